//
// Generated by NVIDIA NVVM Compiler
//
// Compiler Build ID: CL-36424714
// Cuda compilation tools, release 13.0, V13.0.88
// Based on NVVM 20.0.0
//

.version 9.0
.target sm_100
.address_size 64

	// .globl	_Z5test1PiS_S_S_S_S_i
.extern .func  (.param .b32 func_retval0) vprintf
(
	.param .b64 vprintf_param_0,
	.param .b64 vprintf_param_1
)
;
// _ZZ23count_chain_memory_sizePiS_S_S_S_S_S_S_E8sub_data has been demoted
// _ZZ23count_chain_offset_sizePiS_S_S_S_S_S_S_S_E8sub_data has been demoted
// _ZZ29count_single_item_s_candidateiPiS_S_S_S_S_S_S_S_S_S_S_S_S_S_PbS_S_S_S_S_E10item_index has been demoted
// _ZZ33single_item_peu_utility_count_maxiPiS_S_S_S_S_S_S_S_S_S_S_S_S_PbE16sub_data_utility has been demoted
// _ZZ33single_item_peu_utility_count_maxiPiS_S_S_S_S_S_S_S_S_S_S_S_S_PbE12sub_data_peu has been demoted
// _ZZ29single_item_peu_utility_countPiS_S_S_S_S_iPbS0_E16sub_data_utility has been demoted
// _ZZ29single_item_peu_utility_countPiS_S_S_S_S_iPbS0_E12sub_data_peu has been demoted
.global .align 1 .b8 $str[17] = {105, 91, 37, 100, 93, 106, 91, 37, 100, 93, 32, 61, 32, 37, 100, 32};
.global .align 1 .b8 $str$1[17] = {115, 101, 113, 117, 101, 110, 99, 101, 95, 108, 101, 110, 58, 37, 100, 10};
.global .align 1 .b8 $str$2[4] = {37, 100, 10};
.global .align 1 .b8 $str$3[35] = {105, 116, 101, 109, 91, 37, 100, 93, 115, 105, 100, 91, 37, 100, 93, 105, 110, 115, 116, 97, 110, 99, 101, 91, 37, 100, 93, 32, 61, 32, 37, 100, 32, 10};
.extern .shared .align 16 .b8 sdata[];
.global .align 1 .b8 $str$4[48] = {84, 104, 114, 101, 97, 100, 32, 37, 100, 32, 101, 110, 99, 111, 117, 110, 116, 101, 114, 101, 100, 32, 97, 110, 32, 101, 114, 114, 111, 114, 32, 97, 110, 100, 32, 105, 115, 32, 101, 120, 105, 116, 105, 110, 103, 33, 10};
.extern .shared .align 16 .b8 s_data[];
.global .align 1 .b8 $str$5[31] = {100, 95, 116, 114, 101, 101, 95, 110, 111, 100, 101, 95, 99, 104, 97, 105, 110, 95, 105, 110, 115, 116, 97, 110, 99, 101, 58, 37, 100, 32};
.global .align 1 .b8 $str$6[2] = {10};
.global .align 1 .b8 $str$7[30] = {100, 95, 116, 114, 101, 101, 95, 110, 111, 100, 101, 95, 99, 104, 97, 105, 110, 95, 117, 116, 105, 108, 105, 116, 121, 58, 37, 100, 32};
.global .align 1 .b8 $str$8[29] = {100, 95, 116, 114, 101, 101, 95, 110, 111, 100, 101, 95, 99, 104, 97, 105, 110, 95, 111, 102, 102, 115, 101, 116, 58, 37, 100, 32};
.global .align 1 .b8 $str$9[26] = {100, 95, 116, 114, 101, 101, 95, 110, 111, 100, 101, 95, 99, 104, 97, 105, 110, 95, 115, 105, 100, 58, 37, 100, 32};
.global .align 1 .b8 $str$10[3] = {10, 10};
.global .align 1 .b8 $str$11[30] = {116, 116, 95, 116, 114, 101, 101, 95, 110, 111, 100, 101, 95, 99, 104, 97, 105, 110, 95, 111, 102, 102, 115, 101, 116, 58, 37, 100, 32};

.visible .entry _Z5test1PiS_S_S_S_S_i(
	.param .u64 .ptr .align 1 _Z5test1PiS_S_S_S_S_i_param_0,
	.param .u64 .ptr .align 1 _Z5test1PiS_S_S_S_S_i_param_1,
	.param .u64 .ptr .align 1 _Z5test1PiS_S_S_S_S_i_param_2,
	.param .u64 .ptr .align 1 _Z5test1PiS_S_S_S_S_i_param_3,
	.param .u64 .ptr .align 1 _Z5test1PiS_S_S_S_S_i_param_4,
	.param .u64 .ptr .align 1 _Z5test1PiS_S_S_S_S_i_param_5,
	.param .u32 _Z5test1PiS_S_S_S_S_i_param_6
)
{
	.local .align 8 .b8 	__local_depot0[16];
	.reg .b64 	%SP;
	.reg .b64 	%SPL;
	.reg .pred 	%p<5>;
	.reg .b32 	%r<26>;
	.reg .b64 	%rd<25>;

	mov.u64 	%SPL, __local_depot0;
	cvta.local.u64 	%SP, %SPL;
	ld.param.u64 	%rd8, [_Z5test1PiS_S_S_S_S_i_param_0];
	ld.param.u64 	%rd9, [_Z5test1PiS_S_S_S_S_i_param_4];
	ld.param.u64 	%rd10, [_Z5test1PiS_S_S_S_S_i_param_5];
	ld.param.u32 	%r11, [_Z5test1PiS_S_S_S_S_i_param_6];
	add.u64 	%rd11, %SP, 0;
	add.u64 	%rd1, %SPL, 0;
	setp.lt.s32 	%p1, %r11, 1;
	@%p1 bra 	$L__BB0_6;
	cvta.to.global.u64 	%rd2, %rd9;
	cvta.to.global.u64 	%rd3, %rd10;
	cvta.to.global.u64 	%rd4, %rd8;
	mov.b32 	%r22, 0;
	mov.u64 	%rd16, $str;
	mov.u64 	%rd19, $str$1;
$L__BB0_2:
	cvt.u64.u32 	%rd5, %r22;
	mul.wide.u32 	%rd12, %r22, 4;
	add.s64 	%rd6, %rd3, %rd12;
	ld.global.u32 	%r25, [%rd6];
	setp.lt.s32 	%p2, %r25, 1;
	@%p2 bra 	$L__BB0_5;
	shl.b64 	%rd13, %rd5, 2;
	add.s64 	%rd7, %rd2, %rd13;
	ld.global.u32 	%r23, [%rd7];
	mov.u32 	%r24, %r23;
$L__BB0_4:
	sub.s32 	%r13, %r24, %r23;
	mul.wide.s32 	%rd14, %r24, 4;
	add.s64 	%rd15, %rd4, %rd14;
	ld.global.u32 	%r14, [%rd15];
	st.local.v2.u32 	[%rd1], {%r22, %r13};
	st.local.u32 	[%rd1+8], %r14;
	cvta.global.u64 	%rd17, %rd16;
	{ // callseq 0, 0
	.param .b64 param0;
	st.param.b64 	[param0], %rd17;
	.param .b64 param1;
	st.param.b64 	[param1], %rd11;
	.param .b32 retval0;
	call.uni (retval0), 
	vprintf, 
	(
	param0, 
	param1
	);
	ld.param.b32 	%r15, [retval0];
	} // callseq 0
	add.s32 	%r24, %r24, 1;
	ld.global.u32 	%r23, [%rd7];
	ld.global.u32 	%r25, [%rd6];
	add.s32 	%r17, %r25, %r23;
	setp.lt.s32 	%p3, %r24, %r17;
	@%p3 bra 	$L__BB0_4;
$L__BB0_5:
	st.local.u32 	[%rd1], %r25;
	cvta.global.u64 	%rd20, %rd19;
	{ // callseq 1, 0
	.param .b64 param0;
	st.param.b64 	[param0], %rd20;
	.param .b64 param1;
	st.param.b64 	[param1], %rd11;
	.param .b32 retval0;
	call.uni (retval0), 
	vprintf, 
	(
	param0, 
	param1
	);
	ld.param.b32 	%r18, [retval0];
	} // callseq 1
	add.s32 	%r22, %r22, 1;
	setp.ne.s32 	%p4, %r22, %r11;
	@%p4 bra 	$L__BB0_2;
$L__BB0_6:
	st.local.u32 	[%rd1], %r11;
	mov.u64 	%rd22, $str$2;
	cvta.global.u64 	%rd23, %rd22;
	{ // callseq 2, 0
	.param .b64 param0;
	st.param.b64 	[param0], %rd23;
	.param .b64 param1;
	st.param.b64 	[param1], %rd11;
	.param .b32 retval0;
	call.uni (retval0), 
	vprintf, 
	(
	param0, 
	param1
	);
	ld.param.b32 	%r20, [retval0];
	} // callseq 2
	ret;

}
	// .globl	_Z5test2PiS_S_S_S_iS_S_S_
.visible .entry _Z5test2PiS_S_S_S_iS_S_S_(
	.param .u64 .ptr .align 1 _Z5test2PiS_S_S_S_iS_S_S__param_0,
	.param .u64 .ptr .align 1 _Z5test2PiS_S_S_S_iS_S_S__param_1,
	.param .u64 .ptr .align 1 _Z5test2PiS_S_S_S_iS_S_S__param_2,
	.param .u64 .ptr .align 1 _Z5test2PiS_S_S_S_iS_S_S__param_3,
	.param .u64 .ptr .align 1 _Z5test2PiS_S_S_S_iS_S_S__param_4,
	.param .u32 _Z5test2PiS_S_S_S_iS_S_S__param_5,
	.param .u64 .ptr .align 1 _Z5test2PiS_S_S_S_iS_S_S__param_6,
	.param .u64 .ptr .align 1 _Z5test2PiS_S_S_S_iS_S_S__param_7,
	.param .u64 .ptr .align 1 _Z5test2PiS_S_S_S_iS_S_S__param_8
)
{
	.local .align 16 .b8 	__local_depot1[16];
	.reg .b64 	%SP;
	.reg .b64 	%SPL;
	.reg .pred 	%p<7>;
	.reg .b32 	%r<40>;
	.reg .b64 	%rd<45>;

	mov.u64 	%SPL, __local_depot1;
	cvta.local.u64 	%SP, %SPL;
	ld.param.u32 	%r15, [_Z5test2PiS_S_S_S_iS_S_S__param_5];
	ld.param.u64 	%rd18, [_Z5test2PiS_S_S_S_iS_S_S__param_7];
	cvta.to.global.u64 	%rd1, %rd18;
	setp.lt.s32 	%p1, %r15, 1;
	@%p1 bra 	$L__BB1_10;
	ld.param.u64 	%rd43, [_Z5test2PiS_S_S_S_iS_S_S__param_6];
	ld.param.u64 	%rd41, [_Z5test2PiS_S_S_S_iS_S_S__param_3];
	ld.param.u64 	%rd40, [_Z5test2PiS_S_S_S_iS_S_S__param_2];
	ld.param.u64 	%rd38, [_Z5test2PiS_S_S_S_iS_S_S__param_0];
	add.u64 	%rd19, %SP, 0;
	add.u64 	%rd2, %SPL, 0;
	cvta.to.global.u64 	%rd3, %rd43;
	cvta.to.global.u64 	%rd4, %rd41;
	cvta.to.global.u64 	%rd5, %rd40;
	cvta.to.global.u64 	%rd6, %rd38;
	mov.b32 	%r33, 0;
$L__BB1_2:
	mul.wide.u32 	%rd20, %r33, 4;
	add.s64 	%rd7, %rd3, %rd20;
	ld.global.u32 	%r38, [%rd7];
	setp.lt.s32 	%p2, %r38, 1;
	@%p2 bra 	$L__BB1_9;
	ld.param.u64 	%rd44, [_Z5test2PiS_S_S_S_iS_S_S__param_8];
	ld.param.u64 	%rd42, [_Z5test2PiS_S_S_S_iS_S_S__param_4];
	ld.param.u64 	%rd39, [_Z5test2PiS_S_S_S_iS_S_S__param_1];
	cvta.to.global.u64 	%rd21, %rd44;
	add.s64 	%rd8, %rd21, %rd20;
	cvta.to.global.u64 	%rd23, %rd42;
	add.s64 	%rd9, %rd23, %rd20;
	cvta.to.global.u64 	%rd24, %rd39;
	add.s64 	%rd10, %rd24, %rd20;
	ld.global.u32 	%r39, [%rd8];
	mov.b32 	%r36, 0;
$L__BB1_4:
	add.s32 	%r18, %r39, %r36;
	mul.wide.s32 	%rd25, %r18, 4;
	add.s64 	%rd26, %rd1, %rd25;
	ld.global.u32 	%r19, [%rd26];
	setp.lt.s32 	%p3, %r19, 1;
	@%p3 bra 	$L__BB1_8;
	mov.b32 	%r37, 0;
$L__BB1_6:
	ld.global.u32 	%r21, [%rd9];
	add.s32 	%r22, %r21, %r36;
	mul.wide.s32 	%rd27, %r22, 4;
	add.s64 	%rd28, %rd4, %rd27;
	ld.global.u32 	%r23, [%rd28];
	ld.global.u32 	%r24, [%rd10];
	add.s32 	%r25, %r24, %r36;
	mul.wide.s32 	%rd29, %r25, 4;
	add.s64 	%rd30, %rd5, %rd29;
	ld.global.u32 	%r26, [%rd30];
	add.s32 	%r27, %r26, %r37;
	mul.wide.s32 	%rd31, %r27, 4;
	add.s64 	%rd32, %rd6, %rd31;
	ld.global.u32 	%r28, [%rd32];
	st.local.v4.u32 	[%rd2], {%r33, %r23, %r37, %r28};
	mov.u64 	%rd33, $str$3;
	cvta.global.u64 	%rd34, %rd33;
	{ // callseq 3, 0
	.param .b64 param0;
	st.param.b64 	[param0], %rd34;
	.param .b64 param1;
	st.param.b64 	[param1], %rd19;
	.param .b32 retval0;
	call.uni (retval0), 
	vprintf, 
	(
	param0, 
	param1
	);
	ld.param.b32 	%r29, [retval0];
	} // callseq 3
	add.s32 	%r37, %r37, 1;
	ld.global.u32 	%r39, [%rd8];
	add.s32 	%r31, %r39, %r36;
	mul.wide.s32 	%rd36, %r31, 4;
	add.s64 	%rd37, %rd1, %rd36;
	ld.global.u32 	%r32, [%rd37];
	setp.lt.s32 	%p4, %r37, %r32;
	@%p4 bra 	$L__BB1_6;
	ld.global.u32 	%r38, [%rd7];
$L__BB1_8:
	add.s32 	%r36, %r36, 1;
	setp.lt.s32 	%p5, %r36, %r38;
	@%p5 bra 	$L__BB1_4;
$L__BB1_9:
	add.s32 	%r33, %r33, 1;
	setp.ne.s32 	%p6, %r33, %r15;
	@%p6 bra 	$L__BB1_2;
$L__BB1_10:
	ret;

}
	// .globl	_Z23count_chain_memory_sizePiS_S_S_S_S_S_S_
.visible .entry _Z23count_chain_memory_sizePiS_S_S_S_S_S_S_(
	.param .u64 .ptr .align 1 _Z23count_chain_memory_sizePiS_S_S_S_S_S_S__param_0,
	.param .u64 .ptr .align 1 _Z23count_chain_memory_sizePiS_S_S_S_S_S_S__param_1,
	.param .u64 .ptr .align 1 _Z23count_chain_memory_sizePiS_S_S_S_S_S_S__param_2,
	.param .u64 .ptr .align 1 _Z23count_chain_memory_sizePiS_S_S_S_S_S_S__param_3,
	.param .u64 .ptr .align 1 _Z23count_chain_memory_sizePiS_S_S_S_S_S_S__param_4,
	.param .u64 .ptr .align 1 _Z23count_chain_memory_sizePiS_S_S_S_S_S_S__param_5,
	.param .u64 .ptr .align 1 _Z23count_chain_memory_sizePiS_S_S_S_S_S_S__param_6,
	.param .u64 .ptr .align 1 _Z23count_chain_memory_sizePiS_S_S_S_S_S_S__param_7
)
{
	.reg .pred 	%p<8>;
	.reg .b32 	%r<45>;
	.reg .b64 	%rd<32>;
	// demoted variable
	.shared .align 4 .b8 _ZZ23count_chain_memory_sizePiS_S_S_S_S_S_S_E8sub_data[4096];
	ld.param.u64 	%rd5, [_Z23count_chain_memory_sizePiS_S_S_S_S_S_S__param_0];
	ld.param.u64 	%rd6, [_Z23count_chain_memory_sizePiS_S_S_S_S_S_S__param_1];
	ld.param.u64 	%rd7, [_Z23count_chain_memory_sizePiS_S_S_S_S_S_S__param_2];
	ld.param.u64 	%rd12, [_Z23count_chain_memory_sizePiS_S_S_S_S_S_S__param_3];
	ld.param.u64 	%rd8, [_Z23count_chain_memory_sizePiS_S_S_S_S_S_S__param_4];
	ld.param.u64 	%rd9, [_Z23count_chain_memory_sizePiS_S_S_S_S_S_S__param_5];
	ld.param.u64 	%rd10, [_Z23count_chain_memory_sizePiS_S_S_S_S_S_S__param_6];
	ld.param.u64 	%rd11, [_Z23count_chain_memory_sizePiS_S_S_S_S_S_S__param_7];
	cvta.to.global.u64 	%rd13, %rd12;
	mov.u32 	%r1, %tid.x;
	mov.u32 	%r2, %ctaid.x;
	mul.wide.u32 	%rd14, %r2, 4;
	add.s64 	%rd15, %rd13, %rd14;
	ld.global.nc.u32 	%r3, [%rd15];
	setp.ge.s32 	%p1, %r1, %r3;
	mov.b32 	%r43, 0;
	@%p1 bra 	$L__BB2_5;
	cvta.to.global.u64 	%rd16, %rd9;
	cvta.to.global.u64 	%rd17, %rd7;
	add.s64 	%rd19, %rd16, %rd14;
	ld.global.nc.u32 	%r4, [%rd19];
	add.s64 	%rd20, %rd17, %rd14;
	ld.global.nc.u32 	%r5, [%rd20];
	mov.u32 	%r6, %ntid.x;
	cvta.to.global.u64 	%rd1, %rd10;
	cvta.to.global.u64 	%rd2, %rd8;
	cvta.to.global.u64 	%rd3, %rd6;
	cvta.to.global.u64 	%rd4, %rd5;
	mov.b32 	%r43, 0;
	mov.u32 	%r40, %r1;
$L__BB2_2:
	add.s32 	%r23, %r4, %r40;
	mul.wide.s32 	%rd21, %r23, 4;
	add.s64 	%rd22, %rd1, %rd21;
	ld.global.nc.u32 	%r24, [%rd22];
	mul.wide.s32 	%rd23, %r24, 4;
	add.s64 	%rd24, %rd2, %rd23;
	ld.global.nc.u32 	%r9, [%rd24];
	add.s32 	%r25, %r5, %r40;
	mul.wide.s32 	%rd25, %r25, 4;
	add.s64 	%rd26, %rd3, %rd25;
	ld.global.nc.u32 	%r26, [%rd26];
	mul.wide.s32 	%rd27, %r26, 4;
	add.s64 	%rd28, %rd4, %rd27;
	ld.global.nc.u32 	%r10, [%rd28];
	not.b32 	%r27, %r9;
	add.s32 	%r42, %r10, %r27;
	setp.lt.s32 	%p2, %r42, 2;
	@%p2 bra 	$L__BB2_4;
	sub.s32 	%r28, %r10, %r9;
	mul.lo.s32 	%r29, %r28, %r42;
	shr.u32 	%r30, %r29, 31;
	add.s32 	%r31, %r29, %r30;
	shr.s32 	%r42, %r31, 1;
$L__BB2_4:
	add.s32 	%r43, %r42, %r43;
	add.s32 	%r40, %r40, %r6;
	setp.lt.s32 	%p3, %r40, %r3;
	@%p3 bra 	$L__BB2_2;
$L__BB2_5:
	shl.b32 	%r32, %r1, 2;
	mov.u32 	%r33, _ZZ23count_chain_memory_sizePiS_S_S_S_S_S_S_E8sub_data;
	add.s32 	%r17, %r33, %r32;
	st.shared.u32 	[%r17], %r43;
	bar.sync 	0;
	mov.u32 	%r44, %ntid.x;
	setp.lt.u32 	%p4, %r44, 2;
	@%p4 bra 	$L__BB2_9;
$L__BB2_6:
	shr.u32 	%r20, %r44, 1;
	setp.ge.u32 	%p5, %r1, %r20;
	@%p5 bra 	$L__BB2_8;
	shl.b32 	%r34, %r20, 2;
	add.s32 	%r35, %r17, %r34;
	ld.shared.u32 	%r36, [%r35];
	ld.shared.u32 	%r37, [%r17];
	add.s32 	%r38, %r37, %r36;
	st.shared.u32 	[%r17], %r38;
$L__BB2_8:
	bar.sync 	0;
	setp.gt.u32 	%p6, %r44, 3;
	mov.u32 	%r44, %r20;
	@%p6 bra 	$L__BB2_6;
$L__BB2_9:
	setp.ne.s32 	%p7, %r1, 0;
	@%p7 bra 	$L__BB2_11;
	ld.shared.u32 	%r39, [_ZZ23count_chain_memory_sizePiS_S_S_S_S_S_S_E8sub_data];
	cvta.to.global.u64 	%rd29, %rd11;
	add.s64 	%rd31, %rd29, %rd14;
	st.global.u32 	[%rd31], %r39;
$L__BB2_11:
	ret;

}
	// .globl	_Z15reduceMaxKernelPKiPii
.visible .entry _Z15reduceMaxKernelPKiPii(
	.param .u64 .ptr .align 1 _Z15reduceMaxKernelPKiPii_param_0,
	.param .u64 .ptr .align 1 _Z15reduceMaxKernelPKiPii_param_1,
	.param .u32 _Z15reduceMaxKernelPKiPii_param_2
)
{
	.reg .pred 	%p<21>;
	.reg .b32 	%r<52>;
	.reg .b64 	%rd<11>;

	ld.param.u64 	%rd3, [_Z15reduceMaxKernelPKiPii_param_0];
	ld.param.u64 	%rd2, [_Z15reduceMaxKernelPKiPii_param_1];
	ld.param.u32 	%r14, [_Z15reduceMaxKernelPKiPii_param_2];
	cvta.to.global.u64 	%rd1, %rd3;
	mov.u32 	%r1, %tid.x;
	mov.u32 	%r2, %ctaid.x;
	mov.u32 	%r3, %ntid.x;
	mul.lo.s32 	%r16, %r3, %r2;
	shl.b32 	%r17, %r16, 1;
	add.s32 	%r4, %r17, %r1;
	setp.ge.s32 	%p1, %r4, %r14;
	mov.b32 	%r50, -2147483648;
	@%p1 bra 	$L__BB3_2;
	mul.wide.s32 	%rd4, %r4, 4;
	add.s64 	%rd5, %rd1, %rd4;
	ld.global.nc.u32 	%r50, [%rd5];
$L__BB3_2:
	add.s32 	%r7, %r4, %r3;
	setp.ge.s32 	%p2, %r7, %r14;
	@%p2 bra 	$L__BB3_4;
	mul.wide.s32 	%rd6, %r7, 4;
	add.s64 	%rd7, %rd1, %rd6;
	ld.global.nc.u32 	%r18, [%rd7];
	max.s32 	%r50, %r18, %r50;
$L__BB3_4:
	shl.b32 	%r19, %r1, 2;
	mov.u32 	%r20, sdata;
	add.s32 	%r10, %r20, %r19;
	st.shared.u32 	[%r10], %r50;
	bar.sync 	0;
	setp.lt.u32 	%p3, %r3, 66;
	@%p3 bra 	$L__BB3_10;
	mov.u32 	%r51, %r3;
$L__BB3_6:
	mov.u32 	%r11, %r51;
	shr.u32 	%r51, %r11, 1;
	setp.ge.u32 	%p4, %r1, %r51;
	@%p4 bra 	$L__BB3_9;
	shl.b32 	%r21, %r51, 2;
	add.s32 	%r22, %r10, %r21;
	ld.shared.u32 	%r13, [%r22];
	ld.shared.u32 	%r23, [%r10];
	setp.le.s32 	%p5, %r13, %r23;
	@%p5 bra 	$L__BB3_9;
	st.shared.u32 	[%r10], %r13;
$L__BB3_9:
	bar.sync 	0;
	setp.gt.u32 	%p6, %r11, 131;
	@%p6 bra 	$L__BB3_6;
$L__BB3_10:
	setp.gt.u32 	%p7, %r1, 31;
	@%p7 bra 	$L__BB3_31;
	add.s32 	%r24, %r1, 32;
	setp.ge.u32 	%p8, %r24, %r3;
	@%p8 bra 	$L__BB3_14;
	ld.volatile.shared.u32 	%r25, [%r10+128];
	ld.volatile.shared.u32 	%r26, [%r10];
	setp.le.s32 	%p9, %r25, %r26;
	@%p9 bra 	$L__BB3_14;
	ld.volatile.shared.u32 	%r27, [%r10+128];
	st.volatile.shared.u32 	[%r10], %r27;
$L__BB3_14:
	add.s32 	%r28, %r1, 16;
	setp.ge.u32 	%p10, %r28, %r3;
	@%p10 bra 	$L__BB3_17;
	ld.volatile.shared.u32 	%r29, [%r10+64];
	ld.volatile.shared.u32 	%r30, [%r10];
	setp.le.s32 	%p11, %r29, %r30;
	@%p11 bra 	$L__BB3_17;
	ld.volatile.shared.u32 	%r31, [%r10+64];
	st.volatile.shared.u32 	[%r10], %r31;
$L__BB3_17:
	add.s32 	%r32, %r1, 8;
	setp.ge.u32 	%p12, %r32, %r3;
	@%p12 bra 	$L__BB3_20;
	ld.volatile.shared.u32 	%r33, [%r10+32];
	ld.volatile.shared.u32 	%r34, [%r10];
	setp.le.s32 	%p13, %r33, %r34;
	@%p13 bra 	$L__BB3_20;
	ld.volatile.shared.u32 	%r35, [%r10+32];
	st.volatile.shared.u32 	[%r10], %r35;
$L__BB3_20:
	add.s32 	%r36, %r1, 4;
	setp.ge.u32 	%p14, %r36, %r3;
	@%p14 bra 	$L__BB3_23;
	ld.volatile.shared.u32 	%r37, [%r10+16];
	ld.volatile.shared.u32 	%r38, [%r10];
	setp.le.s32 	%p15, %r37, %r38;
	@%p15 bra 	$L__BB3_23;
	ld.volatile.shared.u32 	%r39, [%r10+16];
	st.volatile.shared.u32 	[%r10], %r39;
$L__BB3_23:
	add.s32 	%r40, %r1, 2;
	setp.ge.u32 	%p16, %r40, %r3;
	@%p16 bra 	$L__BB3_26;
	ld.volatile.shared.u32 	%r41, [%r10+8];
	ld.volatile.shared.u32 	%r42, [%r10];
	setp.le.s32 	%p17, %r41, %r42;
	@%p17 bra 	$L__BB3_26;
	ld.volatile.shared.u32 	%r43, [%r10+8];
	st.volatile.shared.u32 	[%r10], %r43;
$L__BB3_26:
	add.s32 	%r44, %r1, 1;
	setp.ge.u32 	%p18, %r44, %r3;
	@%p18 bra 	$L__BB3_29;
	ld.volatile.shared.u32 	%r45, [%r10+4];
	ld.volatile.shared.u32 	%r46, [%r10];
	setp.le.s32 	%p19, %r45, %r46;
	@%p19 bra 	$L__BB3_29;
	ld.volatile.shared.u32 	%r47, [%r10+4];
	st.volatile.shared.u32 	[%r10], %r47;
$L__BB3_29:
	setp.ne.s32 	%p20, %r1, 0;
	@%p20 bra 	$L__BB3_31;
	ld.shared.u32 	%r48, [sdata];
	cvta.to.global.u64 	%rd8, %rd2;
	mul.wide.u32 	%rd9, %r2, 4;
	add.s64 	%rd10, %rd8, %rd9;
	st.global.u32 	[%rd10], %r48;
$L__BB3_31:
	ret;

}
	// .globl	_Z23count_chain_offset_sizePiS_S_S_S_S_S_S_S_
.visible .entry _Z23count_chain_offset_sizePiS_S_S_S_S_S_S_S_(
	.param .u64 .ptr .align 1 _Z23count_chain_offset_sizePiS_S_S_S_S_S_S_S__param_0,
	.param .u64 .ptr .align 1 _Z23count_chain_offset_sizePiS_S_S_S_S_S_S_S__param_1,
	.param .u64 .ptr .align 1 _Z23count_chain_offset_sizePiS_S_S_S_S_S_S_S__param_2,
	.param .u64 .ptr .align 1 _Z23count_chain_offset_sizePiS_S_S_S_S_S_S_S__param_3,
	.param .u64 .ptr .align 1 _Z23count_chain_offset_sizePiS_S_S_S_S_S_S_S__param_4,
	.param .u64 .ptr .align 1 _Z23count_chain_offset_sizePiS_S_S_S_S_S_S_S__param_5,
	.param .u64 .ptr .align 1 _Z23count_chain_offset_sizePiS_S_S_S_S_S_S_S__param_6,
	.param .u64 .ptr .align 1 _Z23count_chain_offset_sizePiS_S_S_S_S_S_S_S__param_7,
	.param .u64 .ptr .align 1 _Z23count_chain_offset_sizePiS_S_S_S_S_S_S_S__param_8
)
{
	.reg .pred 	%p<7>;
	.reg .b32 	%r<39>;
	.reg .b64 	%rd<35>;
	// demoted variable
	.shared .align 4 .b8 _ZZ23count_chain_offset_sizePiS_S_S_S_S_S_S_S_E8sub_data[4096];
	ld.param.u64 	%rd5, [_Z23count_chain_offset_sizePiS_S_S_S_S_S_S_S__param_0];
	ld.param.u64 	%rd6, [_Z23count_chain_offset_sizePiS_S_S_S_S_S_S_S__param_1];
	ld.param.u64 	%rd7, [_Z23count_chain_offset_sizePiS_S_S_S_S_S_S_S__param_2];
	ld.param.u64 	%rd8, [_Z23count_chain_offset_sizePiS_S_S_S_S_S_S_S__param_3];
	ld.param.u64 	%rd9, [_Z23count_chain_offset_sizePiS_S_S_S_S_S_S_S__param_4];
	ld.param.u64 	%rd10, [_Z23count_chain_offset_sizePiS_S_S_S_S_S_S_S__param_5];
	ld.param.u64 	%rd13, [_Z23count_chain_offset_sizePiS_S_S_S_S_S_S_S__param_6];
	ld.param.u64 	%rd11, [_Z23count_chain_offset_sizePiS_S_S_S_S_S_S_S__param_7];
	ld.param.u64 	%rd12, [_Z23count_chain_offset_sizePiS_S_S_S_S_S_S_S__param_8];
	cvta.to.global.u64 	%rd14, %rd13;
	mov.u32 	%r1, %tid.x;
	mov.u32 	%r2, %ctaid.x;
	mul.wide.u32 	%rd15, %r2, 4;
	add.s64 	%rd16, %rd14, %rd15;
	ld.global.nc.u32 	%r3, [%rd16];
	setp.ge.s32 	%p1, %r1, %r3;
	mov.b32 	%r37, -2147483648;
	@%p1 bra 	$L__BB4_3;
	cvta.to.global.u64 	%rd17, %rd9;
	cvta.to.global.u64 	%rd18, %rd7;
	add.s64 	%rd20, %rd17, %rd15;
	ld.global.nc.u32 	%r4, [%rd20];
	add.s64 	%rd21, %rd18, %rd15;
	ld.global.nc.u32 	%r5, [%rd21];
	mov.u32 	%r6, %ntid.x;
	cvta.to.global.u64 	%rd1, %rd10;
	cvta.to.global.u64 	%rd2, %rd8;
	cvta.to.global.u64 	%rd3, %rd6;
	cvta.to.global.u64 	%rd4, %rd5;
	mov.b32 	%r37, -2147483648;
	mov.u32 	%r35, %r1;
$L__BB4_2:
	add.s32 	%r18, %r4, %r35;
	mul.wide.s32 	%rd22, %r18, 4;
	add.s64 	%rd23, %rd1, %rd22;
	ld.global.nc.u32 	%r19, [%rd23];
	mul.wide.s32 	%rd24, %r19, 4;
	add.s64 	%rd25, %rd2, %rd24;
	ld.global.nc.u32 	%r20, [%rd25];
	add.s32 	%r21, %r5, %r35;
	mul.wide.s32 	%rd26, %r21, 4;
	add.s64 	%rd27, %rd3, %rd26;
	ld.global.nc.u32 	%r22, [%rd27];
	mul.wide.s32 	%rd28, %r22, 4;
	add.s64 	%rd29, %rd4, %rd28;
	ld.global.nc.u32 	%r23, [%rd29];
	not.b32 	%r24, %r20;
	add.s32 	%r25, %r23, %r24;
	max.s32 	%r37, %r25, %r37;
	add.s32 	%r35, %r35, %r6;
	setp.lt.s32 	%p2, %r35, %r3;
	@%p2 bra 	$L__BB4_2;
$L__BB4_3:
	shl.b32 	%r26, %r1, 2;
	mov.u32 	%r27, _ZZ23count_chain_offset_sizePiS_S_S_S_S_S_S_S_E8sub_data;
	add.s32 	%r12, %r27, %r26;
	st.shared.u32 	[%r12], %r37;
	bar.sync 	0;
	mov.u32 	%r38, %ntid.x;
	setp.lt.u32 	%p3, %r38, 2;
	@%p3 bra 	$L__BB4_7;
$L__BB4_4:
	shr.u32 	%r15, %r38, 1;
	setp.ge.u32 	%p4, %r1, %r15;
	@%p4 bra 	$L__BB4_6;
	ld.shared.u32 	%r28, [%r12];
	shl.b32 	%r29, %r15, 2;
	add.s32 	%r30, %r12, %r29;
	ld.shared.u32 	%r31, [%r30];
	max.s32 	%r32, %r28, %r31;
	st.shared.u32 	[%r12], %r32;
$L__BB4_6:
	bar.sync 	0;
	setp.gt.u32 	%p5, %r38, 3;
	mov.u32 	%r38, %r15;
	@%p5 bra 	$L__BB4_4;
$L__BB4_7:
	setp.ne.s32 	%p6, %r1, 0;
	@%p6 bra 	$L__BB4_9;
	ld.shared.u32 	%r33, [_ZZ23count_chain_offset_sizePiS_S_S_S_S_S_S_S_E8sub_data];
	cvta.to.global.u64 	%rd30, %rd12;
	add.s64 	%rd32, %rd30, %rd15;
	st.global.u32 	[%rd32], %r33;
	mad.lo.s32 	%r34, %r33, %r3, %r33;
	cvta.to.global.u64 	%rd33, %rd11;
	add.s64 	%rd34, %rd33, %rd15;
	st.global.u32 	[%rd34], %r34;
$L__BB4_9:
	ret;

}
	// .globl	_Z29count_single_item_s_candidateiPiS_S_S_S_S_S_S_S_S_S_S_S_S_S_PbS_S_S_S_S_
.visible .entry _Z29count_single_item_s_candidateiPiS_S_S_S_S_S_S_S_S_S_S_S_S_S_PbS_S_S_S_S_(
	.param .u32 _Z29count_single_item_s_candidateiPiS_S_S_S_S_S_S_S_S_S_S_S_S_S_PbS_S_S_S_S__param_0,
	.param .u64 .ptr .align 1 _Z29count_single_item_s_candidateiPiS_S_S_S_S_S_S_S_S_S_S_S_S_S_PbS_S_S_S_S__param_1,
	.param .u64 .ptr .align 1 _Z29count_single_item_s_candidateiPiS_S_S_S_S_S_S_S_S_S_S_S_S_S_PbS_S_S_S_S__param_2,
	.param .u64 .ptr .align 1 _Z29count_single_item_s_candidateiPiS_S_S_S_S_S_S_S_S_S_S_S_S_S_PbS_S_S_S_S__param_3,
	.param .u64 .ptr .align 1 _Z29count_single_item_s_candidateiPiS_S_S_S_S_S_S_S_S_S_S_S_S_S_PbS_S_S_S_S__param_4,
	.param .u64 .ptr .align 1 _Z29count_single_item_s_candidateiPiS_S_S_S_S_S_S_S_S_S_S_S_S_S_PbS_S_S_S_S__param_5,
	.param .u64 .ptr .align 1 _Z29count_single_item_s_candidateiPiS_S_S_S_S_S_S_S_S_S_S_S_S_S_PbS_S_S_S_S__param_6,
	.param .u64 .ptr .align 1 _Z29count_single_item_s_candidateiPiS_S_S_S_S_S_S_S_S_S_S_S_S_S_PbS_S_S_S_S__param_7,
	.param .u64 .ptr .align 1 _Z29count_single_item_s_candidateiPiS_S_S_S_S_S_S_S_S_S_S_S_S_S_PbS_S_S_S_S__param_8,
	.param .u64 .ptr .align 1 _Z29count_single_item_s_candidateiPiS_S_S_S_S_S_S_S_S_S_S_S_S_S_PbS_S_S_S_S__param_9,
	.param .u64 .ptr .align 1 _Z29count_single_item_s_candidateiPiS_S_S_S_S_S_S_S_S_S_S_S_S_S_PbS_S_S_S_S__param_10,
	.param .u64 .ptr .align 1 _Z29count_single_item_s_candidateiPiS_S_S_S_S_S_S_S_S_S_S_S_S_S_PbS_S_S_S_S__param_11,
	.param .u64 .ptr .align 1 _Z29count_single_item_s_candidateiPiS_S_S_S_S_S_S_S_S_S_S_S_S_S_PbS_S_S_S_S__param_12,
	.param .u64 .ptr .align 1 _Z29count_single_item_s_candidateiPiS_S_S_S_S_S_S_S_S_S_S_S_S_S_PbS_S_S_S_S__param_13,
	.param .u64 .ptr .align 1 _Z29count_single_item_s_candidateiPiS_S_S_S_S_S_S_S_S_S_S_S_S_S_PbS_S_S_S_S__param_14,
	.param .u64 .ptr .align 1 _Z29count_single_item_s_candidateiPiS_S_S_S_S_S_S_S_S_S_S_S_S_S_PbS_S_S_S_S__param_15,
	.param .u64 .ptr .align 1 _Z29count_single_item_s_candidateiPiS_S_S_S_S_S_S_S_S_S_S_S_S_S_PbS_S_S_S_S__param_16,
	.param .u64 .ptr .align 1 _Z29count_single_item_s_candidateiPiS_S_S_S_S_S_S_S_S_S_S_S_S_S_PbS_S_S_S_S__param_17,
	.param .u64 .ptr .align 1 _Z29count_single_item_s_candidateiPiS_S_S_S_S_S_S_S_S_S_S_S_S_S_PbS_S_S_S_S__param_18,
	.param .u64 .ptr .align 1 _Z29count_single_item_s_candidateiPiS_S_S_S_S_S_S_S_S_S_S_S_S_S_PbS_S_S_S_S__param_19,
	.param .u64 .ptr .align 1 _Z29count_single_item_s_candidateiPiS_S_S_S_S_S_S_S_S_S_S_S_S_S_PbS_S_S_S_S__param_20,
	.param .u64 .ptr .align 1 _Z29count_single_item_s_candidateiPiS_S_S_S_S_S_S_S_S_S_S_S_S_S_PbS_S_S_S_S__param_21
)
{
	.local .align 8 .b8 	__local_depot5[8];
	.reg .b64 	%SP;
	.reg .b64 	%SPL;
	.reg .pred 	%p<14>;
	.reg .b16 	%rs<3>;
	.reg .b32 	%r<73>;
	.reg .b64 	%rd<95>;
	// demoted variable
	.shared .align 4 .u32 _ZZ29count_single_item_s_candidateiPiS_S_S_S_S_S_S_S_S_S_S_S_S_S_PbS_S_S_S_S_E10item_index;
	mov.u64 	%SPL, __local_depot5;
	cvta.local.u64 	%SP, %SPL;
	ld.param.u32 	%r30, [_Z29count_single_item_s_candidateiPiS_S_S_S_S_S_S_S_S_S_S_S_S_S_PbS_S_S_S_S__param_0];
	ld.param.u64 	%rd26, [_Z29count_single_item_s_candidateiPiS_S_S_S_S_S_S_S_S_S_S_S_S_S_PbS_S_S_S_S__param_1];
	ld.param.u64 	%rd27, [_Z29count_single_item_s_candidateiPiS_S_S_S_S_S_S_S_S_S_S_S_S_S_PbS_S_S_S_S__param_2];
	ld.param.u64 	%rd18, [_Z29count_single_item_s_candidateiPiS_S_S_S_S_S_S_S_S_S_S_S_S_S_PbS_S_S_S_S__param_4];
	ld.param.u64 	%rd28, [_Z29count_single_item_s_candidateiPiS_S_S_S_S_S_S_S_S_S_S_S_S_S_PbS_S_S_S_S__param_5];
	ld.param.u64 	%rd29, [_Z29count_single_item_s_candidateiPiS_S_S_S_S_S_S_S_S_S_S_S_S_S_PbS_S_S_S_S__param_6];
	ld.param.u64 	%rd30, [_Z29count_single_item_s_candidateiPiS_S_S_S_S_S_S_S_S_S_S_S_S_S_PbS_S_S_S_S__param_7];
	ld.param.u64 	%rd31, [_Z29count_single_item_s_candidateiPiS_S_S_S_S_S_S_S_S_S_S_S_S_S_PbS_S_S_S_S__param_8];
	ld.param.u64 	%rd19, [_Z29count_single_item_s_candidateiPiS_S_S_S_S_S_S_S_S_S_S_S_S_S_PbS_S_S_S_S__param_9];
	ld.param.u64 	%rd32, [_Z29count_single_item_s_candidateiPiS_S_S_S_S_S_S_S_S_S_S_S_S_S_PbS_S_S_S_S__param_10];
	ld.param.u64 	%rd33, [_Z29count_single_item_s_candidateiPiS_S_S_S_S_S_S_S_S_S_S_S_S_S_PbS_S_S_S_S__param_11];
	ld.param.u64 	%rd34, [_Z29count_single_item_s_candidateiPiS_S_S_S_S_S_S_S_S_S_S_S_S_S_PbS_S_S_S_S__param_12];
	ld.param.u64 	%rd20, [_Z29count_single_item_s_candidateiPiS_S_S_S_S_S_S_S_S_S_S_S_S_S_PbS_S_S_S_S__param_13];
	ld.param.u64 	%rd21, [_Z29count_single_item_s_candidateiPiS_S_S_S_S_S_S_S_S_S_S_S_S_S_PbS_S_S_S_S__param_14];
	ld.param.u64 	%rd22, [_Z29count_single_item_s_candidateiPiS_S_S_S_S_S_S_S_S_S_S_S_S_S_PbS_S_S_S_S__param_15];
	ld.param.u64 	%rd23, [_Z29count_single_item_s_candidateiPiS_S_S_S_S_S_S_S_S_S_S_S_S_S_PbS_S_S_S_S__param_16];
	ld.param.u64 	%rd24, [_Z29count_single_item_s_candidateiPiS_S_S_S_S_S_S_S_S_S_S_S_S_S_PbS_S_S_S_S__param_17];
	ld.param.u64 	%rd25, [_Z29count_single_item_s_candidateiPiS_S_S_S_S_S_S_S_S_S_S_S_S_S_PbS_S_S_S_S__param_18];
	ld.param.u64 	%rd35, [_Z29count_single_item_s_candidateiPiS_S_S_S_S_S_S_S_S_S_S_S_S_S_PbS_S_S_S_S__param_21];
	cvta.to.global.u64 	%rd1, %rd35;
	cvta.to.global.u64 	%rd2, %rd31;
	cvta.to.global.u64 	%rd3, %rd32;
	cvta.to.global.u64 	%rd4, %rd33;
	cvta.to.global.u64 	%rd36, %rd34;
	cvta.to.global.u64 	%rd37, %rd30;
	cvta.to.global.u64 	%rd38, %rd28;
	cvta.to.global.u64 	%rd39, %rd29;
	cvta.to.global.u64 	%rd40, %rd27;
	cvta.to.global.u64 	%rd41, %rd26;
	mov.u32 	%r1, %ctaid.x;
	mul.wide.u32 	%rd42, %r1, 4;
	add.s64 	%rd43, %rd41, %rd42;
	ld.global.nc.u32 	%r2, [%rd43];
	add.s64 	%rd44, %rd40, %rd42;
	ld.global.nc.u32 	%r31, [%rd44];
	sub.s32 	%r32, %r1, %r31;
	mul.wide.s32 	%rd45, %r2, 4;
	add.s64 	%rd46, %rd39, %rd45;
	ld.global.nc.u32 	%r33, [%rd46];
	add.s32 	%r34, %r32, %r33;
	mul.wide.s32 	%rd47, %r34, 4;
	add.s64 	%rd48, %rd38, %rd47;
	ld.global.nc.u32 	%r3, [%rd48];
	mul.wide.s32 	%rd49, %r3, 4;
	add.s64 	%rd50, %rd37, %rd49;
	ld.global.nc.u32 	%r4, [%rd50];
	mov.u32 	%r70, %tid.x;
	setp.ne.s32 	%p1, %r70, 0;
	add.s64 	%rd5, %rd36, %rd49;
	@%p1 bra 	$L__BB5_6;
	setp.lt.s32 	%p2, %r4, 1;
	mov.b32 	%r35, -1;
	mov.u32 	%r69, %r35;
	@%p2 bra 	$L__BB5_5;
	ld.global.nc.u32 	%r37, [%rd5];
	cvt.s64.s32 	%rd6, %r37;
	add.s32 	%r67, %r4, -1;
	mov.b32 	%r68, 0;
$L__BB5_3:
	add.s32 	%r38, %r67, %r68;
	shr.u32 	%r69, %r38, 1;
	cvt.u64.u32 	%rd51, %r69;
	add.s64 	%rd52, %rd51, %rd6;
	shl.b64 	%rd53, %rd52, 2;
	add.s64 	%rd54, %rd4, %rd53;
	ld.global.nc.u32 	%r10, [%rd54];
	setp.eq.s32 	%p3, %r10, %r2;
	@%p3 bra 	$L__BB5_5;
	setp.lt.s32 	%p4, %r10, %r2;
	add.s32 	%r40, %r69, 1;
	add.s32 	%r41, %r69, -1;
	selp.b32 	%r68, %r40, %r68, %p4;
	selp.b32 	%r67, %r67, %r41, %p4;
	setp.le.s32 	%p5, %r68, %r67;
	mov.u32 	%r69, %r35;
	@%p5 bra 	$L__BB5_3;
$L__BB5_5:
	st.shared.u32 	[_ZZ29count_single_item_s_candidateiPiS_S_S_S_S_S_S_S_S_S_S_S_S_S_PbS_S_S_S_S_E10item_index], %r69;
$L__BB5_6:
	bar.sync 	0;
	ld.shared.u32 	%r14, [_ZZ29count_single_item_s_candidateiPiS_S_S_S_S_S_S_S_S_S_S_S_S_S_PbS_S_S_S_S_E10item_index];
	setp.ne.s32 	%p6, %r14, -1;
	@%p6 bra 	$L__BB5_8;
	add.u64 	%rd90, %SP, 0;
	add.u64 	%rd91, %SPL, 0;
	st.local.u32 	[%rd91], %r70;
	mov.u64 	%rd92, $str$4;
	cvta.global.u64 	%rd93, %rd92;
	{ // callseq 4, 0
	.param .b64 param0;
	st.param.b64 	[param0], %rd93;
	.param .b64 param1;
	st.param.b64 	[param1], %rd90;
	.param .b32 retval0;
	call.uni (retval0), 
	vprintf, 
	(
	param0, 
	param1
	);
	ld.param.b32 	%r65, [retval0];
	} // callseq 4
	bra.uni 	$L__BB5_19;
$L__BB5_8:
	cvta.to.global.u64 	%rd55, %rd19;
	mul.wide.s32 	%rd56, %r3, 4;
	add.s64 	%rd57, %rd55, %rd56;
	ld.global.nc.u32 	%r15, [%rd57];
	add.s32 	%r42, %r14, %r15;
	mul.wide.s32 	%rd58, %r42, 4;
	add.s64 	%rd59, %rd3, %rd58;
	ld.global.nc.u32 	%r43, [%rd59];
	mul.wide.s32 	%rd60, %r43, 4;
	add.s64 	%rd61, %rd2, %rd60;
	ld.global.nc.u32 	%r16, [%rd61];
	setp.ge.s32 	%p7, %r70, %r4;
	@%p7 bra 	$L__BB5_19;
	ld.param.u64 	%rd94, [_Z29count_single_item_s_candidateiPiS_S_S_S_S_S_S_S_S_S_S_S_S_S_PbS_S_S_S_S__param_3];
	cvta.to.global.u64 	%rd7, %rd94;
	cvt.u64.u32 	%rd62, %r1;
	add.s32 	%r17, %r15, 1;
	cvta.to.global.u64 	%rd63, %rd18;
	add.s64 	%rd8, %rd63, %rd56;
	mul.lo.s32 	%r18, %r2, %r30;
	cvta.to.global.u64 	%rd65, %rd23;
	add.s64 	%rd9, %rd65, %rd62;
	cvta.to.global.u64 	%rd66, %rd21;
	mul.wide.u32 	%rd67, %r1, 4;
	add.s64 	%rd10, %rd66, %rd67;
	cvta.to.global.u64 	%rd68, %rd22;
	add.s64 	%rd11, %rd68, %rd67;
	mov.u32 	%r19, %ntid.x;
	cvta.to.global.u64 	%rd12, %rd20;
	cvta.to.global.u64 	%rd13, %rd24;
	cvta.to.global.u64 	%rd14, %rd25;
$L__BB5_10:
	add.s32 	%r44, %r70, %r17;
	mul.wide.s32 	%rd69, %r44, 4;
	add.s64 	%rd15, %rd3, %rd69;
	ld.global.nc.u32 	%r45, [%rd15];
	mul.wide.s32 	%rd70, %r45, 4;
	add.s64 	%rd71, %rd2, %rd70;
	ld.global.nc.u32 	%r21, [%rd71+-4];
	setp.ge.s32 	%p8, %r16, %r21;
	@%p8 bra 	$L__BB5_18;
	ld.global.nc.u32 	%r22, [%rd8];
	add.s32 	%r46, %r22, %r16;
	mul.wide.s32 	%rd72, %r46, 4;
	add.s64 	%rd73, %rd7, %rd72;
	ld.global.nc.u32 	%r47, [%rd73];
	add.s32 	%r48, %r22, %r21;
	mul.wide.s32 	%rd74, %r48, 4;
	add.s64 	%rd75, %rd7, %rd74;
	ld.global.nc.u32 	%r49, [%rd75];
	setp.ge.s32 	%p9, %r47, %r49;
	@%p9 bra 	$L__BB5_18;
	ld.global.nc.u32 	%r50, [%rd5];
	add.s32 	%r51, %r50, %r70;
	mul.wide.s32 	%rd76, %r51, 4;
	add.s64 	%rd77, %rd4, %rd76;
	ld.global.nc.u32 	%r52, [%rd77];
	add.s32 	%r23, %r52, %r18;
	mul.wide.s32 	%rd78, %r23, 4;
	add.s64 	%rd79, %rd12, %rd78;
	atom.global.or.b32 	%r53, [%rd79], 1;
	ld.global.nc.u8 	%rs1, [%rd9];
	cvt.u16.u8 	%rs2, %rs1;
	setp.eq.s16 	%p10, %rs2, 0;
	@%p10 bra 	$L__BB5_17;
	ld.global.nc.u32 	%r54, [%rd15+-4];
	mul.wide.s32 	%rd80, %r54, 4;
	add.s64 	%rd16, %rd2, %rd80;
	ld.global.nc.u32 	%r72, [%rd16];
	setp.gt.s32 	%p11, %r72, %r16;
	@%p11 bra 	$L__BB5_16;
	mov.b32 	%r71, 0;
$L__BB5_15:
	add.s32 	%r26, %r71, 1;
	mul.wide.u32 	%rd81, %r71, 4;
	add.s64 	%rd82, %rd16, %rd81;
	ld.global.nc.u32 	%r72, [%rd82+4];
	setp.le.s32 	%p12, %r72, %r16;
	mov.u32 	%r71, %r26;
	@%p12 bra 	$L__BB5_15;
$L__BB5_16:
	mul.wide.s32 	%rd83, %r23, 4;
	add.s64 	%rd84, %rd1, %rd83;
	ld.global.nc.u32 	%r56, [%rd10];
	add.s32 	%r57, %r22, %r72;
	mul.wide.s32 	%rd85, %r57, 4;
	add.s64 	%rd86, %rd13, %rd85;
	ld.global.nc.u32 	%r58, [%rd86];
	add.s32 	%r59, %r58, %r56;
	add.s64 	%rd87, %rd14, %rd85;
	ld.global.nc.u32 	%r60, [%rd87];
	add.s32 	%r61, %r59, %r60;
	atom.global.add.u32 	%r62, [%rd84], %r61;
	bra.uni 	$L__BB5_18;
$L__BB5_17:
	add.s64 	%rd89, %rd1, %rd78;
	ld.global.nc.u32 	%r63, [%rd11];
	atom.global.add.u32 	%r64, [%rd89], %r63;
$L__BB5_18:
	add.s32 	%r70, %r70, %r19;
	setp.lt.s32 	%p13, %r70, %r4;
	@%p13 bra 	$L__BB5_10;
$L__BB5_19:
	ret;

}
	// .globl	_Z29count_single_item_i_candidateiPiS_S_S_S_S_S_S_S_S_S_S_S_S_S_S_S_PbS_S_S_
.visible .entry _Z29count_single_item_i_candidateiPiS_S_S_S_S_S_S_S_S_S_S_S_S_S_S_S_PbS_S_S_(
	.param .u32 _Z29count_single_item_i_candidateiPiS_S_S_S_S_S_S_S_S_S_S_S_S_S_S_S_PbS_S_S__param_0,
	.param .u64 .ptr .align 1 _Z29count_single_item_i_candidateiPiS_S_S_S_S_S_S_S_S_S_S_S_S_S_S_S_PbS_S_S__param_1,
	.param .u64 .ptr .align 1 _Z29count_single_item_i_candidateiPiS_S_S_S_S_S_S_S_S_S_S_S_S_S_S_S_PbS_S_S__param_2,
	.param .u64 .ptr .align 1 _Z29count_single_item_i_candidateiPiS_S_S_S_S_S_S_S_S_S_S_S_S_S_S_S_PbS_S_S__param_3,
	.param .u64 .ptr .align 1 _Z29count_single_item_i_candidateiPiS_S_S_S_S_S_S_S_S_S_S_S_S_S_S_S_PbS_S_S__param_4,
	.param .u64 .ptr .align 1 _Z29count_single_item_i_candidateiPiS_S_S_S_S_S_S_S_S_S_S_S_S_S_S_S_PbS_S_S__param_5,
	.param .u64 .ptr .align 1 _Z29count_single_item_i_candidateiPiS_S_S_S_S_S_S_S_S_S_S_S_S_S_S_S_PbS_S_S__param_6,
	.param .u64 .ptr .align 1 _Z29count_single_item_i_candidateiPiS_S_S_S_S_S_S_S_S_S_S_S_S_S_S_S_PbS_S_S__param_7,
	.param .u64 .ptr .align 1 _Z29count_single_item_i_candidateiPiS_S_S_S_S_S_S_S_S_S_S_S_S_S_S_S_PbS_S_S__param_8,
	.param .u64 .ptr .align 1 _Z29count_single_item_i_candidateiPiS_S_S_S_S_S_S_S_S_S_S_S_S_S_S_S_PbS_S_S__param_9,
	.param .u64 .ptr .align 1 _Z29count_single_item_i_candidateiPiS_S_S_S_S_S_S_S_S_S_S_S_S_S_S_S_PbS_S_S__param_10,
	.param .u64 .ptr .align 1 _Z29count_single_item_i_candidateiPiS_S_S_S_S_S_S_S_S_S_S_S_S_S_S_S_PbS_S_S__param_11,
	.param .u64 .ptr .align 1 _Z29count_single_item_i_candidateiPiS_S_S_S_S_S_S_S_S_S_S_S_S_S_S_S_PbS_S_S__param_12,
	.param .u64 .ptr .align 1 _Z29count_single_item_i_candidateiPiS_S_S_S_S_S_S_S_S_S_S_S_S_S_S_S_PbS_S_S__param_13,
	.param .u64 .ptr .align 1 _Z29count_single_item_i_candidateiPiS_S_S_S_S_S_S_S_S_S_S_S_S_S_S_S_PbS_S_S__param_14,
	.param .u64 .ptr .align 1 _Z29count_single_item_i_candidateiPiS_S_S_S_S_S_S_S_S_S_S_S_S_S_S_S_PbS_S_S__param_15,
	.param .u64 .ptr .align 1 _Z29count_single_item_i_candidateiPiS_S_S_S_S_S_S_S_S_S_S_S_S_S_S_S_PbS_S_S__param_16,
	.param .u64 .ptr .align 1 _Z29count_single_item_i_candidateiPiS_S_S_S_S_S_S_S_S_S_S_S_S_S_S_S_PbS_S_S__param_17,
	.param .u64 .ptr .align 1 _Z29count_single_item_i_candidateiPiS_S_S_S_S_S_S_S_S_S_S_S_S_S_S_S_PbS_S_S__param_18,
	.param .u64 .ptr .align 1 _Z29count_single_item_i_candidateiPiS_S_S_S_S_S_S_S_S_S_S_S_S_S_S_S_PbS_S_S__param_19,
	.param .u64 .ptr .align 1 _Z29count_single_item_i_candidateiPiS_S_S_S_S_S_S_S_S_S_S_S_S_S_S_S_PbS_S_S__param_20,
	.param .u64 .ptr .align 1 _Z29count_single_item_i_candidateiPiS_S_S_S_S_S_S_S_S_S_S_S_S_S_S_S_PbS_S_S__param_21
)
{
	.reg .pred 	%p<7>;
	.reg .b16 	%rs<3>;
	.reg .b32 	%r<46>;
	.reg .b64 	%rd<87>;

	ld.param.u32 	%r20, [_Z29count_single_item_i_candidateiPiS_S_S_S_S_S_S_S_S_S_S_S_S_S_S_S_PbS_S_S__param_0];
	ld.param.u64 	%rd24, [_Z29count_single_item_i_candidateiPiS_S_S_S_S_S_S_S_S_S_S_S_S_S_S_S_PbS_S_S__param_1];
	ld.param.u64 	%rd25, [_Z29count_single_item_i_candidateiPiS_S_S_S_S_S_S_S_S_S_S_S_S_S_S_S_PbS_S_S__param_2];
	ld.param.u64 	%rd26, [_Z29count_single_item_i_candidateiPiS_S_S_S_S_S_S_S_S_S_S_S_S_S_S_S_PbS_S_S__param_4];
	ld.param.u64 	%rd27, [_Z29count_single_item_i_candidateiPiS_S_S_S_S_S_S_S_S_S_S_S_S_S_S_S_PbS_S_S__param_8];
	ld.param.u64 	%rd28, [_Z29count_single_item_i_candidateiPiS_S_S_S_S_S_S_S_S_S_S_S_S_S_S_S_PbS_S_S__param_9];
	ld.param.u64 	%rd29, [_Z29count_single_item_i_candidateiPiS_S_S_S_S_S_S_S_S_S_S_S_S_S_S_S_PbS_S_S__param_13];
	ld.param.u64 	%rd30, [_Z29count_single_item_i_candidateiPiS_S_S_S_S_S_S_S_S_S_S_S_S_S_S_S_PbS_S_S__param_14];
	ld.param.u64 	%rd19, [_Z29count_single_item_i_candidateiPiS_S_S_S_S_S_S_S_S_S_S_S_S_S_S_S_PbS_S_S__param_16];
	ld.param.u64 	%rd20, [_Z29count_single_item_i_candidateiPiS_S_S_S_S_S_S_S_S_S_S_S_S_S_S_S_PbS_S_S__param_17];
	ld.param.u64 	%rd21, [_Z29count_single_item_i_candidateiPiS_S_S_S_S_S_S_S_S_S_S_S_S_S_S_S_PbS_S_S__param_18];
	ld.param.u64 	%rd22, [_Z29count_single_item_i_candidateiPiS_S_S_S_S_S_S_S_S_S_S_S_S_S_S_S_PbS_S_S__param_19];
	ld.param.u64 	%rd23, [_Z29count_single_item_i_candidateiPiS_S_S_S_S_S_S_S_S_S_S_S_S_S_S_S_PbS_S_S__param_20];
	ld.param.u64 	%rd31, [_Z29count_single_item_i_candidateiPiS_S_S_S_S_S_S_S_S_S_S_S_S_S_S_S_PbS_S_S__param_21];
	cvta.to.global.u64 	%rd1, %rd31;
	cvta.to.global.u64 	%rd2, %rd26;
	cvta.to.global.u64 	%rd32, %rd27;
	cvta.to.global.u64 	%rd33, %rd28;
	cvta.to.global.u64 	%rd34, %rd29;
	cvta.to.global.u64 	%rd35, %rd30;
	cvta.to.global.u64 	%rd36, %rd25;
	cvta.to.global.u64 	%rd37, %rd24;
	mov.u32 	%r1, %ctaid.x;
	mul.wide.u32 	%rd38, %r1, 4;
	add.s64 	%rd39, %rd37, %rd38;
	ld.global.nc.u32 	%r2, [%rd39];
	add.s64 	%rd40, %rd36, %rd38;
	ld.global.nc.u32 	%r21, [%rd40];
	sub.s32 	%r3, %r1, %r21;
	mul.wide.s32 	%rd41, %r2, 4;
	add.s64 	%rd42, %rd35, %rd41;
	ld.global.nc.u32 	%r22, [%rd42];
	add.s32 	%r23, %r22, %r3;
	mul.wide.s32 	%rd43, %r23, 4;
	add.s64 	%rd3, %rd34, %rd43;
	add.s64 	%rd44, %rd33, %rd41;
	ld.global.nc.u32 	%r24, [%rd44];
	add.s32 	%r25, %r24, %r3;
	mul.wide.s32 	%rd45, %r25, 4;
	add.s64 	%rd46, %rd32, %rd45;
	ld.global.nc.u32 	%r4, [%rd46];
	mov.u32 	%r44, %tid.x;
	setp.ge.s32 	%p1, %r44, %r4;
	@%p1 bra 	$L__BB6_9;
	ld.param.u64 	%rd86, [_Z29count_single_item_i_candidateiPiS_S_S_S_S_S_S_S_S_S_S_S_S_S_S_S_PbS_S_S__param_15];
	ld.param.u64 	%rd85, [_Z29count_single_item_i_candidateiPiS_S_S_S_S_S_S_S_S_S_S_S_S_S_S_S_PbS_S_S__param_12];
	ld.param.u64 	%rd84, [_Z29count_single_item_i_candidateiPiS_S_S_S_S_S_S_S_S_S_S_S_S_S_S_S_PbS_S_S__param_11];
	ld.param.u64 	%rd83, [_Z29count_single_item_i_candidateiPiS_S_S_S_S_S_S_S_S_S_S_S_S_S_S_S_PbS_S_S__param_10];
	ld.param.u64 	%rd82, [_Z29count_single_item_i_candidateiPiS_S_S_S_S_S_S_S_S_S_S_S_S_S_S_S_PbS_S_S__param_6];
	ld.param.u64 	%rd81, [_Z29count_single_item_i_candidateiPiS_S_S_S_S_S_S_S_S_S_S_S_S_S_S_S_PbS_S_S__param_5];
	ld.param.u64 	%rd80, [_Z29count_single_item_i_candidateiPiS_S_S_S_S_S_S_S_S_S_S_S_S_S_S_S_PbS_S_S__param_3];
	cvt.u64.u32 	%rd47, %r1;
	ld.global.nc.u32 	%r26, [%rd3];
	cvta.to.global.u64 	%rd48, %rd84;
	cvta.to.global.u64 	%rd49, %rd85;
	cvta.to.global.u64 	%rd50, %rd81;
	cvta.to.global.u64 	%rd51, %rd82;
	cvta.to.global.u64 	%rd52, %rd21;
	cvta.to.global.u64 	%rd53, %rd19;
	cvta.to.global.u64 	%rd54, %rd20;
	mul.wide.s32 	%rd55, %r2, 4;
	add.s64 	%rd56, %rd48, %rd55;
	ld.global.nc.u32 	%r27, [%rd56];
	add.s32 	%r28, %r27, %r3;
	mul.wide.s32 	%rd57, %r28, 4;
	add.s64 	%rd58, %rd49, %rd57;
	ld.global.nc.u32 	%r6, [%rd58];
	mul.wide.s32 	%rd59, %r26, 4;
	add.s64 	%rd60, %rd50, %rd59;
	ld.global.nc.u32 	%r7, [%rd60];
	add.s64 	%rd61, %rd51, %rd59;
	ld.global.nc.u32 	%r8, [%rd61];
	mul.lo.s32 	%r9, %r2, %r20;
	add.s64 	%rd4, %rd52, %rd47;
	mul.lo.s32 	%r10, %r20, %r1;
	mul.wide.u32 	%rd62, %r1, 4;
	add.s64 	%rd5, %rd53, %rd62;
	add.s64 	%rd6, %rd54, %rd62;
	mov.u32 	%r11, %ntid.x;
	cvta.to.global.u64 	%rd7, %rd83;
	cvta.to.global.u64 	%rd8, %rd80;
	cvta.to.global.u64 	%rd9, %rd86;
	cvta.to.global.u64 	%rd10, %rd22;
	cvta.to.global.u64 	%rd11, %rd23;
$L__BB6_2:
	add.s32 	%r29, %r6, %r44;
	mul.wide.s32 	%rd63, %r29, 4;
	add.s64 	%rd64, %rd7, %rd63;
	ld.global.nc.u32 	%r30, [%rd64];
	add.s32 	%r31, %r7, %r30;
	mul.wide.s32 	%rd65, %r31, 4;
	add.s64 	%rd66, %rd2, %rd65;
	ld.global.nc.u32 	%r13, [%rd66];
	add.s32 	%r45, %r30, 1;
	setp.ge.s32 	%p2, %r45, %r8;
	@%p2 bra 	$L__BB6_8;
$L__BB6_3:
	add.s32 	%r16, %r7, %r45;
	mul.wide.s32 	%rd67, %r16, 4;
	add.s64 	%rd68, %rd2, %rd67;
	ld.global.nc.u32 	%r32, [%rd68];
	setp.ne.s32 	%p3, %r13, %r32;
	@%p3 bra 	$L__BB6_8;
	mul.wide.s32 	%rd69, %r16, 4;
	add.s64 	%rd70, %rd8, %rd69;
	ld.global.nc.u32 	%r17, [%rd70];
	add.s32 	%r33, %r17, %r9;
	mul.wide.s32 	%rd71, %r33, 4;
	add.s64 	%rd72, %rd9, %rd71;
	atom.global.or.b32 	%r34, [%rd72], 1;
	ld.global.nc.u8 	%rs1, [%rd4];
	cvt.u16.u8 	%rs2, %rs1;
	setp.eq.s16 	%p4, %rs2, 0;
	@%p4 bra 	$L__BB6_6;
	add.s32 	%r35, %r17, %r10;
	mul.wide.u32 	%rd73, %r35, 4;
	add.s64 	%rd74, %rd1, %rd73;
	ld.global.nc.u32 	%r36, [%rd5];
	mul.wide.s32 	%rd75, %r16, 4;
	add.s64 	%rd76, %rd10, %rd75;
	ld.global.nc.u32 	%r37, [%rd76];
	add.s32 	%r38, %r37, %r36;
	add.s64 	%rd77, %rd11, %rd75;
	ld.global.nc.u32 	%r39, [%rd77];
	add.s32 	%r40, %r38, %r39;
	atom.global.max.s32 	%r41, [%rd74], %r40;
	bra.uni 	$L__BB6_7;
$L__BB6_6:
	ld.global.nc.u32 	%r42, [%rd6];
	add.s32 	%r43, %r17, %r10;
	mul.wide.u32 	%rd78, %r43, 4;
	add.s64 	%rd79, %rd1, %rd78;
	st.global.u32 	[%rd79], %r42;
$L__BB6_7:
	add.s32 	%r45, %r45, 1;
	setp.lt.s32 	%p5, %r45, %r8;
	@%p5 bra 	$L__BB6_3;
$L__BB6_8:
	add.s32 	%r44, %r44, %r11;
	setp.lt.s32 	%p6, %r44, %r4;
	@%p6 bra 	$L__BB6_2;
$L__BB6_9:
	ret;

}
	// .globl	_Z49sum_i_candidate_TSU_chain_sid_num_Segments_LargeNPKiS0_iiPi
.visible .entry _Z49sum_i_candidate_TSU_chain_sid_num_Segments_LargeNPKiS0_iiPi(
	.param .u64 .ptr .align 1 _Z49sum_i_candidate_TSU_chain_sid_num_Segments_LargeNPKiS0_iiPi_param_0,
	.param .u64 .ptr .align 1 _Z49sum_i_candidate_TSU_chain_sid_num_Segments_LargeNPKiS0_iiPi_param_1,
	.param .u32 _Z49sum_i_candidate_TSU_chain_sid_num_Segments_LargeNPKiS0_iiPi_param_2,
	.param .u32 _Z49sum_i_candidate_TSU_chain_sid_num_Segments_LargeNPKiS0_iiPi_param_3,
	.param .u64 .ptr .align 1 _Z49sum_i_candidate_TSU_chain_sid_num_Segments_LargeNPKiS0_iiPi_param_4
)
{
	.reg .pred 	%p<13>;
	.reg .b32 	%r<133>;
	.reg .b64 	%rd<50>;

	ld.param.u64 	%rd9, [_Z49sum_i_candidate_TSU_chain_sid_num_Segments_LargeNPKiS0_iiPi_param_0];
	ld.param.u64 	%rd7, [_Z49sum_i_candidate_TSU_chain_sid_num_Segments_LargeNPKiS0_iiPi_param_1];
	ld.param.u32 	%r44, [_Z49sum_i_candidate_TSU_chain_sid_num_Segments_LargeNPKiS0_iiPi_param_2];
	ld.param.u32 	%r43, [_Z49sum_i_candidate_TSU_chain_sid_num_Segments_LargeNPKiS0_iiPi_param_3];
	ld.param.u64 	%rd8, [_Z49sum_i_candidate_TSU_chain_sid_num_Segments_LargeNPKiS0_iiPi_param_4];
	cvta.to.global.u64 	%rd1, %rd9;
	mov.u32 	%r45, %ctaid.x;
	mov.u32 	%r1, %ntid.x;
	mov.u32 	%r46, %tid.x;
	mad.lo.s32 	%r118, %r45, %r1, %r46;
	add.s32 	%r47, %r44, -1;
	mul.lo.s32 	%r3, %r47, %r43;
	setp.ge.s32 	%p1, %r118, %r3;
	@%p1 bra 	$L__BB7_17;
	mov.u32 	%r48, %nctaid.x;
	mul.lo.s32 	%r4, %r1, %r48;
	shl.b32 	%r5, %r43, 4;
	cvta.to.global.u64 	%rd2, %rd7;
	cvta.to.global.u64 	%rd3, %rd8;
	mul.wide.s32 	%rd5, %r43, 4;
$L__BB7_2:
	div.s32 	%r7, %r118, %r43;
	mul.lo.s32 	%r50, %r7, %r43;
	sub.s32 	%r8, %r118, %r50;
	mul.wide.s32 	%rd10, %r7, 4;
	add.s64 	%rd11, %rd2, %rd10;
	ld.global.nc.u32 	%r124, [%rd11];
	ld.global.nc.u32 	%r10, [%rd11+4];
	setp.ge.s32 	%p2, %r124, %r10;
	mov.b32 	%r132, 0;
	@%p2 bra 	$L__BB7_16;
	sub.s32 	%r11, %r10, %r124;
	and.b32  	%r12, %r11, 15;
	sub.s32 	%r53, %r124, %r10;
	setp.gt.u32 	%p3, %r53, -16;
	mov.b32 	%r132, 0;
	@%p3 bra 	$L__BB7_6;
	mad.lo.s32 	%r120, %r43, %r124, %r8;
	and.b32  	%r55, %r11, -16;
	neg.s32 	%r119, %r55;
	mov.b32 	%r132, 0;
$L__BB7_5:
	.pragma "nounroll";
	mul.wide.s32 	%rd12, %r120, 4;
	add.s64 	%rd13, %rd1, %rd12;
	ld.global.nc.u32 	%r56, [%rd13];
	add.s32 	%r57, %r56, %r132;
	add.s64 	%rd15, %rd13, %rd5;
	ld.global.nc.u32 	%r58, [%rd15];
	add.s32 	%r59, %r58, %r57;
	add.s64 	%rd16, %rd15, %rd5;
	ld.global.nc.u32 	%r60, [%rd16];
	add.s32 	%r61, %r60, %r59;
	add.s64 	%rd17, %rd16, %rd5;
	ld.global.nc.u32 	%r62, [%rd17];
	add.s32 	%r63, %r62, %r61;
	add.s64 	%rd18, %rd17, %rd5;
	ld.global.nc.u32 	%r64, [%rd18];
	add.s32 	%r65, %r64, %r63;
	add.s64 	%rd19, %rd18, %rd5;
	ld.global.nc.u32 	%r66, [%rd19];
	add.s32 	%r67, %r66, %r65;
	add.s64 	%rd20, %rd19, %rd5;
	ld.global.nc.u32 	%r68, [%rd20];
	add.s32 	%r69, %r68, %r67;
	add.s64 	%rd21, %rd20, %rd5;
	ld.global.nc.u32 	%r70, [%rd21];
	add.s32 	%r71, %r70, %r69;
	add.s64 	%rd22, %rd21, %rd5;
	ld.global.nc.u32 	%r72, [%rd22];
	add.s32 	%r73, %r72, %r71;
	add.s64 	%rd23, %rd22, %rd5;
	ld.global.nc.u32 	%r74, [%rd23];
	add.s32 	%r75, %r74, %r73;
	add.s64 	%rd24, %rd23, %rd5;
	ld.global.nc.u32 	%r76, [%rd24];
	add.s32 	%r77, %r76, %r75;
	add.s64 	%rd25, %rd24, %rd5;
	ld.global.nc.u32 	%r78, [%rd25];
	add.s32 	%r79, %r78, %r77;
	add.s64 	%rd26, %rd25, %rd5;
	ld.global.nc.u32 	%r80, [%rd26];
	add.s32 	%r81, %r80, %r79;
	add.s64 	%rd27, %rd26, %rd5;
	ld.global.nc.u32 	%r82, [%rd27];
	add.s32 	%r83, %r82, %r81;
	add.s64 	%rd28, %rd27, %rd5;
	ld.global.nc.u32 	%r84, [%rd28];
	add.s32 	%r85, %r84, %r83;
	add.s64 	%rd29, %rd28, %rd5;
	ld.global.nc.u32 	%r86, [%rd29];
	add.s32 	%r132, %r86, %r85;
	add.s32 	%r124, %r124, 16;
	add.s32 	%r120, %r120, %r5;
	add.s32 	%r119, %r119, 16;
	setp.ne.s32 	%p4, %r119, 0;
	@%p4 bra 	$L__BB7_5;
$L__BB7_6:
	setp.eq.s32 	%p5, %r12, 0;
	@%p5 bra 	$L__BB7_16;
	and.b32  	%r26, %r11, 7;
	setp.lt.u32 	%p6, %r12, 8;
	@%p6 bra 	$L__BB7_9;
	mad.lo.s32 	%r88, %r124, %r43, %r8;
	mul.wide.s32 	%rd30, %r88, 4;
	add.s64 	%rd31, %rd1, %rd30;
	ld.global.nc.u32 	%r89, [%rd31];
	add.s32 	%r90, %r89, %r132;
	add.s64 	%rd33, %rd31, %rd5;
	ld.global.nc.u32 	%r91, [%rd33];
	add.s32 	%r92, %r91, %r90;
	add.s64 	%rd34, %rd33, %rd5;
	ld.global.nc.u32 	%r93, [%rd34];
	add.s32 	%r94, %r93, %r92;
	add.s64 	%rd35, %rd34, %rd5;
	ld.global.nc.u32 	%r95, [%rd35];
	add.s32 	%r96, %r95, %r94;
	add.s64 	%rd36, %rd35, %rd5;
	ld.global.nc.u32 	%r97, [%rd36];
	add.s32 	%r98, %r97, %r96;
	add.s64 	%rd37, %rd36, %rd5;
	ld.global.nc.u32 	%r99, [%rd37];
	add.s32 	%r100, %r99, %r98;
	add.s64 	%rd38, %rd37, %rd5;
	ld.global.nc.u32 	%r101, [%rd38];
	add.s32 	%r102, %r101, %r100;
	add.s64 	%rd39, %rd38, %rd5;
	ld.global.nc.u32 	%r103, [%rd39];
	add.s32 	%r132, %r103, %r102;
	add.s32 	%r124, %r124, 8;
$L__BB7_9:
	setp.eq.s32 	%p7, %r26, 0;
	@%p7 bra 	$L__BB7_16;
	and.b32  	%r32, %r11, 3;
	setp.lt.u32 	%p8, %r26, 4;
	@%p8 bra 	$L__BB7_12;
	mad.lo.s32 	%r105, %r124, %r43, %r8;
	mul.wide.s32 	%rd40, %r105, 4;
	add.s64 	%rd41, %rd1, %rd40;
	ld.global.nc.u32 	%r106, [%rd41];
	add.s32 	%r107, %r106, %r132;
	add.s64 	%rd43, %rd41, %rd5;
	ld.global.nc.u32 	%r108, [%rd43];
	add.s32 	%r109, %r108, %r107;
	add.s64 	%rd44, %rd43, %rd5;
	ld.global.nc.u32 	%r110, [%rd44];
	add.s32 	%r111, %r110, %r109;
	add.s64 	%rd45, %rd44, %rd5;
	ld.global.nc.u32 	%r112, [%rd45];
	add.s32 	%r132, %r112, %r111;
	add.s32 	%r124, %r124, 4;
$L__BB7_12:
	setp.eq.s32 	%p9, %r32, 0;
	@%p9 bra 	$L__BB7_16;
	mad.lo.s32 	%r113, %r124, %r43, %r8;
	mul.wide.s32 	%rd46, %r113, 4;
	add.s64 	%rd4, %rd1, %rd46;
	ld.global.nc.u32 	%r114, [%rd4];
	add.s32 	%r132, %r114, %r132;
	setp.eq.s32 	%p10, %r32, 1;
	@%p10 bra 	$L__BB7_16;
	add.s64 	%rd6, %rd4, %rd5;
	ld.global.nc.u32 	%r115, [%rd6];
	add.s32 	%r132, %r115, %r132;
	setp.eq.s32 	%p11, %r32, 2;
	@%p11 bra 	$L__BB7_16;
	add.s64 	%rd47, %rd6, %rd5;
	ld.global.nc.u32 	%r116, [%rd47];
	add.s32 	%r132, %r116, %r132;
$L__BB7_16:
	mad.lo.s32 	%r117, %r7, %r43, %r8;
	mul.wide.s32 	%rd48, %r117, 4;
	add.s64 	%rd49, %rd3, %rd48;
	st.global.u32 	[%rd49], %r132;
	add.s32 	%r118, %r118, %r4;
	setp.lt.s32 	%p12, %r118, %r3;
	@%p12 bra 	$L__BB7_2;
$L__BB7_17:
	ret;

}
	// .globl	_Z23single_item_TSU_pruningiiPiS_S_S_
.visible .entry _Z23single_item_TSU_pruningiiPiS_S_S_(
	.param .u32 _Z23single_item_TSU_pruningiiPiS_S_S__param_0,
	.param .u32 _Z23single_item_TSU_pruningiiPiS_S_S__param_1,
	.param .u64 .ptr .align 1 _Z23single_item_TSU_pruningiiPiS_S_S__param_2,
	.param .u64 .ptr .align 1 _Z23single_item_TSU_pruningiiPiS_S_S__param_3,
	.param .u64 .ptr .align 1 _Z23single_item_TSU_pruningiiPiS_S_S__param_4,
	.param .u64 .ptr .align 1 _Z23single_item_TSU_pruningiiPiS_S_S__param_5
)
{
	.reg .pred 	%p<5>;
	.reg .b32 	%r<15>;
	.reg .b64 	%rd<17>;

	ld.param.u32 	%r7, [_Z23single_item_TSU_pruningiiPiS_S_S__param_0];
	ld.param.u32 	%r8, [_Z23single_item_TSU_pruningiiPiS_S_S__param_1];
	ld.param.u64 	%rd5, [_Z23single_item_TSU_pruningiiPiS_S_S__param_2];
	ld.param.u64 	%rd6, [_Z23single_item_TSU_pruningiiPiS_S_S__param_3];
	ld.param.u64 	%rd7, [_Z23single_item_TSU_pruningiiPiS_S_S__param_4];
	ld.param.u64 	%rd8, [_Z23single_item_TSU_pruningiiPiS_S_S__param_5];
	mov.u32 	%r14, %tid.x;
	setp.ge.s32 	%p1, %r14, %r8;
	@%p1 bra 	$L__BB8_7;
	mov.u32 	%r9, %ctaid.x;
	mul.lo.s32 	%r2, %r8, %r9;
	mov.u32 	%r3, %ntid.x;
	cvta.to.global.u64 	%rd1, %rd6;
	cvta.to.global.u64 	%rd2, %rd5;
	cvta.to.global.u64 	%rd3, %rd8;
	cvta.to.global.u64 	%rd4, %rd7;
$L__BB8_2:
	add.s32 	%r5, %r14, %r2;
	mul.wide.s32 	%rd9, %r5, 4;
	add.s64 	%rd10, %rd1, %rd9;
	ld.global.nc.u32 	%r10, [%rd10];
	setp.ge.s32 	%p2, %r10, %r7;
	@%p2 bra 	$L__BB8_4;
	add.s64 	%rd12, %rd2, %rd9;
	mov.b32 	%r11, 0;
	st.global.u32 	[%rd12], %r11;
$L__BB8_4:
	add.s64 	%rd14, %rd3, %rd9;
	ld.global.nc.u32 	%r12, [%rd14];
	setp.ge.s32 	%p3, %r12, %r7;
	@%p3 bra 	$L__BB8_6;
	add.s64 	%rd16, %rd4, %rd9;
	mov.b32 	%r13, 0;
	st.global.u32 	[%rd16], %r13;
$L__BB8_6:
	add.s32 	%r14, %r14, %r3;
	setp.lt.s32 	%p4, %r14, %r8;
	@%p4 bra 	$L__BB8_2;
$L__BB8_7:
	ret;

}
	// .globl	_Z17reduceSum2DkernelPKiPii
.visible .entry _Z17reduceSum2DkernelPKiPii(
	.param .u64 .ptr .align 1 _Z17reduceSum2DkernelPKiPii_param_0,
	.param .u64 .ptr .align 1 _Z17reduceSum2DkernelPKiPii_param_1,
	.param .u32 _Z17reduceSum2DkernelPKiPii_param_2
)
{
	.reg .pred 	%p<14>;
	.reg .b32 	%r<53>;
	.reg .b64 	%rd<11>;

	ld.param.u64 	%rd3, [_Z17reduceSum2DkernelPKiPii_param_0];
	ld.param.u64 	%rd2, [_Z17reduceSum2DkernelPKiPii_param_1];
	ld.param.u32 	%r14, [_Z17reduceSum2DkernelPKiPii_param_2];
	cvta.to.global.u64 	%rd1, %rd3;
	mov.u32 	%r1, %tid.x;
	mov.u32 	%r2, %ctaid.x;
	mul.lo.s32 	%r3, %r14, %r2;
	add.s32 	%r4, %r3, %r1;
	setp.ge.s32 	%p1, %r1, %r14;
	mov.b32 	%r51, 0;
	@%p1 bra 	$L__BB9_2;
	mul.wide.s32 	%rd4, %r4, 4;
	add.s64 	%rd5, %rd1, %rd4;
	ld.global.nc.u32 	%r51, [%rd5];
$L__BB9_2:
	mov.u32 	%r7, %ntid.x;
	add.s32 	%r8, %r4, %r7;
	add.s32 	%r16, %r3, %r14;
	setp.ge.s32 	%p2, %r8, %r16;
	@%p2 bra 	$L__BB9_4;
	mul.wide.s32 	%rd6, %r8, 4;
	add.s64 	%rd7, %rd1, %rd6;
	ld.global.nc.u32 	%r17, [%rd7];
	add.s32 	%r51, %r17, %r51;
$L__BB9_4:
	shl.b32 	%r18, %r1, 2;
	mov.u32 	%r19, sdata;
	add.s32 	%r11, %r19, %r18;
	st.shared.u32 	[%r11], %r51;
	bar.sync 	0;
	setp.lt.u32 	%p3, %r7, 66;
	@%p3 bra 	$L__BB9_9;
	mov.u32 	%r52, %r7;
$L__BB9_6:
	shr.u32 	%r13, %r52, 1;
	setp.ge.u32 	%p4, %r1, %r13;
	@%p4 bra 	$L__BB9_8;
	shl.b32 	%r20, %r13, 2;
	add.s32 	%r21, %r11, %r20;
	ld.shared.u32 	%r22, [%r21];
	ld.shared.u32 	%r23, [%r11];
	add.s32 	%r24, %r23, %r22;
	st.shared.u32 	[%r11], %r24;
$L__BB9_8:
	bar.sync 	0;
	setp.gt.u32 	%p5, %r52, 131;
	mov.u32 	%r52, %r13;
	@%p5 bra 	$L__BB9_6;
$L__BB9_9:
	setp.gt.u32 	%p6, %r1, 31;
	@%p6 bra 	$L__BB9_24;
	add.s32 	%r25, %r1, 32;
	setp.ge.u32 	%p7, %r25, %r7;
	@%p7 bra 	$L__BB9_12;
	ld.volatile.shared.u32 	%r26, [%r11+128];
	ld.volatile.shared.u32 	%r27, [%r11];
	add.s32 	%r28, %r27, %r26;
	st.volatile.shared.u32 	[%r11], %r28;
$L__BB9_12:
	add.s32 	%r29, %r1, 16;
	setp.ge.u32 	%p8, %r29, %r7;
	@%p8 bra 	$L__BB9_14;
	ld.volatile.shared.u32 	%r30, [%r11+64];
	ld.volatile.shared.u32 	%r31, [%r11];
	add.s32 	%r32, %r31, %r30;
	st.volatile.shared.u32 	[%r11], %r32;
$L__BB9_14:
	add.s32 	%r33, %r1, 8;
	setp.ge.u32 	%p9, %r33, %r7;
	@%p9 bra 	$L__BB9_16;
	ld.volatile.shared.u32 	%r34, [%r11+32];
	ld.volatile.shared.u32 	%r35, [%r11];
	add.s32 	%r36, %r35, %r34;
	st.volatile.shared.u32 	[%r11], %r36;
$L__BB9_16:
	add.s32 	%r37, %r1, 4;
	setp.ge.u32 	%p10, %r37, %r7;
	@%p10 bra 	$L__BB9_18;
	ld.volatile.shared.u32 	%r38, [%r11+16];
	ld.volatile.shared.u32 	%r39, [%r11];
	add.s32 	%r40, %r39, %r38;
	st.volatile.shared.u32 	[%r11], %r40;
$L__BB9_18:
	add.s32 	%r41, %r1, 2;
	setp.ge.u32 	%p11, %r41, %r7;
	@%p11 bra 	$L__BB9_20;
	ld.volatile.shared.u32 	%r42, [%r11+8];
	ld.volatile.shared.u32 	%r43, [%r11];
	add.s32 	%r44, %r43, %r42;
	st.volatile.shared.u32 	[%r11], %r44;
$L__BB9_20:
	add.s32 	%r45, %r1, 1;
	setp.ge.u32 	%p12, %r45, %r7;
	@%p12 bra 	$L__BB9_22;
	ld.volatile.shared.u32 	%r46, [%r11+4];
	ld.volatile.shared.u32 	%r47, [%r11];
	add.s32 	%r48, %r47, %r46;
	st.volatile.shared.u32 	[%r11], %r48;
$L__BB9_22:
	setp.ne.s32 	%p13, %r1, 0;
	@%p13 bra 	$L__BB9_24;
	ld.shared.u32 	%r49, [sdata];
	cvta.to.global.u64 	%rd8, %rd2;
	mul.wide.u32 	%rd9, %r2, 4;
	add.s64 	%rd10, %rd8, %rd9;
	st.global.u32 	[%rd10], %r49;
$L__BB9_24:
	ret;

}
	// .globl	_Z18Arr_MultiplicationPiS_i
.visible .entry _Z18Arr_MultiplicationPiS_i(
	.param .u64 .ptr .align 1 _Z18Arr_MultiplicationPiS_i_param_0,
	.param .u64 .ptr .align 1 _Z18Arr_MultiplicationPiS_i_param_1,
	.param .u32 _Z18Arr_MultiplicationPiS_i_param_2
)
{
	.reg .pred 	%p<2>;
	.reg .b32 	%r<9>;
	.reg .b64 	%rd<8>;

	ld.param.u64 	%rd1, [_Z18Arr_MultiplicationPiS_i_param_0];
	ld.param.u64 	%rd2, [_Z18Arr_MultiplicationPiS_i_param_1];
	ld.param.u32 	%r2, [_Z18Arr_MultiplicationPiS_i_param_2];
	mov.u32 	%r3, %ctaid.x;
	mov.u32 	%r4, %ntid.x;
	mov.u32 	%r5, %tid.x;
	mad.lo.s32 	%r1, %r3, %r4, %r5;
	setp.ge.s32 	%p1, %r1, %r2;
	@%p1 bra 	$L__BB10_2;
	cvta.to.global.u64 	%rd3, %rd1;
	cvta.to.global.u64 	%rd4, %rd2;
	mul.wide.s32 	%rd5, %r1, 4;
	add.s64 	%rd6, %rd3, %rd5;
	ld.global.u32 	%r6, [%rd6];
	add.s64 	%rd7, %rd4, %rd5;
	ld.global.nc.u32 	%r7, [%rd7];
	mul.lo.s32 	%r8, %r7, %r6;
	st.global.u32 	[%rd6], %r8;
$L__BB10_2:
	ret;

}
	// .globl	_Z33single_item_peu_utility_count_maxiPiS_S_S_S_S_S_S_S_S_S_S_S_S_Pb
.visible .entry _Z33single_item_peu_utility_count_maxiPiS_S_S_S_S_S_S_S_S_S_S_S_S_Pb(
	.param .u32 _Z33single_item_peu_utility_count_maxiPiS_S_S_S_S_S_S_S_S_S_S_S_S_Pb_param_0,
	.param .u64 .ptr .align 1 _Z33single_item_peu_utility_count_maxiPiS_S_S_S_S_S_S_S_S_S_S_S_S_Pb_param_1,
	.param .u64 .ptr .align 1 _Z33single_item_peu_utility_count_maxiPiS_S_S_S_S_S_S_S_S_S_S_S_S_Pb_param_2,
	.param .u64 .ptr .align 1 _Z33single_item_peu_utility_count_maxiPiS_S_S_S_S_S_S_S_S_S_S_S_S_Pb_param_3,
	.param .u64 .ptr .align 1 _Z33single_item_peu_utility_count_maxiPiS_S_S_S_S_S_S_S_S_S_S_S_S_Pb_param_4,
	.param .u64 .ptr .align 1 _Z33single_item_peu_utility_count_maxiPiS_S_S_S_S_S_S_S_S_S_S_S_S_Pb_param_5,
	.param .u64 .ptr .align 1 _Z33single_item_peu_utility_count_maxiPiS_S_S_S_S_S_S_S_S_S_S_S_S_Pb_param_6,
	.param .u64 .ptr .align 1 _Z33single_item_peu_utility_count_maxiPiS_S_S_S_S_S_S_S_S_S_S_S_S_Pb_param_7,
	.param .u64 .ptr .align 1 _Z33single_item_peu_utility_count_maxiPiS_S_S_S_S_S_S_S_S_S_S_S_S_Pb_param_8,
	.param .u64 .ptr .align 1 _Z33single_item_peu_utility_count_maxiPiS_S_S_S_S_S_S_S_S_S_S_S_S_Pb_param_9,
	.param .u64 .ptr .align 1 _Z33single_item_peu_utility_count_maxiPiS_S_S_S_S_S_S_S_S_S_S_S_S_Pb_param_10,
	.param .u64 .ptr .align 1 _Z33single_item_peu_utility_count_maxiPiS_S_S_S_S_S_S_S_S_S_S_S_S_Pb_param_11,
	.param .u64 .ptr .align 1 _Z33single_item_peu_utility_count_maxiPiS_S_S_S_S_S_S_S_S_S_S_S_S_Pb_param_12,
	.param .u64 .ptr .align 1 _Z33single_item_peu_utility_count_maxiPiS_S_S_S_S_S_S_S_S_S_S_S_S_Pb_param_13,
	.param .u64 .ptr .align 1 _Z33single_item_peu_utility_count_maxiPiS_S_S_S_S_S_S_S_S_S_S_S_S_Pb_param_14,
	.param .u64 .ptr .align 1 _Z33single_item_peu_utility_count_maxiPiS_S_S_S_S_S_S_S_S_S_S_S_S_Pb_param_15
)
{
	.reg .pred 	%p<36>;
	.reg .b16 	%rs<3>;
	.reg .b32 	%r<108>;
	.reg .b64 	%rd<67>;
	// demoted variable
	.shared .align 4 .b8 _ZZ33single_item_peu_utility_count_maxiPiS_S_S_S_S_S_S_S_S_S_S_S_S_PbE16sub_data_utility[4096];
	// demoted variable
	.shared .align 4 .b8 _ZZ33single_item_peu_utility_count_maxiPiS_S_S_S_S_S_S_S_S_S_S_S_S_PbE12sub_data_peu[4096];
	ld.param.u64 	%rd11, [_Z33single_item_peu_utility_count_maxiPiS_S_S_S_S_S_S_S_S_S_S_S_S_Pb_param_1];
	ld.param.u64 	%rd12, [_Z33single_item_peu_utility_count_maxiPiS_S_S_S_S_S_S_S_S_S_S_S_S_Pb_param_2];
	ld.param.u64 	%rd13, [_Z33single_item_peu_utility_count_maxiPiS_S_S_S_S_S_S_S_S_S_S_S_S_Pb_param_3];
	ld.param.u64 	%rd14, [_Z33single_item_peu_utility_count_maxiPiS_S_S_S_S_S_S_S_S_S_S_S_S_Pb_param_5];
	ld.param.u64 	%rd15, [_Z33single_item_peu_utility_count_maxiPiS_S_S_S_S_S_S_S_S_S_S_S_S_Pb_param_6];
	ld.param.u64 	%rd16, [_Z33single_item_peu_utility_count_maxiPiS_S_S_S_S_S_S_S_S_S_S_S_S_Pb_param_7];
	ld.param.u64 	%rd17, [_Z33single_item_peu_utility_count_maxiPiS_S_S_S_S_S_S_S_S_S_S_S_S_Pb_param_8];
	ld.param.u64 	%rd18, [_Z33single_item_peu_utility_count_maxiPiS_S_S_S_S_S_S_S_S_S_S_S_S_Pb_param_9];
	ld.param.u64 	%rd19, [_Z33single_item_peu_utility_count_maxiPiS_S_S_S_S_S_S_S_S_S_S_S_S_Pb_param_10];
	ld.param.u64 	%rd20, [_Z33single_item_peu_utility_count_maxiPiS_S_S_S_S_S_S_S_S_S_S_S_S_Pb_param_11];
	ld.param.u64 	%rd21, [_Z33single_item_peu_utility_count_maxiPiS_S_S_S_S_S_S_S_S_S_S_S_S_Pb_param_12];
	ld.param.u64 	%rd22, [_Z33single_item_peu_utility_count_maxiPiS_S_S_S_S_S_S_S_S_S_S_S_S_Pb_param_15];
	cvta.to.global.u64 	%rd1, %rd22;
	cvta.to.global.u64 	%rd2, %rd13;
	cvta.to.global.u64 	%rd23, %rd14;
	cvta.to.global.u64 	%rd3, %rd15;
	cvta.to.global.u64 	%rd4, %rd17;
	cvta.to.global.u64 	%rd24, %rd16;
	cvta.to.global.u64 	%rd25, %rd18;
	cvta.to.global.u64 	%rd26, %rd19;
	cvta.to.global.u64 	%rd27, %rd20;
	cvta.to.global.u64 	%rd28, %rd21;
	cvta.to.global.u64 	%rd29, %rd12;
	cvta.to.global.u64 	%rd30, %rd11;
	mov.u32 	%r1, %tid.x;
	mov.u32 	%r2, %ctaid.x;
	mul.wide.u32 	%rd31, %r2, 4;
	add.s64 	%rd32, %rd30, %rd31;
	ld.global.nc.u32 	%r33, [%rd32];
	add.s64 	%rd33, %rd29, %rd31;
	ld.global.nc.u32 	%r34, [%rd33];
	sub.s32 	%r3, %r2, %r34;
	mul.wide.s32 	%rd34, %r33, 4;
	add.s64 	%rd35, %rd28, %rd34;
	ld.global.nc.u32 	%r35, [%rd35];
	add.s32 	%r36, %r35, %r3;
	mul.wide.s32 	%rd36, %r36, 4;
	add.s64 	%rd37, %rd27, %rd36;
	ld.global.nc.u32 	%r37, [%rd37];
	add.s64 	%rd38, %rd26, %rd34;
	ld.global.nc.u32 	%r38, [%rd38];
	add.s32 	%r39, %r38, %r3;
	mul.wide.s32 	%rd39, %r39, 4;
	add.s64 	%rd40, %rd25, %rd39;
	ld.global.nc.u32 	%r4, [%rd40];
	setp.ne.s32 	%p1, %r1, 0;
	add.s64 	%rd5, %rd24, %rd34;
	mul.wide.s32 	%rd41, %r37, 4;
	add.s64 	%rd6, %rd23, %rd41;
	@%p1 bra 	$L__BB11_2;
	ld.global.nc.u32 	%r40, [%rd5];
	add.s32 	%r41, %r40, %r3;
	mul.wide.s32 	%rd42, %r41, 4;
	add.s64 	%rd43, %rd4, %rd42;
	ld.global.nc.u32 	%r42, [%rd43];
	mul.wide.s32 	%rd44, %r42, 4;
	add.s64 	%rd45, %rd3, %rd44;
	ld.global.nc.u32 	%r43, [%rd45];
	ld.global.nc.u32 	%r44, [%rd6];
	add.s32 	%r45, %r44, %r43;
	mul.wide.s32 	%rd46, %r45, 4;
	add.s64 	%rd47, %rd2, %rd46;
	ld.global.nc.u32 	%r101, [%rd47];
$L__BB11_2:
	setp.ge.s32 	%p2, %r1, %r4;
	mov.b32 	%r105, -2147483648;
	mov.u32 	%r106, %r105;
	@%p2 bra 	$L__BB11_5;
	ld.param.u64 	%rd64, [_Z33single_item_peu_utility_count_maxiPiS_S_S_S_S_S_S_S_S_S_S_S_S_Pb_param_4];
	ld.global.nc.u32 	%r48, [%rd5];
	add.s32 	%r49, %r48, %r3;
	mul.wide.s32 	%rd48, %r49, 4;
	add.s64 	%rd49, %rd4, %rd48;
	ld.global.nc.u32 	%r7, [%rd49];
	ld.global.nc.u32 	%r8, [%rd6];
	mov.u32 	%r9, %ntid.x;
	cvta.to.global.u64 	%rd7, %rd64;
	mov.b32 	%r106, -2147483648;
	mov.u32 	%r102, %r1;
	mov.u32 	%r105, %r106;
$L__BB11_4:
	add.s32 	%r50, %r7, %r102;
	mul.wide.s32 	%rd50, %r50, 4;
	add.s64 	%rd51, %rd3, %rd50;
	ld.global.nc.u32 	%r51, [%rd51];
	add.s32 	%r52, %r8, %r51;
	mul.wide.s32 	%rd52, %r52, 4;
	add.s64 	%rd53, %rd2, %rd52;
	ld.global.nc.u32 	%r53, [%rd53];
	max.s32 	%r105, %r53, %r105;
	add.s64 	%rd54, %rd7, %rd52;
	ld.global.nc.u32 	%r54, [%rd54];
	add.s32 	%r55, %r54, %r53;
	max.s32 	%r106, %r55, %r106;
	add.s32 	%r102, %r102, %r9;
	setp.lt.s32 	%p3, %r102, %r4;
	@%p3 bra 	$L__BB11_4;
$L__BB11_5:
	shl.b32 	%r56, %r1, 2;
	mov.u32 	%r57, _ZZ33single_item_peu_utility_count_maxiPiS_S_S_S_S_S_S_S_S_S_S_S_S_PbE16sub_data_utility;
	add.s32 	%r18, %r57, %r56;
	st.shared.u32 	[%r18], %r105;
	mov.u32 	%r58, _ZZ33single_item_peu_utility_count_maxiPiS_S_S_S_S_S_S_S_S_S_S_S_S_PbE12sub_data_peu;
	add.s32 	%r19, %r58, %r56;
	st.shared.u32 	[%r19], %r106;
	bar.sync 	0;
	mov.u32 	%r20, %ntid.x;
	setp.lt.u32 	%p4, %r20, 66;
	@%p4 bra 	$L__BB11_13;
	mov.u32 	%r107, %r20;
$L__BB11_7:
	mov.u32 	%r21, %r107;
	shr.u32 	%r107, %r21, 1;
	setp.ge.u32 	%p5, %r1, %r107;
	@%p5 bra 	$L__BB11_12;
	shl.b32 	%r23, %r107, 2;
	add.s32 	%r59, %r18, %r23;
	ld.shared.u32 	%r24, [%r59];
	ld.shared.u32 	%r60, [%r18];
	setp.le.s32 	%p6, %r24, %r60;
	@%p6 bra 	$L__BB11_10;
	st.shared.u32 	[%r18], %r24;
$L__BB11_10:
	add.s32 	%r61, %r19, %r23;
	ld.shared.u32 	%r25, [%r61];
	ld.shared.u32 	%r62, [%r19];
	setp.le.s32 	%p7, %r25, %r62;
	@%p7 bra 	$L__BB11_12;
	st.shared.u32 	[%r19], %r25;
$L__BB11_12:
	bar.sync 	0;
	setp.gt.u32 	%p8, %r21, 131;
	@%p8 bra 	$L__BB11_7;
$L__BB11_13:
	setp.gt.u32 	%p9, %r1, 31;
	@%p9 bra 	$L__BB11_54;
	add.s32 	%r26, %r1, 32;
	setp.ge.u32 	%p10, %r26, %r20;
	@%p10 bra 	$L__BB11_17;
	ld.volatile.shared.u32 	%r63, [%r18+128];
	ld.volatile.shared.u32 	%r64, [%r18];
	setp.le.s32 	%p11, %r63, %r64;
	@%p11 bra 	$L__BB11_17;
	ld.volatile.shared.u32 	%r65, [%r18+128];
	st.volatile.shared.u32 	[%r18], %r65;
$L__BB11_17:
	add.s32 	%r27, %r1, 16;
	setp.ge.u32 	%p12, %r27, %r20;
	@%p12 bra 	$L__BB11_20;
	ld.volatile.shared.u32 	%r66, [%r18+64];
	ld.volatile.shared.u32 	%r67, [%r18];
	setp.le.s32 	%p13, %r66, %r67;
	@%p13 bra 	$L__BB11_20;
	ld.volatile.shared.u32 	%r68, [%r18+64];
	st.volatile.shared.u32 	[%r18], %r68;
$L__BB11_20:
	add.s32 	%r28, %r1, 8;
	setp.ge.u32 	%p14, %r28, %r20;
	@%p14 bra 	$L__BB11_23;
	ld.volatile.shared.u32 	%r69, [%r18+32];
	ld.volatile.shared.u32 	%r70, [%r18];
	setp.le.s32 	%p15, %r69, %r70;
	@%p15 bra 	$L__BB11_23;
	ld.volatile.shared.u32 	%r71, [%r18+32];
	st.volatile.shared.u32 	[%r18], %r71;
$L__BB11_23:
	add.s32 	%r29, %r1, 4;
	setp.ge.u32 	%p16, %r29, %r20;
	@%p16 bra 	$L__BB11_26;
	ld.volatile.shared.u32 	%r72, [%r18+16];
	ld.volatile.shared.u32 	%r73, [%r18];
	setp.le.s32 	%p17, %r72, %r73;
	@%p17 bra 	$L__BB11_26;
	ld.volatile.shared.u32 	%r74, [%r18+16];
	st.volatile.shared.u32 	[%r18], %r74;
$L__BB11_26:
	add.s32 	%r30, %r1, 2;
	setp.ge.u32 	%p18, %r30, %r20;
	@%p18 bra 	$L__BB11_29;
	ld.volatile.shared.u32 	%r75, [%r18+8];
	ld.volatile.shared.u32 	%r76, [%r18];
	setp.le.s32 	%p19, %r75, %r76;
	@%p19 bra 	$L__BB11_29;
	ld.volatile.shared.u32 	%r77, [%r18+8];
	st.volatile.shared.u32 	[%r18], %r77;
$L__BB11_29:
	add.s32 	%r31, %r1, 1;
	setp.ge.u32 	%p20, %r31, %r20;
	@%p20 bra 	$L__BB11_32;
	ld.volatile.shared.u32 	%r78, [%r18+4];
	ld.volatile.shared.u32 	%r79, [%r18];
	setp.le.s32 	%p21, %r78, %r79;
	@%p21 bra 	$L__BB11_32;
	ld.volatile.shared.u32 	%r80, [%r18+4];
	st.volatile.shared.u32 	[%r18], %r80;
$L__BB11_32:
	setp.ge.u32 	%p22, %r26, %r20;
	@%p22 bra 	$L__BB11_35;
	ld.volatile.shared.u32 	%r81, [%r19+128];
	ld.volatile.shared.u32 	%r82, [%r19];
	setp.le.s32 	%p23, %r81, %r82;
	@%p23 bra 	$L__BB11_35;
	ld.volatile.shared.u32 	%r83, [%r19+128];
	st.volatile.shared.u32 	[%r19], %r83;
$L__BB11_35:
	setp.ge.u32 	%p24, %r27, %r20;
	@%p24 bra 	$L__BB11_38;
	ld.volatile.shared.u32 	%r84, [%r19+64];
	ld.volatile.shared.u32 	%r85, [%r19];
	setp.le.s32 	%p25, %r84, %r85;
	@%p25 bra 	$L__BB11_38;
	ld.volatile.shared.u32 	%r86, [%r19+64];
	st.volatile.shared.u32 	[%r19], %r86;
$L__BB11_38:
	setp.ge.u32 	%p26, %r28, %r20;
	@%p26 bra 	$L__BB11_41;
	ld.volatile.shared.u32 	%r87, [%r19+32];
	ld.volatile.shared.u32 	%r88, [%r19];
	setp.le.s32 	%p27, %r87, %r88;
	@%p27 bra 	$L__BB11_41;
	ld.volatile.shared.u32 	%r89, [%r19+32];
	st.volatile.shared.u32 	[%r19], %r89;
$L__BB11_41:
	setp.ge.u32 	%p28, %r29, %r20;
	@%p28 bra 	$L__BB11_44;
	ld.volatile.shared.u32 	%r90, [%r19+16];
	ld.volatile.shared.u32 	%r91, [%r19];
	setp.le.s32 	%p29, %r90, %r91;
	@%p29 bra 	$L__BB11_44;
	ld.volatile.shared.u32 	%r92, [%r19+16];
	st.volatile.shared.u32 	[%r19], %r92;
$L__BB11_44:
	setp.ge.u32 	%p30, %r30, %r20;
	@%p30 bra 	$L__BB11_47;
	ld.volatile.shared.u32 	%r93, [%r19+8];
	ld.volatile.shared.u32 	%r94, [%r19];
	setp.le.s32 	%p31, %r93, %r94;
	@%p31 bra 	$L__BB11_47;
	ld.volatile.shared.u32 	%r95, [%r19+8];
	st.volatile.shared.u32 	[%r19], %r95;
$L__BB11_47:
	setp.ge.u32 	%p32, %r31, %r20;
	@%p32 bra 	$L__BB11_50;
	ld.volatile.shared.u32 	%r96, [%r19+4];
	ld.volatile.shared.u32 	%r97, [%r19];
	setp.le.s32 	%p33, %r96, %r97;
	@%p33 bra 	$L__BB11_50;
	ld.volatile.shared.u32 	%r98, [%r19+4];
	st.volatile.shared.u32 	[%r19], %r98;
$L__BB11_50:
	setp.ne.s32 	%p34, %r1, 0;
	@%p34 bra 	$L__BB11_54;
	ld.param.u64 	%rd66, [_Z33single_item_peu_utility_count_maxiPiS_S_S_S_S_S_S_S_S_S_S_S_S_Pb_param_14];
	ld.param.u64 	%rd65, [_Z33single_item_peu_utility_count_maxiPiS_S_S_S_S_S_S_S_S_S_S_S_S_Pb_param_13];
	ld.shared.u32 	%r99, [_ZZ33single_item_peu_utility_count_maxiPiS_S_S_S_S_S_S_S_S_S_S_S_S_PbE16sub_data_utility];
	cvta.to.global.u64 	%rd55, %rd65;
	add.s64 	%rd57, %rd55, %rd31;
	st.global.u32 	[%rd57], %r99;
	ld.shared.u32 	%r100, [_ZZ33single_item_peu_utility_count_maxiPiS_S_S_S_S_S_S_S_S_S_S_S_S_PbE12sub_data_peu];
	cvta.to.global.u64 	%rd58, %rd66;
	add.s64 	%rd59, %rd58, %rd31;
	st.global.u32 	[%rd59], %r100;
	setp.ne.s32 	%p35, %r99, %r101;
	@%p35 bra 	$L__BB11_53;
	cvt.u64.u32 	%rd62, %r2;
	add.s64 	%rd63, %rd1, %rd62;
	mov.b16 	%rs2, 1;
	st.global.u8 	[%rd63], %rs2;
	bra.uni 	$L__BB11_54;
$L__BB11_53:
	cvt.u64.u32 	%rd60, %r2;
	add.s64 	%rd61, %rd1, %rd60;
	mov.b16 	%rs1, 0;
	st.global.u8 	[%rd61], %rs1;
$L__BB11_54:
	ret;

}
	// .globl	_Z29single_item_peu_utility_countPiS_S_S_S_S_iPbS0_
.visible .entry _Z29single_item_peu_utility_countPiS_S_S_S_S_iPbS0_(
	.param .u64 .ptr .align 1 _Z29single_item_peu_utility_countPiS_S_S_S_S_iPbS0__param_0,
	.param .u64 .ptr .align 1 _Z29single_item_peu_utility_countPiS_S_S_S_S_iPbS0__param_1,
	.param .u64 .ptr .align 1 _Z29single_item_peu_utility_countPiS_S_S_S_S_iPbS0__param_2,
	.param .u64 .ptr .align 1 _Z29single_item_peu_utility_countPiS_S_S_S_S_iPbS0__param_3,
	.param .u64 .ptr .align 1 _Z29single_item_peu_utility_countPiS_S_S_S_S_iPbS0__param_4,
	.param .u64 .ptr .align 1 _Z29single_item_peu_utility_countPiS_S_S_S_S_iPbS0__param_5,
	.param .u32 _Z29single_item_peu_utility_countPiS_S_S_S_S_iPbS0__param_6,
	.param .u64 .ptr .align 1 _Z29single_item_peu_utility_countPiS_S_S_S_S_iPbS0__param_7,
	.param .u64 .ptr .align 1 _Z29single_item_peu_utility_countPiS_S_S_S_S_iPbS0__param_8
)
{
	.reg .pred 	%p<22>;
	.reg .b16 	%rs<5>;
	.reg .b32 	%r<87>;
	.reg .b64 	%rd<35>;
	// demoted variable
	.shared .align 4 .b8 _ZZ29single_item_peu_utility_countPiS_S_S_S_S_iPbS0_E16sub_data_utility[4096];
	// demoted variable
	.shared .align 4 .b8 _ZZ29single_item_peu_utility_countPiS_S_S_S_S_iPbS0_E12sub_data_peu[4096];
	ld.param.u64 	%rd5, [_Z29single_item_peu_utility_countPiS_S_S_S_S_iPbS0__param_0];
	ld.param.u64 	%rd6, [_Z29single_item_peu_utility_countPiS_S_S_S_S_iPbS0__param_1];
	ld.param.u64 	%rd7, [_Z29single_item_peu_utility_countPiS_S_S_S_S_iPbS0__param_2];
	ld.param.u64 	%rd10, [_Z29single_item_peu_utility_countPiS_S_S_S_S_iPbS0__param_3];
	ld.param.u64 	%rd8, [_Z29single_item_peu_utility_countPiS_S_S_S_S_iPbS0__param_4];
	ld.param.u64 	%rd9, [_Z29single_item_peu_utility_countPiS_S_S_S_S_iPbS0__param_5];
	ld.param.u32 	%r26, [_Z29single_item_peu_utility_countPiS_S_S_S_S_iPbS0__param_6];
	ld.param.u64 	%rd11, [_Z29single_item_peu_utility_countPiS_S_S_S_S_iPbS0__param_7];
	ld.param.u64 	%rd12, [_Z29single_item_peu_utility_countPiS_S_S_S_S_iPbS0__param_8];
	cvta.to.global.u64 	%rd1, %rd12;
	cvta.to.global.u64 	%rd2, %rd11;
	cvta.to.global.u64 	%rd13, %rd10;
	mov.u32 	%r1, %tid.x;
	mov.u32 	%r2, %ctaid.x;
	mul.wide.u32 	%rd14, %r2, 4;
	add.s64 	%rd15, %rd13, %rd14;
	ld.global.nc.u32 	%r3, [%rd15];
	setp.ge.s32 	%p1, %r1, %r3;
	mov.b32 	%r84, 0;
	mov.u32 	%r85, %r84;
	@%p1 bra 	$L__BB12_3;
	cvta.to.global.u64 	%rd16, %rd7;
	add.s64 	%rd18, %rd16, %rd14;
	ld.global.nc.u32 	%r4, [%rd18];
	mov.u32 	%r5, %ntid.x;
	cvta.to.global.u64 	%rd3, %rd6;
	cvta.to.global.u64 	%rd4, %rd5;
	mov.b32 	%r85, 0;
	mov.u32 	%r81, %r1;
	mov.u32 	%r84, %r85;
$L__BB12_2:
	add.s32 	%r29, %r4, %r81;
	mul.wide.s32 	%rd19, %r29, 4;
	add.s64 	%rd20, %rd3, %rd19;
	ld.global.nc.u32 	%r30, [%rd20];
	add.s32 	%r84, %r30, %r84;
	add.s64 	%rd21, %rd4, %rd19;
	ld.global.nc.u32 	%r31, [%rd21];
	add.s32 	%r85, %r31, %r85;
	add.s32 	%r81, %r81, %r5;
	setp.lt.s32 	%p2, %r81, %r3;
	@%p2 bra 	$L__BB12_2;
$L__BB12_3:
	shl.b32 	%r32, %r1, 2;
	mov.u32 	%r33, _ZZ29single_item_peu_utility_countPiS_S_S_S_S_iPbS0_E16sub_data_utility;
	add.s32 	%r14, %r33, %r32;
	st.shared.u32 	[%r14], %r84;
	mov.u32 	%r34, _ZZ29single_item_peu_utility_countPiS_S_S_S_S_iPbS0_E12sub_data_peu;
	add.s32 	%r15, %r34, %r32;
	st.shared.u32 	[%r15], %r85;
	bar.sync 	0;
	mov.u32 	%r16, %ntid.x;
	setp.lt.u32 	%p3, %r16, 66;
	@%p3 bra 	$L__BB12_8;
	mov.u32 	%r86, %r16;
$L__BB12_5:
	shr.u32 	%r18, %r86, 1;
	setp.ge.u32 	%p4, %r1, %r18;
	@%p4 bra 	$L__BB12_7;
	shl.b32 	%r35, %r18, 2;
	add.s32 	%r36, %r14, %r35;
	ld.shared.u32 	%r37, [%r36];
	ld.shared.u32 	%r38, [%r14];
	add.s32 	%r39, %r38, %r37;
	st.shared.u32 	[%r14], %r39;
	add.s32 	%r40, %r15, %r35;
	ld.shared.u32 	%r41, [%r40];
	ld.shared.u32 	%r42, [%r15];
	add.s32 	%r43, %r42, %r41;
	st.shared.u32 	[%r15], %r43;
$L__BB12_7:
	bar.sync 	0;
	setp.gt.u32 	%p5, %r86, 131;
	mov.u32 	%r86, %r18;
	@%p5 bra 	$L__BB12_5;
$L__BB12_8:
	setp.gt.u32 	%p6, %r1, 31;
	@%p6 bra 	$L__BB12_40;
	add.s32 	%r19, %r1, 32;
	setp.ge.u32 	%p7, %r19, %r16;
	@%p7 bra 	$L__BB12_11;
	ld.volatile.shared.u32 	%r44, [%r14+128];
	ld.volatile.shared.u32 	%r45, [%r14];
	add.s32 	%r46, %r45, %r44;
	st.volatile.shared.u32 	[%r14], %r46;
$L__BB12_11:
	add.s32 	%r20, %r1, 16;
	setp.ge.u32 	%p8, %r20, %r16;
	@%p8 bra 	$L__BB12_13;
	ld.volatile.shared.u32 	%r47, [%r14+64];
	ld.volatile.shared.u32 	%r48, [%r14];
	add.s32 	%r49, %r48, %r47;
	st.volatile.shared.u32 	[%r14], %r49;
$L__BB12_13:
	add.s32 	%r21, %r1, 8;
	setp.ge.u32 	%p9, %r21, %r16;
	@%p9 bra 	$L__BB12_15;
	ld.volatile.shared.u32 	%r50, [%r14+32];
	ld.volatile.shared.u32 	%r51, [%r14];
	add.s32 	%r52, %r51, %r50;
	st.volatile.shared.u32 	[%r14], %r52;
$L__BB12_15:
	add.s32 	%r22, %r1, 4;
	setp.ge.u32 	%p10, %r22, %r16;
	@%p10 bra 	$L__BB12_17;
	ld.volatile.shared.u32 	%r53, [%r14+16];
	ld.volatile.shared.u32 	%r54, [%r14];
	add.s32 	%r55, %r54, %r53;
	st.volatile.shared.u32 	[%r14], %r55;
$L__BB12_17:
	add.s32 	%r23, %r1, 2;
	setp.ge.u32 	%p11, %r23, %r16;
	@%p11 bra 	$L__BB12_19;
	ld.volatile.shared.u32 	%r56, [%r14+8];
	ld.volatile.shared.u32 	%r57, [%r14];
	add.s32 	%r58, %r57, %r56;
	st.volatile.shared.u32 	[%r14], %r58;
$L__BB12_19:
	add.s32 	%r24, %r1, 1;
	setp.ge.u32 	%p12, %r24, %r16;
	@%p12 bra 	$L__BB12_21;
	ld.volatile.shared.u32 	%r59, [%r14+4];
	ld.volatile.shared.u32 	%r60, [%r14];
	add.s32 	%r61, %r60, %r59;
	st.volatile.shared.u32 	[%r14], %r61;
$L__BB12_21:
	setp.ge.u32 	%p13, %r19, %r16;
	@%p13 bra 	$L__BB12_23;
	ld.volatile.shared.u32 	%r62, [%r15+128];
	ld.volatile.shared.u32 	%r63, [%r15];
	add.s32 	%r64, %r63, %r62;
	st.volatile.shared.u32 	[%r15], %r64;
$L__BB12_23:
	setp.ge.u32 	%p14, %r20, %r16;
	@%p14 bra 	$L__BB12_25;
	ld.volatile.shared.u32 	%r65, [%r15+64];
	ld.volatile.shared.u32 	%r66, [%r15];
	add.s32 	%r67, %r66, %r65;
	st.volatile.shared.u32 	[%r15], %r67;
$L__BB12_25:
	setp.ge.u32 	%p15, %r21, %r16;
	@%p15 bra 	$L__BB12_27;
	ld.volatile.shared.u32 	%r68, [%r15+32];
	ld.volatile.shared.u32 	%r69, [%r15];
	add.s32 	%r70, %r69, %r68;
	st.volatile.shared.u32 	[%r15], %r70;
$L__BB12_27:
	setp.ge.u32 	%p16, %r22, %r16;
	@%p16 bra 	$L__BB12_29;
	ld.volatile.shared.u32 	%r71, [%r15+16];
	ld.volatile.shared.u32 	%r72, [%r15];
	add.s32 	%r73, %r72, %r71;
	st.volatile.shared.u32 	[%r15], %r73;
$L__BB12_29:
	setp.ge.u32 	%p17, %r23, %r16;
	@%p17 bra 	$L__BB12_31;
	ld.volatile.shared.u32 	%r74, [%r15+8];
	ld.volatile.shared.u32 	%r75, [%r15];
	add.s32 	%r76, %r75, %r74;
	st.volatile.shared.u32 	[%r15], %r76;
$L__BB12_31:
	setp.ge.u32 	%p18, %r24, %r16;
	@%p18 bra 	$L__BB12_33;
	ld.volatile.shared.u32 	%r77, [%r15+4];
	ld.volatile.shared.u32 	%r78, [%r15];
	add.s32 	%r79, %r78, %r77;
	st.volatile.shared.u32 	[%r15], %r79;
$L__BB12_33:
	setp.ne.s32 	%p19, %r1, 0;
	@%p19 bra 	$L__BB12_40;
	ld.shared.u32 	%r80, [_ZZ29single_item_peu_utility_countPiS_S_S_S_S_iPbS0_E16sub_data_utility];
	cvta.to.global.u64 	%rd22, %rd9;
	add.s64 	%rd24, %rd22, %rd14;
	st.global.u32 	[%rd24], %r80;
	ld.shared.u32 	%r25, [_ZZ29single_item_peu_utility_countPiS_S_S_S_S_iPbS0_E12sub_data_peu];
	cvta.to.global.u64 	%rd25, %rd8;
	add.s64 	%rd26, %rd25, %rd14;
	st.global.u32 	[%rd26], %r25;
	setp.lt.s32 	%p20, %r80, %r26;
	@%p20 bra 	$L__BB12_36;
	cvt.u64.u32 	%rd27, %r2;
	add.s64 	%rd28, %rd2, %rd27;
	mov.b16 	%rs1, 1;
	st.global.u8 	[%rd28], %rs1;
	bra.uni 	$L__BB12_37;
$L__BB12_36:
	cvt.u64.u32 	%rd29, %r2;
	add.s64 	%rd30, %rd2, %rd29;
	mov.b16 	%rs2, 0;
	st.global.u8 	[%rd30], %rs2;
$L__BB12_37:
	setp.lt.s32 	%p21, %r25, %r26;
	@%p21 bra 	$L__BB12_39;
	cvt.u64.u32 	%rd31, %r2;
	add.s64 	%rd32, %rd1, %rd31;
	mov.b16 	%rs3, 1;
	st.global.u8 	[%rd32], %rs3;
	bra.uni 	$L__BB12_40;
$L__BB12_39:
	cvt.u64.u32 	%rd33, %r2;
	add.s64 	%rd34, %rd1, %rd33;
	mov.b16 	%rs4, 0;
	st.global.u8 	[%rd34], %rs4;
$L__BB12_40:
	ret;

}
	// .globl	_Z15blockScanKernelPKiPiS1_ii
.visible .entry _Z15blockScanKernelPKiPiS1_ii(
	.param .u64 .ptr .align 1 _Z15blockScanKernelPKiPiS1_ii_param_0,
	.param .u64 .ptr .align 1 _Z15blockScanKernelPKiPiS1_ii_param_1,
	.param .u64 .ptr .align 1 _Z15blockScanKernelPKiPiS1_ii_param_2,
	.param .u32 _Z15blockScanKernelPKiPiS1_ii_param_3,
	.param .u32 _Z15blockScanKernelPKiPiS1_ii_param_4
)
{
	.reg .pred 	%p<17>;
	.reg .b32 	%r<61>;
	.reg .b64 	%rd<17>;

	ld.param.u64 	%rd4, [_Z15blockScanKernelPKiPiS1_ii_param_0];
	ld.param.u64 	%rd5, [_Z15blockScanKernelPKiPiS1_ii_param_1];
	ld.param.u64 	%rd3, [_Z15blockScanKernelPKiPiS1_ii_param_2];
	ld.param.u32 	%r18, [_Z15blockScanKernelPKiPiS1_ii_param_3];
	ld.param.u32 	%r60, [_Z15blockScanKernelPKiPiS1_ii_param_4];
	cvta.to.global.u64 	%rd1, %rd5;
	cvta.to.global.u64 	%rd2, %rd4;
	mov.u32 	%r1, %ctaid.x;
	mov.u32 	%r2, %tid.x;
	shl.b32 	%r3, %r60, 1;
	mul.lo.s32 	%r4, %r3, %r1;
	add.s32 	%r5, %r4, %r2;
	setp.ge.s32 	%p1, %r5, %r18;
	shl.b32 	%r20, %r2, 2;
	mov.u32 	%r21, s_data;
	add.s32 	%r6, %r21, %r20;
	@%p1 bra 	$L__BB13_2;
	mul.wide.s32 	%rd6, %r5, 4;
	add.s64 	%rd7, %rd2, %rd6;
	ld.global.u32 	%r23, [%rd7];
	st.shared.u32 	[%r6], %r23;
	bra.uni 	$L__BB13_3;
$L__BB13_2:
	mov.b32 	%r22, 0;
	st.shared.u32 	[%r6], %r22;
$L__BB13_3:
	add.s32 	%r7, %r60, %r2;
	add.s32 	%r8, %r5, %r60;
	setp.ge.s32 	%p2, %r7, %r3;
	shl.b32 	%r24, %r60, 2;
	add.s32 	%r9, %r6, %r24;
	@%p2 bra 	$L__BB13_7;
	setp.ge.s32 	%p3, %r8, %r18;
	@%p3 bra 	$L__BB13_6;
	mul.wide.s32 	%rd8, %r8, 4;
	add.s64 	%rd9, %rd2, %rd8;
	ld.global.u32 	%r26, [%rd9];
	st.shared.u32 	[%r9], %r26;
	bra.uni 	$L__BB13_7;
$L__BB13_6:
	mov.b32 	%r25, 0;
	st.shared.u32 	[%r9], %r25;
$L__BB13_7:
	bar.sync 	0;
	setp.lt.s32 	%p4, %r60, 1;
	@%p4 bra 	$L__BB13_16;
	add.s32 	%r10, %r2, 1;
	mov.b32 	%r59, 1;
$L__BB13_9:
	mul.lo.s32 	%r13, %r59, %r10;
	setp.gt.s32 	%p5, %r13, %r60;
	@%p5 bra 	$L__BB13_11;
	shl.b32 	%r28, %r13, 1;
	sub.s32 	%r29, %r28, %r59;
	shl.b32 	%r30, %r29, 2;
	add.s32 	%r32, %r21, %r30;
	ld.shared.u32 	%r33, [%r32+-4];
	shl.b32 	%r34, %r59, 2;
	add.s32 	%r35, %r32, %r34;
	ld.shared.u32 	%r36, [%r35+-4];
	add.s32 	%r37, %r36, %r33;
	st.shared.u32 	[%r35+-4], %r37;
$L__BB13_11:
	bar.sync 	0;
	shl.b32 	%r59, %r59, 1;
	setp.lt.s32 	%p6, %r59, %r3;
	@%p6 bra 	$L__BB13_9;
	shl.b32 	%r11, %r10, 1;
$L__BB13_13:
	mul.lo.s32 	%r16, %r11, %r60;
	add.s32 	%r38, %r16, %r60;
	add.s32 	%r39, %r38, -1;
	setp.ge.s32 	%p7, %r39, %r3;
	@%p7 bra 	$L__BB13_15;
	shl.b32 	%r40, %r16, 2;
	add.s32 	%r42, %r21, %r40;
	ld.shared.u32 	%r43, [%r42+-4];
	shl.b32 	%r44, %r60, 2;
	add.s32 	%r45, %r42, %r44;
	ld.shared.u32 	%r46, [%r45+-4];
	add.s32 	%r47, %r46, %r43;
	st.shared.u32 	[%r45+-4], %r47;
$L__BB13_15:
	bar.sync 	0;
	shr.u32 	%r17, %r60, 1;
	setp.gt.u32 	%p8, %r60, 1;
	mov.u32 	%r60, %r17;
	@%p8 bra 	$L__BB13_13;
$L__BB13_16:
	setp.ge.s32 	%p9, %r5, %r18;
	@%p9 bra 	$L__BB13_18;
	ld.shared.u32 	%r48, [%r6];
	mul.wide.s32 	%rd10, %r5, 4;
	add.s64 	%rd11, %rd1, %rd10;
	st.global.u32 	[%rd11], %r48;
$L__BB13_18:
	setp.ge.s32 	%p10, %r7, %r3;
	setp.ge.s32 	%p11, %r8, %r18;
	or.pred  	%p12, %p10, %p11;
	@%p12 bra 	$L__BB13_20;
	ld.shared.u32 	%r49, [%r9];
	mul.wide.s32 	%rd12, %r8, 4;
	add.s64 	%rd13, %rd1, %rd12;
	st.global.u32 	[%rd13], %r49;
$L__BB13_20:
	setp.eq.s64 	%p13, %rd3, 0;
	setp.ne.s32 	%p14, %r2, 0;
	or.pred  	%p15, %p14, %p13;
	@%p15 bra 	$L__BB13_22;
	add.s32 	%r50, %r3, -1;
	add.s32 	%r51, %r4, %r50;
	setp.lt.s32 	%p16, %r51, %r18;
	not.b32 	%r52, %r4;
	add.s32 	%r53, %r18, %r52;
	selp.b32 	%r54, %r50, %r53, %p16;
	shl.b32 	%r55, %r54, 2;
	add.s32 	%r57, %r21, %r55;
	ld.shared.u32 	%r58, [%r57];
	cvta.to.global.u64 	%rd14, %rd3;
	mul.wide.u32 	%rd15, %r1, 4;
	add.s64 	%rd16, %rd14, %rd15;
	st.global.u32 	[%rd16], %r58;
$L__BB13_22:
	ret;

}
	// .globl	_Z19scanBlockSumsKernelPi
.visible .entry _Z19scanBlockSumsKernelPi(
	.param .u64 .ptr .align 1 _Z19scanBlockSumsKernelPi_param_0
)
{
	.reg .pred 	%p<9>;
	.reg .b32 	%r<41>;
	.reg .b64 	%rd<5>;

	ld.param.u64 	%rd2, [_Z19scanBlockSumsKernelPi_param_0];
	cvta.to.global.u64 	%rd3, %rd2;
	mov.u32 	%r1, %tid.x;
	mov.u32 	%r2, %ntid.x;
	setp.ge.u32 	%p1, %r1, %r2;
	mul.wide.u32 	%rd4, %r1, 4;
	add.s64 	%rd1, %rd3, %rd4;
	shl.b32 	%r12, %r1, 2;
	mov.u32 	%r13, s_data;
	add.s32 	%r3, %r13, %r12;
	@%p1 bra 	$L__BB14_2;
	ld.global.u32 	%r15, [%rd1];
	st.shared.u32 	[%r3], %r15;
	bra.uni 	$L__BB14_3;
$L__BB14_2:
	mov.b32 	%r14, 0;
	st.shared.u32 	[%r3], %r14;
$L__BB14_3:
	bar.sync 	0;
	setp.lt.u32 	%p2, %r2, 2;
	@%p2 bra 	$L__BB14_8;
	shl.b32 	%r17, %r1, 1;
	add.s32 	%r4, %r17, 2;
	mov.b32 	%r39, 1;
$L__BB14_5:
	mul.lo.s32 	%r7, %r4, %r39;
	setp.gt.s32 	%p3, %r7, %r2;
	@%p3 bra 	$L__BB14_7;
	sub.s32 	%r18, %r7, %r39;
	shl.b32 	%r19, %r18, 2;
	add.s32 	%r21, %r13, %r19;
	ld.shared.u32 	%r22, [%r21+-4];
	shl.b32 	%r23, %r39, 2;
	add.s32 	%r24, %r21, %r23;
	ld.shared.u32 	%r25, [%r24+-4];
	add.s32 	%r26, %r25, %r22;
	st.shared.u32 	[%r24+-4], %r26;
$L__BB14_7:
	bar.sync 	0;
	shl.b32 	%r39, %r39, 1;
	setp.lt.s32 	%p4, %r39, %r2;
	@%p4 bra 	$L__BB14_5;
$L__BB14_8:
	setp.lt.u32 	%p5, %r2, 2;
	@%p5 bra 	$L__BB14_13;
	shl.b32 	%r27, %r1, 1;
	add.s32 	%r5, %r27, 2;
	mov.u32 	%r40, %r2;
$L__BB14_10:
	shr.u32 	%r10, %r40, 1;
	mul.lo.s32 	%r11, %r5, %r10;
	add.s32 	%r28, %r11, %r10;
	add.s32 	%r29, %r28, -1;
	setp.ge.s32 	%p6, %r29, %r2;
	@%p6 bra 	$L__BB14_12;
	shl.b32 	%r30, %r11, 2;
	add.s32 	%r32, %r13, %r30;
	ld.shared.u32 	%r33, [%r32+-4];
	shl.b32 	%r34, %r10, 2;
	add.s32 	%r35, %r32, %r34;
	ld.shared.u32 	%r36, [%r35+-4];
	add.s32 	%r37, %r36, %r33;
	st.shared.u32 	[%r35+-4], %r37;
$L__BB14_12:
	bar.sync 	0;
	setp.gt.u32 	%p7, %r40, 3;
	mov.u32 	%r40, %r10;
	@%p7 bra 	$L__BB14_10;
$L__BB14_13:
	setp.ge.u32 	%p8, %r1, %r2;
	@%p8 bra 	$L__BB14_15;
	ld.shared.u32 	%r38, [%r3];
	st.global.u32 	[%rd1], %r38;
$L__BB14_15:
	ret;

}
	// .globl	_Z21addBlockOffsetsKernelPiPKiii
.visible .entry _Z21addBlockOffsetsKernelPiPKiii(
	.param .u64 .ptr .align 1 _Z21addBlockOffsetsKernelPiPKiii_param_0,
	.param .u64 .ptr .align 1 _Z21addBlockOffsetsKernelPiPKiii_param_1,
	.param .u32 _Z21addBlockOffsetsKernelPiPKiii_param_2,
	.param .u32 _Z21addBlockOffsetsKernelPiPKiii_param_3
)
{
	.reg .pred 	%p<6>;
	.reg .b32 	%r<19>;
	.reg .b64 	%rd<11>;

	ld.param.u64 	%rd3, [_Z21addBlockOffsetsKernelPiPKiii_param_0];
	ld.param.u64 	%rd2, [_Z21addBlockOffsetsKernelPiPKiii_param_1];
	ld.param.u32 	%r8, [_Z21addBlockOffsetsKernelPiPKiii_param_2];
	ld.param.u32 	%r9, [_Z21addBlockOffsetsKernelPiPKiii_param_3];
	cvta.to.global.u64 	%rd1, %rd3;
	mov.u32 	%r1, %ctaid.x;
	mov.u32 	%r2, %tid.x;
	shl.b32 	%r3, %r9, 1;
	setp.eq.s32 	%p1, %r1, 0;
	mov.b32 	%r18, 0;
	@%p1 bra 	$L__BB15_2;
	cvta.to.global.u64 	%rd4, %rd2;
	add.s32 	%r11, %r1, -1;
	mul.wide.u32 	%rd5, %r11, 4;
	add.s64 	%rd6, %rd4, %rd5;
	ld.global.u32 	%r18, [%rd6];
$L__BB15_2:
	mad.lo.s32 	%r6, %r3, %r1, %r2;
	add.s32 	%r7, %r6, %r9;
	setp.ge.s32 	%p2, %r6, %r8;
	@%p2 bra 	$L__BB15_4;
	mul.wide.s32 	%rd7, %r6, 4;
	add.s64 	%rd8, %rd1, %rd7;
	ld.global.u32 	%r12, [%rd8];
	add.s32 	%r13, %r12, %r18;
	st.global.u32 	[%rd8], %r13;
$L__BB15_4:
	setp.ge.s32 	%p3, %r7, %r8;
	add.s32 	%r15, %r9, %r2;
	setp.ge.s32 	%p4, %r15, %r3;
	or.pred  	%p5, %p3, %p4;
	@%p5 bra 	$L__BB15_6;
	mul.wide.s32 	%rd9, %r7, 4;
	add.s64 	%rd10, %rd1, %rd9;
	ld.global.u32 	%r16, [%rd10];
	add.s32 	%r17, %r16, %r18;
	st.global.u32 	[%rd10], %r17;
$L__BB15_6:
	ret;

}
	// .globl	_Z13scatterKernelPKiS0_Pii
.visible .entry _Z13scatterKernelPKiS0_Pii(
	.param .u64 .ptr .align 1 _Z13scatterKernelPKiS0_Pii_param_0,
	.param .u64 .ptr .align 1 _Z13scatterKernelPKiS0_Pii_param_1,
	.param .u64 .ptr .align 1 _Z13scatterKernelPKiS0_Pii_param_2,
	.param .u32 _Z13scatterKernelPKiS0_Pii_param_3
)
{
	.reg .pred 	%p<3>;
	.reg .b32 	%r<8>;
	.reg .b64 	%rd<13>;

	ld.param.u64 	%rd1, [_Z13scatterKernelPKiS0_Pii_param_0];
	ld.param.u64 	%rd2, [_Z13scatterKernelPKiS0_Pii_param_1];
	ld.param.u64 	%rd3, [_Z13scatterKernelPKiS0_Pii_param_2];
	ld.param.u32 	%r2, [_Z13scatterKernelPKiS0_Pii_param_3];
	mov.u32 	%r3, %ctaid.x;
	mov.u32 	%r4, %ntid.x;
	mov.u32 	%r5, %tid.x;
	mad.lo.s32 	%r1, %r3, %r4, %r5;
	setp.ge.s32 	%p1, %r1, %r2;
	@%p1 bra 	$L__BB16_3;
	cvta.to.global.u64 	%rd4, %rd1;
	mul.wide.s32 	%rd5, %r1, 4;
	add.s64 	%rd6, %rd4, %rd5;
	ld.global.u32 	%r6, [%rd6];
	setp.ne.s32 	%p2, %r6, 1;
	@%p2 bra 	$L__BB16_3;
	cvta.to.global.u64 	%rd7, %rd2;
	add.s64 	%rd9, %rd7, %rd5;
	ld.global.u32 	%r7, [%rd9];
	cvta.to.global.u64 	%rd10, %rd3;
	mul.wide.s32 	%rd11, %r7, 4;
	add.s64 	%rd12, %rd10, %rd11;
	st.global.u32 	[%rd12+-4], %r1;
$L__BB16_3:
	ret;

}
	// .globl	_Z19get_chain_start_lenPiS_S_S_S_S_iS_S_S_S_S_
.visible .entry _Z19get_chain_start_lenPiS_S_S_S_S_iS_S_S_S_S_(
	.param .u64 .ptr .align 1 _Z19get_chain_start_lenPiS_S_S_S_S_iS_S_S_S_S__param_0,
	.param .u64 .ptr .align 1 _Z19get_chain_start_lenPiS_S_S_S_S_iS_S_S_S_S__param_1,
	.param .u64 .ptr .align 1 _Z19get_chain_start_lenPiS_S_S_S_S_iS_S_S_S_S__param_2,
	.param .u64 .ptr .align 1 _Z19get_chain_start_lenPiS_S_S_S_S_iS_S_S_S_S__param_3,
	.param .u64 .ptr .align 1 _Z19get_chain_start_lenPiS_S_S_S_S_iS_S_S_S_S__param_4,
	.param .u64 .ptr .align 1 _Z19get_chain_start_lenPiS_S_S_S_S_iS_S_S_S_S__param_5,
	.param .u32 _Z19get_chain_start_lenPiS_S_S_S_S_iS_S_S_S_S__param_6,
	.param .u64 .ptr .align 1 _Z19get_chain_start_lenPiS_S_S_S_S_iS_S_S_S_S__param_7,
	.param .u64 .ptr .align 1 _Z19get_chain_start_lenPiS_S_S_S_S_iS_S_S_S_S__param_8,
	.param .u64 .ptr .align 1 _Z19get_chain_start_lenPiS_S_S_S_S_iS_S_S_S_S__param_9,
	.param .u64 .ptr .align 1 _Z19get_chain_start_lenPiS_S_S_S_S_iS_S_S_S_S__param_10,
	.param .u64 .ptr .align 1 _Z19get_chain_start_lenPiS_S_S_S_S_iS_S_S_S_S__param_11
)
{
	.reg .b32 	%r<14>;
	.reg .b64 	%rd<26>;

	ld.param.u64 	%rd1, [_Z19get_chain_start_lenPiS_S_S_S_S_iS_S_S_S_S__param_0];
	ld.param.u64 	%rd2, [_Z19get_chain_start_lenPiS_S_S_S_S_iS_S_S_S_S__param_1];
	ld.param.u64 	%rd3, [_Z19get_chain_start_lenPiS_S_S_S_S_iS_S_S_S_S__param_2];
	ld.param.u64 	%rd4, [_Z19get_chain_start_lenPiS_S_S_S_S_iS_S_S_S_S__param_3];
	ld.param.u64 	%rd5, [_Z19get_chain_start_lenPiS_S_S_S_S_iS_S_S_S_S__param_4];
	ld.param.u64 	%rd6, [_Z19get_chain_start_lenPiS_S_S_S_S_iS_S_S_S_S__param_5];
	ld.param.u32 	%r1, [_Z19get_chain_start_lenPiS_S_S_S_S_iS_S_S_S_S__param_6];
	ld.param.u64 	%rd7, [_Z19get_chain_start_lenPiS_S_S_S_S_iS_S_S_S_S__param_8];
	ld.param.u64 	%rd8, [_Z19get_chain_start_lenPiS_S_S_S_S_iS_S_S_S_S__param_9];
	ld.param.u64 	%rd9, [_Z19get_chain_start_lenPiS_S_S_S_S_iS_S_S_S_S__param_11];
	cvta.to.global.u64 	%rd10, %rd6;
	cvta.to.global.u64 	%rd11, %rd5;
	cvta.to.global.u64 	%rd12, %rd9;
	cvta.to.global.u64 	%rd13, %rd4;
	cvta.to.global.u64 	%rd14, %rd3;
	cvta.to.global.u64 	%rd15, %rd2;
	cvta.to.global.u64 	%rd16, %rd1;
	cvta.to.global.u64 	%rd17, %rd8;
	cvta.to.global.u64 	%rd18, %rd7;
	mul.wide.s32 	%rd19, %r1, 4;
	add.s64 	%rd20, %rd18, %rd19;
	ld.global.u32 	%r2, [%rd20];
	mul.wide.s32 	%rd21, %r2, 4;
	add.s64 	%rd22, %rd17, %rd21;
	ld.global.u32 	%r3, [%rd22];
	st.global.u32 	[%rd16], %r3;
	ld.global.u32 	%r4, [%rd20+4];
	mul.wide.s32 	%rd23, %r4, 4;
	add.s64 	%rd24, %rd17, %rd23;
	ld.global.u32 	%r5, [%rd24];
	sub.s32 	%r6, %r5, %r3;
	st.global.u32 	[%rd15], %r6;
	ld.global.u32 	%r7, [%rd20];
	st.global.u32 	[%rd14], %r7;
	ld.global.u32 	%r8, [%rd20+4];
	sub.s32 	%r9, %r8, %r7;
	add.s32 	%r10, %r9, 1;
	st.global.u32 	[%rd13], %r10;
	add.s64 	%rd25, %rd12, %rd19;
	ld.global.u32 	%r11, [%rd25];
	st.global.u32 	[%rd11], %r11;
	ld.global.u32 	%r12, [%rd25+4];
	sub.s32 	%r13, %r12, %r11;
	st.global.u32 	[%rd10], %r13;
	ret;

}
	// .globl	_Z20subtractFirstElementPiii
.visible .entry _Z20subtractFirstElementPiii(
	.param .u64 .ptr .align 1 _Z20subtractFirstElementPiii_param_0,
	.param .u32 _Z20subtractFirstElementPiii_param_1,
	.param .u32 _Z20subtractFirstElementPiii_param_2
)
{
	.reg .pred 	%p<2>;
	.reg .b32 	%r<9>;
	.reg .b64 	%rd<5>;

	ld.param.u64 	%rd1, [_Z20subtractFirstElementPiii_param_0];
	ld.param.u32 	%r2, [_Z20subtractFirstElementPiii_param_1];
	ld.param.u32 	%r3, [_Z20subtractFirstElementPiii_param_2];
	mov.u32 	%r4, %ntid.x;
	mov.u32 	%r5, %ctaid.x;
	mov.u32 	%r6, %tid.x;
	mad.lo.s32 	%r1, %r4, %r5, %r6;
	setp.ge.s32 	%p1, %r1, %r3;
	@%p1 bra 	$L__BB18_2;
	cvta.to.global.u64 	%rd2, %rd1;
	mul.wide.s32 	%rd3, %r1, 4;
	add.s64 	%rd4, %rd2, %rd3;
	ld.global.u32 	%r7, [%rd4];
	sub.s32 	%r8, %r7, %r2;
	st.global.u32 	[%rd4], %r8;
$L__BB18_2:
	ret;

}
	// .globl	_Z31build_d_tree_node_chain_utilityPiS_iS_S_S_iS_
.visible .entry _Z31build_d_tree_node_chain_utilityPiS_iS_S_S_iS_(
	.param .u64 .ptr .align 1 _Z31build_d_tree_node_chain_utilityPiS_iS_S_S_iS__param_0,
	.param .u64 .ptr .align 1 _Z31build_d_tree_node_chain_utilityPiS_iS_S_S_iS__param_1,
	.param .u32 _Z31build_d_tree_node_chain_utilityPiS_iS_S_S_iS__param_2,
	.param .u64 .ptr .align 1 _Z31build_d_tree_node_chain_utilityPiS_iS_S_S_iS__param_3,
	.param .u64 .ptr .align 1 _Z31build_d_tree_node_chain_utilityPiS_iS_S_S_iS__param_4,
	.param .u64 .ptr .align 1 _Z31build_d_tree_node_chain_utilityPiS_iS_S_S_iS__param_5,
	.param .u32 _Z31build_d_tree_node_chain_utilityPiS_iS_S_S_iS__param_6,
	.param .u64 .ptr .align 1 _Z31build_d_tree_node_chain_utilityPiS_iS_S_S_iS__param_7
)
{
	.reg .pred 	%p<4>;
	.reg .b32 	%r<23>;
	.reg .b64 	%rd<28>;

	ld.param.u64 	%rd4, [_Z31build_d_tree_node_chain_utilityPiS_iS_S_S_iS__param_0];
	ld.param.u64 	%rd5, [_Z31build_d_tree_node_chain_utilityPiS_iS_S_S_iS__param_1];
	ld.param.u32 	%r21, [_Z31build_d_tree_node_chain_utilityPiS_iS_S_S_iS__param_2];
	ld.param.u64 	%rd6, [_Z31build_d_tree_node_chain_utilityPiS_iS_S_S_iS__param_3];
	ld.param.u64 	%rd7, [_Z31build_d_tree_node_chain_utilityPiS_iS_S_S_iS__param_4];
	ld.param.u64 	%rd8, [_Z31build_d_tree_node_chain_utilityPiS_iS_S_S_iS__param_5];
	ld.param.u64 	%rd9, [_Z31build_d_tree_node_chain_utilityPiS_iS_S_S_iS__param_7];
	mov.u32 	%r7, %ctaid.x;
	mov.u32 	%r8, %ntid.x;
	mov.u32 	%r9, %tid.x;
	mad.lo.s32 	%r1, %r7, %r8, %r9;
	setp.lt.s32 	%p1, %r21, 1;
	mov.b64 	%rd27, -1;
	@%p1 bra 	$L__BB19_4;
	cvta.to.global.u64 	%rd1, %rd5;
	mov.b32 	%r22, 0;
$L__BB19_2:
	add.s32 	%r11, %r21, %r22;
	shr.u32 	%r12, %r11, 1;
	mul.wide.u32 	%rd11, %r12, 4;
	add.s64 	%rd12, %rd1, %rd11;
	ld.global.u32 	%r13, [%rd12];
	setp.gt.s32 	%p2, %r13, %r1;
	add.s32 	%r14, %r12, 1;
	selp.b32 	%r22, %r22, %r14, %p2;
	selp.b32 	%r21, %r12, %r21, %p2;
	setp.lt.s32 	%p3, %r22, %r21;
	@%p3 bra 	$L__BB19_2;
	add.s32 	%r15, %r22, -1;
	cvt.s64.s32 	%rd27, %r15;
$L__BB19_4:
	cvta.to.global.u64 	%rd13, %rd6;
	cvta.to.global.u64 	%rd14, %rd8;
	cvta.to.global.u64 	%rd15, %rd4;
	cvta.to.global.u64 	%rd16, %rd7;
	cvta.to.global.u64 	%rd17, %rd9;
	shl.b64 	%rd18, %rd27, 2;
	add.s64 	%rd19, %rd13, %rd18;
	ld.global.u32 	%r16, [%rd19];
	mul.wide.s32 	%rd20, %r16, 4;
	add.s64 	%rd21, %rd14, %rd20;
	ld.global.u32 	%r17, [%rd21];
	mul.wide.s32 	%rd22, %r1, 4;
	add.s64 	%rd23, %rd15, %rd22;
	ld.global.u32 	%r18, [%rd23];
	add.s32 	%r19, %r18, %r17;
	mul.wide.s32 	%rd24, %r19, 4;
	add.s64 	%rd25, %rd16, %rd24;
	ld.global.u32 	%r20, [%rd25];
	add.s64 	%rd26, %rd17, %rd22;
	st.global.u32 	[%rd26], %r20;
	ret;

}
	// .globl	_Z5testtPiS_iS_iS_i
.visible .entry _Z5testtPiS_iS_iS_i(
	.param .u64 .ptr .align 1 _Z5testtPiS_iS_iS_i_param_0,
	.param .u64 .ptr .align 1 _Z5testtPiS_iS_iS_i_param_1,
	.param .u32 _Z5testtPiS_iS_iS_i_param_2,
	.param .u64 .ptr .align 1 _Z5testtPiS_iS_iS_i_param_3,
	.param .u32 _Z5testtPiS_iS_iS_i_param_4,
	.param .u64 .ptr .align 1 _Z5testtPiS_iS_iS_i_param_5,
	.param .u32 _Z5testtPiS_iS_iS_i_param_6
)
{
	.local .align 8 .b8 	__local_depot20[8];
	.reg .b64 	%SP;
	.reg .b64 	%SPL;
	.reg .pred 	%p<36>;
	.reg .b32 	%r<448>;
	.reg .b64 	%rd<130>;

	mov.u64 	%SPL, __local_depot20;
	cvta.local.u64 	%SP, %SPL;
	ld.param.u64 	%rd33, [_Z5testtPiS_iS_iS_i_param_0];
	ld.param.u32 	%r60, [_Z5testtPiS_iS_iS_i_param_2];
	ld.param.u32 	%r61, [_Z5testtPiS_iS_iS_i_param_4];
	ld.param.u32 	%r62, [_Z5testtPiS_iS_iS_i_param_6];
	cvta.to.global.u64 	%rd1, %rd33;
	add.u64 	%rd34, %SP, 0;
	add.u64 	%rd2, %SPL, 0;
	setp.lt.s32 	%p1, %r60, 1;
	@%p1 bra 	$L__BB20_25;
	and.b32  	%r1, %r60, 15;
	setp.lt.u32 	%p2, %r60, 16;
	mov.b32 	%r430, 0;
	@%p2 bra 	$L__BB20_4;
	and.b32  	%r430, %r60, 2147483632;
	neg.s32 	%r428, %r430;
	add.s64 	%rd122, %rd1, 32;
	mov.u64 	%rd37, $str$5;
$L__BB20_3:
	.pragma "nounroll";
	ld.global.u32 	%r67, [%rd122+-32];
	st.local.u32 	[%rd2], %r67;
	cvta.global.u64 	%rd38, %rd37;
	{ // callseq 6, 0
	.param .b64 param0;
	st.param.b64 	[param0], %rd38;
	.param .b64 param1;
	st.param.b64 	[param1], %rd34;
	.param .b32 retval0;
	call.uni (retval0), 
	vprintf, 
	(
	param0, 
	param1
	);
	ld.param.b32 	%r68, [retval0];
	} // callseq 6
	ld.global.u32 	%r70, [%rd122+-28];
	st.local.u32 	[%rd2], %r70;
	{ // callseq 7, 0
	.param .b64 param0;
	st.param.b64 	[param0], %rd38;
	.param .b64 param1;
	st.param.b64 	[param1], %rd34;
	.param .b32 retval0;
	call.uni (retval0), 
	vprintf, 
	(
	param0, 
	param1
	);
	ld.param.b32 	%r71, [retval0];
	} // callseq 7
	ld.global.u32 	%r73, [%rd122+-24];
	st.local.u32 	[%rd2], %r73;
	{ // callseq 8, 0
	.param .b64 param0;
	st.param.b64 	[param0], %rd38;
	.param .b64 param1;
	st.param.b64 	[param1], %rd34;
	.param .b32 retval0;
	call.uni (retval0), 
	vprintf, 
	(
	param0, 
	param1
	);
	ld.param.b32 	%r74, [retval0];
	} // callseq 8
	ld.global.u32 	%r76, [%rd122+-20];
	st.local.u32 	[%rd2], %r76;
	{ // callseq 9, 0
	.param .b64 param0;
	st.param.b64 	[param0], %rd38;
	.param .b64 param1;
	st.param.b64 	[param1], %rd34;
	.param .b32 retval0;
	call.uni (retval0), 
	vprintf, 
	(
	param0, 
	param1
	);
	ld.param.b32 	%r77, [retval0];
	} // callseq 9
	ld.global.u32 	%r79, [%rd122+-16];
	st.local.u32 	[%rd2], %r79;
	{ // callseq 10, 0
	.param .b64 param0;
	st.param.b64 	[param0], %rd38;
	.param .b64 param1;
	st.param.b64 	[param1], %rd34;
	.param .b32 retval0;
	call.uni (retval0), 
	vprintf, 
	(
	param0, 
	param1
	);
	ld.param.b32 	%r80, [retval0];
	} // callseq 10
	ld.global.u32 	%r82, [%rd122+-12];
	st.local.u32 	[%rd2], %r82;
	{ // callseq 11, 0
	.param .b64 param0;
	st.param.b64 	[param0], %rd38;
	.param .b64 param1;
	st.param.b64 	[param1], %rd34;
	.param .b32 retval0;
	call.uni (retval0), 
	vprintf, 
	(
	param0, 
	param1
	);
	ld.param.b32 	%r83, [retval0];
	} // callseq 11
	ld.global.u32 	%r85, [%rd122+-8];
	st.local.u32 	[%rd2], %r85;
	{ // callseq 12, 0
	.param .b64 param0;
	st.param.b64 	[param0], %rd38;
	.param .b64 param1;
	st.param.b64 	[param1], %rd34;
	.param .b32 retval0;
	call.uni (retval0), 
	vprintf, 
	(
	param0, 
	param1
	);
	ld.param.b32 	%r86, [retval0];
	} // callseq 12
	ld.global.u32 	%r88, [%rd122+-4];
	st.local.u32 	[%rd2], %r88;
	{ // callseq 13, 0
	.param .b64 param0;
	st.param.b64 	[param0], %rd38;
	.param .b64 param1;
	st.param.b64 	[param1], %rd34;
	.param .b32 retval0;
	call.uni (retval0), 
	vprintf, 
	(
	param0, 
	param1
	);
	ld.param.b32 	%r89, [retval0];
	} // callseq 13
	ld.global.u32 	%r91, [%rd122];
	st.local.u32 	[%rd2], %r91;
	{ // callseq 14, 0
	.param .b64 param0;
	st.param.b64 	[param0], %rd38;
	.param .b64 param1;
	st.param.b64 	[param1], %rd34;
	.param .b32 retval0;
	call.uni (retval0), 
	vprintf, 
	(
	param0, 
	param1
	);
	ld.param.b32 	%r92, [retval0];
	} // callseq 14
	ld.global.u32 	%r94, [%rd122+4];
	st.local.u32 	[%rd2], %r94;
	{ // callseq 15, 0
	.param .b64 param0;
	st.param.b64 	[param0], %rd38;
	.param .b64 param1;
	st.param.b64 	[param1], %rd34;
	.param .b32 retval0;
	call.uni (retval0), 
	vprintf, 
	(
	param0, 
	param1
	);
	ld.param.b32 	%r95, [retval0];
	} // callseq 15
	ld.global.u32 	%r97, [%rd122+8];
	st.local.u32 	[%rd2], %r97;
	{ // callseq 16, 0
	.param .b64 param0;
	st.param.b64 	[param0], %rd38;
	.param .b64 param1;
	st.param.b64 	[param1], %rd34;
	.param .b32 retval0;
	call.uni (retval0), 
	vprintf, 
	(
	param0, 
	param1
	);
	ld.param.b32 	%r98, [retval0];
	} // callseq 16
	ld.global.u32 	%r100, [%rd122+12];
	st.local.u32 	[%rd2], %r100;
	{ // callseq 17, 0
	.param .b64 param0;
	st.param.b64 	[param0], %rd38;
	.param .b64 param1;
	st.param.b64 	[param1], %rd34;
	.param .b32 retval0;
	call.uni (retval0), 
	vprintf, 
	(
	param0, 
	param1
	);
	ld.param.b32 	%r101, [retval0];
	} // callseq 17
	ld.global.u32 	%r103, [%rd122+16];
	st.local.u32 	[%rd2], %r103;
	{ // callseq 18, 0
	.param .b64 param0;
	st.param.b64 	[param0], %rd38;
	.param .b64 param1;
	st.param.b64 	[param1], %rd34;
	.param .b32 retval0;
	call.uni (retval0), 
	vprintf, 
	(
	param0, 
	param1
	);
	ld.param.b32 	%r104, [retval0];
	} // callseq 18
	ld.global.u32 	%r106, [%rd122+20];
	st.local.u32 	[%rd2], %r106;
	{ // callseq 19, 0
	.param .b64 param0;
	st.param.b64 	[param0], %rd38;
	.param .b64 param1;
	st.param.b64 	[param1], %rd34;
	.param .b32 retval0;
	call.uni (retval0), 
	vprintf, 
	(
	param0, 
	param1
	);
	ld.param.b32 	%r107, [retval0];
	} // callseq 19
	ld.global.u32 	%r109, [%rd122+24];
	st.local.u32 	[%rd2], %r109;
	{ // callseq 20, 0
	.param .b64 param0;
	st.param.b64 	[param0], %rd38;
	.param .b64 param1;
	st.param.b64 	[param1], %rd34;
	.param .b32 retval0;
	call.uni (retval0), 
	vprintf, 
	(
	param0, 
	param1
	);
	ld.param.b32 	%r110, [retval0];
	} // callseq 20
	ld.global.u32 	%r112, [%rd122+28];
	st.local.u32 	[%rd2], %r112;
	{ // callseq 21, 0
	.param .b64 param0;
	st.param.b64 	[param0], %rd38;
	.param .b64 param1;
	st.param.b64 	[param1], %rd34;
	.param .b32 retval0;
	call.uni (retval0), 
	vprintf, 
	(
	param0, 
	param1
	);
	ld.param.b32 	%r113, [retval0];
	} // callseq 21
	add.s32 	%r428, %r428, 16;
	add.s64 	%rd122, %rd122, 64;
	setp.ne.s32 	%p3, %r428, 0;
	@%p3 bra 	$L__BB20_3;
$L__BB20_4:
	setp.eq.s32 	%p4, %r1, 0;
	@%p4 bra 	$L__BB20_13;
	and.b32  	%r7, %r60, 7;
	setp.lt.u32 	%p5, %r1, 8;
	@%p5 bra 	$L__BB20_7;
	mul.wide.u32 	%rd40, %r430, 4;
	add.s64 	%rd41, %rd1, %rd40;
	ld.global.u32 	%r115, [%rd41];
	st.local.u32 	[%rd2], %r115;
	mov.u64 	%rd42, $str$5;
	cvta.global.u64 	%rd43, %rd42;
	add.u64 	%rd44, %SP, 0;
	{ // callseq 22, 0
	.param .b64 param0;
	st.param.b64 	[param0], %rd43;
	.param .b64 param1;
	st.param.b64 	[param1], %rd44;
	.param .b32 retval0;
	call.uni (retval0), 
	vprintf, 
	(
	param0, 
	param1
	);
	ld.param.b32 	%r116, [retval0];
	} // callseq 22
	ld.global.u32 	%r118, [%rd41+4];
	st.local.u32 	[%rd2], %r118;
	{ // callseq 23, 0
	.param .b64 param0;
	st.param.b64 	[param0], %rd43;
	.param .b64 param1;
	st.param.b64 	[param1], %rd44;
	.param .b32 retval0;
	call.uni (retval0), 
	vprintf, 
	(
	param0, 
	param1
	);
	ld.param.b32 	%r119, [retval0];
	} // callseq 23
	ld.global.u32 	%r121, [%rd41+8];
	st.local.u32 	[%rd2], %r121;
	{ // callseq 24, 0
	.param .b64 param0;
	st.param.b64 	[param0], %rd43;
	.param .b64 param1;
	st.param.b64 	[param1], %rd44;
	.param .b32 retval0;
	call.uni (retval0), 
	vprintf, 
	(
	param0, 
	param1
	);
	ld.param.b32 	%r122, [retval0];
	} // callseq 24
	ld.global.u32 	%r124, [%rd41+12];
	st.local.u32 	[%rd2], %r124;
	{ // callseq 25, 0
	.param .b64 param0;
	st.param.b64 	[param0], %rd43;
	.param .b64 param1;
	st.param.b64 	[param1], %rd44;
	.param .b32 retval0;
	call.uni (retval0), 
	vprintf, 
	(
	param0, 
	param1
	);
	ld.param.b32 	%r125, [retval0];
	} // callseq 25
	ld.global.u32 	%r127, [%rd41+16];
	st.local.u32 	[%rd2], %r127;
	{ // callseq 26, 0
	.param .b64 param0;
	st.param.b64 	[param0], %rd43;
	.param .b64 param1;
	st.param.b64 	[param1], %rd44;
	.param .b32 retval0;
	call.uni (retval0), 
	vprintf, 
	(
	param0, 
	param1
	);
	ld.param.b32 	%r128, [retval0];
	} // callseq 26
	ld.global.u32 	%r130, [%rd41+20];
	st.local.u32 	[%rd2], %r130;
	{ // callseq 27, 0
	.param .b64 param0;
	st.param.b64 	[param0], %rd43;
	.param .b64 param1;
	st.param.b64 	[param1], %rd44;
	.param .b32 retval0;
	call.uni (retval0), 
	vprintf, 
	(
	param0, 
	param1
	);
	ld.param.b32 	%r131, [retval0];
	} // callseq 27
	ld.global.u32 	%r133, [%rd41+24];
	st.local.u32 	[%rd2], %r133;
	{ // callseq 28, 0
	.param .b64 param0;
	st.param.b64 	[param0], %rd43;
	.param .b64 param1;
	st.param.b64 	[param1], %rd44;
	.param .b32 retval0;
	call.uni (retval0), 
	vprintf, 
	(
	param0, 
	param1
	);
	ld.param.b32 	%r134, [retval0];
	} // callseq 28
	ld.global.u32 	%r136, [%rd41+28];
	st.local.u32 	[%rd2], %r136;
	{ // callseq 29, 0
	.param .b64 param0;
	st.param.b64 	[param0], %rd43;
	.param .b64 param1;
	st.param.b64 	[param1], %rd44;
	.param .b32 retval0;
	call.uni (retval0), 
	vprintf, 
	(
	param0, 
	param1
	);
	ld.param.b32 	%r137, [retval0];
	} // callseq 29
	add.s32 	%r430, %r430, 8;
$L__BB20_7:
	setp.eq.s32 	%p6, %r7, 0;
	@%p6 bra 	$L__BB20_13;
	and.b32  	%r10, %r60, 3;
	setp.lt.u32 	%p7, %r7, 4;
	@%p7 bra 	$L__BB20_10;
	mul.wide.u32 	%rd45, %r430, 4;
	add.s64 	%rd46, %rd1, %rd45;
	ld.global.u32 	%r139, [%rd46];
	st.local.u32 	[%rd2], %r139;
	mov.u64 	%rd47, $str$5;
	cvta.global.u64 	%rd48, %rd47;
	add.u64 	%rd49, %SP, 0;
	{ // callseq 30, 0
	.param .b64 param0;
	st.param.b64 	[param0], %rd48;
	.param .b64 param1;
	st.param.b64 	[param1], %rd49;
	.param .b32 retval0;
	call.uni (retval0), 
	vprintf, 
	(
	param0, 
	param1
	);
	ld.param.b32 	%r140, [retval0];
	} // callseq 30
	ld.global.u32 	%r142, [%rd46+4];
	st.local.u32 	[%rd2], %r142;
	{ // callseq 31, 0
	.param .b64 param0;
	st.param.b64 	[param0], %rd48;
	.param .b64 param1;
	st.param.b64 	[param1], %rd49;
	.param .b32 retval0;
	call.uni (retval0), 
	vprintf, 
	(
	param0, 
	param1
	);
	ld.param.b32 	%r143, [retval0];
	} // callseq 31
	ld.global.u32 	%r145, [%rd46+8];
	st.local.u32 	[%rd2], %r145;
	{ // callseq 32, 0
	.param .b64 param0;
	st.param.b64 	[param0], %rd48;
	.param .b64 param1;
	st.param.b64 	[param1], %rd49;
	.param .b32 retval0;
	call.uni (retval0), 
	vprintf, 
	(
	param0, 
	param1
	);
	ld.param.b32 	%r146, [retval0];
	} // callseq 32
	ld.global.u32 	%r148, [%rd46+12];
	st.local.u32 	[%rd2], %r148;
	{ // callseq 33, 0
	.param .b64 param0;
	st.param.b64 	[param0], %rd48;
	.param .b64 param1;
	st.param.b64 	[param1], %rd49;
	.param .b32 retval0;
	call.uni (retval0), 
	vprintf, 
	(
	param0, 
	param1
	);
	ld.param.b32 	%r149, [retval0];
	} // callseq 33
	add.s32 	%r430, %r430, 4;
$L__BB20_10:
	setp.eq.s32 	%p8, %r10, 0;
	@%p8 bra 	$L__BB20_13;
	mul.wide.u32 	%rd50, %r430, 4;
	add.s64 	%rd123, %rd1, %rd50;
	neg.s32 	%r432, %r10;
	mov.u64 	%rd51, $str$5;
	add.u64 	%rd53, %SP, 0;
$L__BB20_12:
	.pragma "nounroll";
	ld.global.u32 	%r151, [%rd123];
	st.local.u32 	[%rd2], %r151;
	cvta.global.u64 	%rd52, %rd51;
	{ // callseq 34, 0
	.param .b64 param0;
	st.param.b64 	[param0], %rd52;
	.param .b64 param1;
	st.param.b64 	[param1], %rd53;
	.param .b32 retval0;
	call.uni (retval0), 
	vprintf, 
	(
	param0, 
	param1
	);
	ld.param.b32 	%r152, [retval0];
	} // callseq 34
	add.s64 	%rd123, %rd123, 4;
	add.s32 	%r432, %r432, 1;
	setp.ne.s32 	%p9, %r432, 0;
	@%p9 bra 	$L__BB20_12;
$L__BB20_13:
	setp.lt.u32 	%p10, %r60, 16;
	mov.u64 	%rd54, $str$6;
	cvta.global.u64 	%rd55, %rd54;
	{ // callseq 35, 0
	.param .b64 param0;
	st.param.b64 	[param0], %rd55;
	.param .b64 param1;
	st.param.b64 	[param1], 0;
	.param .b32 retval0;
	call.uni (retval0), 
	vprintf, 
	(
	param0, 
	param1
	);
	ld.param.b32 	%r155, [retval0];
	} // callseq 35
	mov.b32 	%r435, 0;
	@%p10 bra 	$L__BB20_16;
	ld.param.u64 	%rd116, [_Z5testtPiS_iS_iS_i_param_1];
	and.b32  	%r435, %r60, 2147483632;
	neg.s32 	%r433, %r435;
	cvta.to.global.u64 	%rd56, %rd116;
	add.s64 	%rd124, %rd56, 32;
	mov.u64 	%rd57, $str$7;
	add.u64 	%rd59, %SP, 0;
$L__BB20_15:
	.pragma "nounroll";
	ld.global.u32 	%r158, [%rd124+-32];
	st.local.u32 	[%rd2], %r158;
	cvta.global.u64 	%rd58, %rd57;
	{ // callseq 36, 0
	.param .b64 param0;
	st.param.b64 	[param0], %rd58;
	.param .b64 param1;
	st.param.b64 	[param1], %rd59;
	.param .b32 retval0;
	call.uni (retval0), 
	vprintf, 
	(
	param0, 
	param1
	);
	ld.param.b32 	%r159, [retval0];
	} // callseq 36
	ld.global.u32 	%r161, [%rd124+-28];
	st.local.u32 	[%rd2], %r161;
	{ // callseq 37, 0
	.param .b64 param0;
	st.param.b64 	[param0], %rd58;
	.param .b64 param1;
	st.param.b64 	[param1], %rd59;
	.param .b32 retval0;
	call.uni (retval0), 
	vprintf, 
	(
	param0, 
	param1
	);
	ld.param.b32 	%r162, [retval0];
	} // callseq 37
	ld.global.u32 	%r164, [%rd124+-24];
	st.local.u32 	[%rd2], %r164;
	{ // callseq 38, 0
	.param .b64 param0;
	st.param.b64 	[param0], %rd58;
	.param .b64 param1;
	st.param.b64 	[param1], %rd59;
	.param .b32 retval0;
	call.uni (retval0), 
	vprintf, 
	(
	param0, 
	param1
	);
	ld.param.b32 	%r165, [retval0];
	} // callseq 38
	ld.global.u32 	%r167, [%rd124+-20];
	st.local.u32 	[%rd2], %r167;
	{ // callseq 39, 0
	.param .b64 param0;
	st.param.b64 	[param0], %rd58;
	.param .b64 param1;
	st.param.b64 	[param1], %rd59;
	.param .b32 retval0;
	call.uni (retval0), 
	vprintf, 
	(
	param0, 
	param1
	);
	ld.param.b32 	%r168, [retval0];
	} // callseq 39
	ld.global.u32 	%r170, [%rd124+-16];
	st.local.u32 	[%rd2], %r170;
	{ // callseq 40, 0
	.param .b64 param0;
	st.param.b64 	[param0], %rd58;
	.param .b64 param1;
	st.param.b64 	[param1], %rd59;
	.param .b32 retval0;
	call.uni (retval0), 
	vprintf, 
	(
	param0, 
	param1
	);
	ld.param.b32 	%r171, [retval0];
	} // callseq 40
	ld.global.u32 	%r173, [%rd124+-12];
	st.local.u32 	[%rd2], %r173;
	{ // callseq 41, 0
	.param .b64 param0;
	st.param.b64 	[param0], %rd58;
	.param .b64 param1;
	st.param.b64 	[param1], %rd59;
	.param .b32 retval0;
	call.uni (retval0), 
	vprintf, 
	(
	param0, 
	param1
	);
	ld.param.b32 	%r174, [retval0];
	} // callseq 41
	ld.global.u32 	%r176, [%rd124+-8];
	st.local.u32 	[%rd2], %r176;
	{ // callseq 42, 0
	.param .b64 param0;
	st.param.b64 	[param0], %rd58;
	.param .b64 param1;
	st.param.b64 	[param1], %rd59;
	.param .b32 retval0;
	call.uni (retval0), 
	vprintf, 
	(
	param0, 
	param1
	);
	ld.param.b32 	%r177, [retval0];
	} // callseq 42
	ld.global.u32 	%r179, [%rd124+-4];
	st.local.u32 	[%rd2], %r179;
	{ // callseq 43, 0
	.param .b64 param0;
	st.param.b64 	[param0], %rd58;
	.param .b64 param1;
	st.param.b64 	[param1], %rd59;
	.param .b32 retval0;
	call.uni (retval0), 
	vprintf, 
	(
	param0, 
	param1
	);
	ld.param.b32 	%r180, [retval0];
	} // callseq 43
	ld.global.u32 	%r182, [%rd124];
	st.local.u32 	[%rd2], %r182;
	{ // callseq 44, 0
	.param .b64 param0;
	st.param.b64 	[param0], %rd58;
	.param .b64 param1;
	st.param.b64 	[param1], %rd59;
	.param .b32 retval0;
	call.uni (retval0), 
	vprintf, 
	(
	param0, 
	param1
	);
	ld.param.b32 	%r183, [retval0];
	} // callseq 44
	ld.global.u32 	%r185, [%rd124+4];
	st.local.u32 	[%rd2], %r185;
	{ // callseq 45, 0
	.param .b64 param0;
	st.param.b64 	[param0], %rd58;
	.param .b64 param1;
	st.param.b64 	[param1], %rd59;
	.param .b32 retval0;
	call.uni (retval0), 
	vprintf, 
	(
	param0, 
	param1
	);
	ld.param.b32 	%r186, [retval0];
	} // callseq 45
	ld.global.u32 	%r188, [%rd124+8];
	st.local.u32 	[%rd2], %r188;
	{ // callseq 46, 0
	.param .b64 param0;
	st.param.b64 	[param0], %rd58;
	.param .b64 param1;
	st.param.b64 	[param1], %rd59;
	.param .b32 retval0;
	call.uni (retval0), 
	vprintf, 
	(
	param0, 
	param1
	);
	ld.param.b32 	%r189, [retval0];
	} // callseq 46
	ld.global.u32 	%r191, [%rd124+12];
	st.local.u32 	[%rd2], %r191;
	{ // callseq 47, 0
	.param .b64 param0;
	st.param.b64 	[param0], %rd58;
	.param .b64 param1;
	st.param.b64 	[param1], %rd59;
	.param .b32 retval0;
	call.uni (retval0), 
	vprintf, 
	(
	param0, 
	param1
	);
	ld.param.b32 	%r192, [retval0];
	} // callseq 47
	ld.global.u32 	%r194, [%rd124+16];
	st.local.u32 	[%rd2], %r194;
	{ // callseq 48, 0
	.param .b64 param0;
	st.param.b64 	[param0], %rd58;
	.param .b64 param1;
	st.param.b64 	[param1], %rd59;
	.param .b32 retval0;
	call.uni (retval0), 
	vprintf, 
	(
	param0, 
	param1
	);
	ld.param.b32 	%r195, [retval0];
	} // callseq 48
	ld.global.u32 	%r197, [%rd124+20];
	st.local.u32 	[%rd2], %r197;
	{ // callseq 49, 0
	.param .b64 param0;
	st.param.b64 	[param0], %rd58;
	.param .b64 param1;
	st.param.b64 	[param1], %rd59;
	.param .b32 retval0;
	call.uni (retval0), 
	vprintf, 
	(
	param0, 
	param1
	);
	ld.param.b32 	%r198, [retval0];
	} // callseq 49
	ld.global.u32 	%r200, [%rd124+24];
	st.local.u32 	[%rd2], %r200;
	{ // callseq 50, 0
	.param .b64 param0;
	st.param.b64 	[param0], %rd58;
	.param .b64 param1;
	st.param.b64 	[param1], %rd59;
	.param .b32 retval0;
	call.uni (retval0), 
	vprintf, 
	(
	param0, 
	param1
	);
	ld.param.b32 	%r201, [retval0];
	} // callseq 50
	ld.global.u32 	%r203, [%rd124+28];
	st.local.u32 	[%rd2], %r203;
	{ // callseq 51, 0
	.param .b64 param0;
	st.param.b64 	[param0], %rd58;
	.param .b64 param1;
	st.param.b64 	[param1], %rd59;
	.param .b32 retval0;
	call.uni (retval0), 
	vprintf, 
	(
	param0, 
	param1
	);
	ld.param.b32 	%r204, [retval0];
	} // callseq 51
	add.s32 	%r433, %r433, 16;
	add.s64 	%rd124, %rd124, 64;
	setp.ne.s32 	%p11, %r433, 0;
	@%p11 bra 	$L__BB20_15;
$L__BB20_16:
	setp.eq.s32 	%p12, %r1, 0;
	@%p12 bra 	$L__BB20_26;
	ld.param.u64 	%rd117, [_Z5testtPiS_iS_iS_i_param_1];
	cvta.to.global.u64 	%rd12, %rd117;
	and.b32  	%r21, %r60, 7;
	setp.lt.u32 	%p13, %r1, 8;
	@%p13 bra 	$L__BB20_19;
	mul.wide.u32 	%rd60, %r435, 4;
	add.s64 	%rd61, %rd12, %rd60;
	ld.global.u32 	%r206, [%rd61];
	st.local.u32 	[%rd2], %r206;
	mov.u64 	%rd62, $str$7;
	cvta.global.u64 	%rd63, %rd62;
	add.u64 	%rd64, %SP, 0;
	{ // callseq 52, 0
	.param .b64 param0;
	st.param.b64 	[param0], %rd63;
	.param .b64 param1;
	st.param.b64 	[param1], %rd64;
	.param .b32 retval0;
	call.uni (retval0), 
	vprintf, 
	(
	param0, 
	param1
	);
	ld.param.b32 	%r207, [retval0];
	} // callseq 52
	ld.global.u32 	%r209, [%rd61+4];
	st.local.u32 	[%rd2], %r209;
	{ // callseq 53, 0
	.param .b64 param0;
	st.param.b64 	[param0], %rd63;
	.param .b64 param1;
	st.param.b64 	[param1], %rd64;
	.param .b32 retval0;
	call.uni (retval0), 
	vprintf, 
	(
	param0, 
	param1
	);
	ld.param.b32 	%r210, [retval0];
	} // callseq 53
	ld.global.u32 	%r212, [%rd61+8];
	st.local.u32 	[%rd2], %r212;
	{ // callseq 54, 0
	.param .b64 param0;
	st.param.b64 	[param0], %rd63;
	.param .b64 param1;
	st.param.b64 	[param1], %rd64;
	.param .b32 retval0;
	call.uni (retval0), 
	vprintf, 
	(
	param0, 
	param1
	);
	ld.param.b32 	%r213, [retval0];
	} // callseq 54
	ld.global.u32 	%r215, [%rd61+12];
	st.local.u32 	[%rd2], %r215;
	{ // callseq 55, 0
	.param .b64 param0;
	st.param.b64 	[param0], %rd63;
	.param .b64 param1;
	st.param.b64 	[param1], %rd64;
	.param .b32 retval0;
	call.uni (retval0), 
	vprintf, 
	(
	param0, 
	param1
	);
	ld.param.b32 	%r216, [retval0];
	} // callseq 55
	ld.global.u32 	%r218, [%rd61+16];
	st.local.u32 	[%rd2], %r218;
	{ // callseq 56, 0
	.param .b64 param0;
	st.param.b64 	[param0], %rd63;
	.param .b64 param1;
	st.param.b64 	[param1], %rd64;
	.param .b32 retval0;
	call.uni (retval0), 
	vprintf, 
	(
	param0, 
	param1
	);
	ld.param.b32 	%r219, [retval0];
	} // callseq 56
	ld.global.u32 	%r221, [%rd61+20];
	st.local.u32 	[%rd2], %r221;
	{ // callseq 57, 0
	.param .b64 param0;
	st.param.b64 	[param0], %rd63;
	.param .b64 param1;
	st.param.b64 	[param1], %rd64;
	.param .b32 retval0;
	call.uni (retval0), 
	vprintf, 
	(
	param0, 
	param1
	);
	ld.param.b32 	%r222, [retval0];
	} // callseq 57
	ld.global.u32 	%r224, [%rd61+24];
	st.local.u32 	[%rd2], %r224;
	{ // callseq 58, 0
	.param .b64 param0;
	st.param.b64 	[param0], %rd63;
	.param .b64 param1;
	st.param.b64 	[param1], %rd64;
	.param .b32 retval0;
	call.uni (retval0), 
	vprintf, 
	(
	param0, 
	param1
	);
	ld.param.b32 	%r225, [retval0];
	} // callseq 58
	ld.global.u32 	%r227, [%rd61+28];
	st.local.u32 	[%rd2], %r227;
	{ // callseq 59, 0
	.param .b64 param0;
	st.param.b64 	[param0], %rd63;
	.param .b64 param1;
	st.param.b64 	[param1], %rd64;
	.param .b32 retval0;
	call.uni (retval0), 
	vprintf, 
	(
	param0, 
	param1
	);
	ld.param.b32 	%r228, [retval0];
	} // callseq 59
	add.s32 	%r435, %r435, 8;
$L__BB20_19:
	setp.eq.s32 	%p14, %r21, 0;
	@%p14 bra 	$L__BB20_26;
	and.b32  	%r24, %r60, 3;
	setp.lt.u32 	%p15, %r21, 4;
	@%p15 bra 	$L__BB20_22;
	mul.wide.u32 	%rd65, %r435, 4;
	add.s64 	%rd66, %rd12, %rd65;
	ld.global.u32 	%r230, [%rd66];
	st.local.u32 	[%rd2], %r230;
	mov.u64 	%rd67, $str$7;
	cvta.global.u64 	%rd68, %rd67;
	add.u64 	%rd69, %SP, 0;
	{ // callseq 60, 0
	.param .b64 param0;
	st.param.b64 	[param0], %rd68;
	.param .b64 param1;
	st.param.b64 	[param1], %rd69;
	.param .b32 retval0;
	call.uni (retval0), 
	vprintf, 
	(
	param0, 
	param1
	);
	ld.param.b32 	%r231, [retval0];
	} // callseq 60
	ld.global.u32 	%r233, [%rd66+4];
	st.local.u32 	[%rd2], %r233;
	{ // callseq 61, 0
	.param .b64 param0;
	st.param.b64 	[param0], %rd68;
	.param .b64 param1;
	st.param.b64 	[param1], %rd69;
	.param .b32 retval0;
	call.uni (retval0), 
	vprintf, 
	(
	param0, 
	param1
	);
	ld.param.b32 	%r234, [retval0];
	} // callseq 61
	ld.global.u32 	%r236, [%rd66+8];
	st.local.u32 	[%rd2], %r236;
	{ // callseq 62, 0
	.param .b64 param0;
	st.param.b64 	[param0], %rd68;
	.param .b64 param1;
	st.param.b64 	[param1], %rd69;
	.param .b32 retval0;
	call.uni (retval0), 
	vprintf, 
	(
	param0, 
	param1
	);
	ld.param.b32 	%r237, [retval0];
	} // callseq 62
	ld.global.u32 	%r239, [%rd66+12];
	st.local.u32 	[%rd2], %r239;
	{ // callseq 63, 0
	.param .b64 param0;
	st.param.b64 	[param0], %rd68;
	.param .b64 param1;
	st.param.b64 	[param1], %rd69;
	.param .b32 retval0;
	call.uni (retval0), 
	vprintf, 
	(
	param0, 
	param1
	);
	ld.param.b32 	%r240, [retval0];
	} // callseq 63
	add.s32 	%r435, %r435, 4;
$L__BB20_22:
	setp.eq.s32 	%p16, %r24, 0;
	@%p16 bra 	$L__BB20_26;
	mul.wide.u32 	%rd70, %r435, 4;
	add.s64 	%rd125, %rd12, %rd70;
	neg.s32 	%r437, %r24;
	mov.u64 	%rd71, $str$7;
	add.u64 	%rd73, %SP, 0;
$L__BB20_24:
	.pragma "nounroll";
	ld.global.u32 	%r242, [%rd125];
	st.local.u32 	[%rd2], %r242;
	cvta.global.u64 	%rd72, %rd71;
	{ // callseq 64, 0
	.param .b64 param0;
	st.param.b64 	[param0], %rd72;
	.param .b64 param1;
	st.param.b64 	[param1], %rd73;
	.param .b32 retval0;
	call.uni (retval0), 
	vprintf, 
	(
	param0, 
	param1
	);
	ld.param.b32 	%r243, [retval0];
	} // callseq 64
	add.s64 	%rd125, %rd125, 4;
	add.s32 	%r437, %r437, 1;
	setp.eq.s32 	%p17, %r437, 0;
	@%p17 bra 	$L__BB20_26;
	bra.uni 	$L__BB20_24;
$L__BB20_25:
	mov.u64 	%rd35, $str$6;
	cvta.global.u64 	%rd36, %rd35;
	{ // callseq 5, 0
	.param .b64 param0;
	st.param.b64 	[param0], %rd36;
	.param .b64 param1;
	st.param.b64 	[param1], 0;
	.param .b32 retval0;
	call.uni (retval0), 
	vprintf, 
	(
	param0, 
	param1
	);
	ld.param.b32 	%r63, [retval0];
	} // callseq 5
$L__BB20_26:
	mov.u64 	%rd74, $str$6;
	cvta.global.u64 	%rd75, %rd74;
	{ // callseq 65, 0
	.param .b64 param0;
	st.param.b64 	[param0], %rd75;
	.param .b64 param1;
	st.param.b64 	[param1], 0;
	.param .b32 retval0;
	call.uni (retval0), 
	vprintf, 
	(
	param0, 
	param1
	);
	ld.param.b32 	%r245, [retval0];
	} // callseq 65
	setp.lt.s32 	%p18, %r61, 1;
	@%p18 bra 	$L__BB20_39;
	setp.lt.u32 	%p19, %r61, 16;
	mov.b32 	%r440, 0;
	@%p19 bra 	$L__BB20_30;
	ld.param.u64 	%rd118, [_Z5testtPiS_iS_iS_i_param_3];
	and.b32  	%r440, %r61, 2147483632;
	neg.s32 	%r438, %r440;
	cvta.to.global.u64 	%rd76, %rd118;
	add.s64 	%rd126, %rd76, 32;
	mov.u64 	%rd77, $str$8;
	add.u64 	%rd79, %SP, 0;
$L__BB20_29:
	.pragma "nounroll";
	ld.global.u32 	%r249, [%rd126+-32];
	st.local.u32 	[%rd2], %r249;
	cvta.global.u64 	%rd78, %rd77;
	{ // callseq 66, 0
	.param .b64 param0;
	st.param.b64 	[param0], %rd78;
	.param .b64 param1;
	st.param.b64 	[param1], %rd79;
	.param .b32 retval0;
	call.uni (retval0), 
	vprintf, 
	(
	param0, 
	param1
	);
	ld.param.b32 	%r250, [retval0];
	} // callseq 66
	ld.global.u32 	%r252, [%rd126+-28];
	st.local.u32 	[%rd2], %r252;
	{ // callseq 67, 0
	.param .b64 param0;
	st.param.b64 	[param0], %rd78;
	.param .b64 param1;
	st.param.b64 	[param1], %rd79;
	.param .b32 retval0;
	call.uni (retval0), 
	vprintf, 
	(
	param0, 
	param1
	);
	ld.param.b32 	%r253, [retval0];
	} // callseq 67
	ld.global.u32 	%r255, [%rd126+-24];
	st.local.u32 	[%rd2], %r255;
	{ // callseq 68, 0
	.param .b64 param0;
	st.param.b64 	[param0], %rd78;
	.param .b64 param1;
	st.param.b64 	[param1], %rd79;
	.param .b32 retval0;
	call.uni (retval0), 
	vprintf, 
	(
	param0, 
	param1
	);
	ld.param.b32 	%r256, [retval0];
	} // callseq 68
	ld.global.u32 	%r258, [%rd126+-20];
	st.local.u32 	[%rd2], %r258;
	{ // callseq 69, 0
	.param .b64 param0;
	st.param.b64 	[param0], %rd78;
	.param .b64 param1;
	st.param.b64 	[param1], %rd79;
	.param .b32 retval0;
	call.uni (retval0), 
	vprintf, 
	(
	param0, 
	param1
	);
	ld.param.b32 	%r259, [retval0];
	} // callseq 69
	ld.global.u32 	%r261, [%rd126+-16];
	st.local.u32 	[%rd2], %r261;
	{ // callseq 70, 0
	.param .b64 param0;
	st.param.b64 	[param0], %rd78;
	.param .b64 param1;
	st.param.b64 	[param1], %rd79;
	.param .b32 retval0;
	call.uni (retval0), 
	vprintf, 
	(
	param0, 
	param1
	);
	ld.param.b32 	%r262, [retval0];
	} // callseq 70
	ld.global.u32 	%r264, [%rd126+-12];
	st.local.u32 	[%rd2], %r264;
	{ // callseq 71, 0
	.param .b64 param0;
	st.param.b64 	[param0], %rd78;
	.param .b64 param1;
	st.param.b64 	[param1], %rd79;
	.param .b32 retval0;
	call.uni (retval0), 
	vprintf, 
	(
	param0, 
	param1
	);
	ld.param.b32 	%r265, [retval0];
	} // callseq 71
	ld.global.u32 	%r267, [%rd126+-8];
	st.local.u32 	[%rd2], %r267;
	{ // callseq 72, 0
	.param .b64 param0;
	st.param.b64 	[param0], %rd78;
	.param .b64 param1;
	st.param.b64 	[param1], %rd79;
	.param .b32 retval0;
	call.uni (retval0), 
	vprintf, 
	(
	param0, 
	param1
	);
	ld.param.b32 	%r268, [retval0];
	} // callseq 72
	ld.global.u32 	%r270, [%rd126+-4];
	st.local.u32 	[%rd2], %r270;
	{ // callseq 73, 0
	.param .b64 param0;
	st.param.b64 	[param0], %rd78;
	.param .b64 param1;
	st.param.b64 	[param1], %rd79;
	.param .b32 retval0;
	call.uni (retval0), 
	vprintf, 
	(
	param0, 
	param1
	);
	ld.param.b32 	%r271, [retval0];
	} // callseq 73
	ld.global.u32 	%r273, [%rd126];
	st.local.u32 	[%rd2], %r273;
	{ // callseq 74, 0
	.param .b64 param0;
	st.param.b64 	[param0], %rd78;
	.param .b64 param1;
	st.param.b64 	[param1], %rd79;
	.param .b32 retval0;
	call.uni (retval0), 
	vprintf, 
	(
	param0, 
	param1
	);
	ld.param.b32 	%r274, [retval0];
	} // callseq 74
	ld.global.u32 	%r276, [%rd126+4];
	st.local.u32 	[%rd2], %r276;
	{ // callseq 75, 0
	.param .b64 param0;
	st.param.b64 	[param0], %rd78;
	.param .b64 param1;
	st.param.b64 	[param1], %rd79;
	.param .b32 retval0;
	call.uni (retval0), 
	vprintf, 
	(
	param0, 
	param1
	);
	ld.param.b32 	%r277, [retval0];
	} // callseq 75
	ld.global.u32 	%r279, [%rd126+8];
	st.local.u32 	[%rd2], %r279;
	{ // callseq 76, 0
	.param .b64 param0;
	st.param.b64 	[param0], %rd78;
	.param .b64 param1;
	st.param.b64 	[param1], %rd79;
	.param .b32 retval0;
	call.uni (retval0), 
	vprintf, 
	(
	param0, 
	param1
	);
	ld.param.b32 	%r280, [retval0];
	} // callseq 76
	ld.global.u32 	%r282, [%rd126+12];
	st.local.u32 	[%rd2], %r282;
	{ // callseq 77, 0
	.param .b64 param0;
	st.param.b64 	[param0], %rd78;
	.param .b64 param1;
	st.param.b64 	[param1], %rd79;
	.param .b32 retval0;
	call.uni (retval0), 
	vprintf, 
	(
	param0, 
	param1
	);
	ld.param.b32 	%r283, [retval0];
	} // callseq 77
	ld.global.u32 	%r285, [%rd126+16];
	st.local.u32 	[%rd2], %r285;
	{ // callseq 78, 0
	.param .b64 param0;
	st.param.b64 	[param0], %rd78;
	.param .b64 param1;
	st.param.b64 	[param1], %rd79;
	.param .b32 retval0;
	call.uni (retval0), 
	vprintf, 
	(
	param0, 
	param1
	);
	ld.param.b32 	%r286, [retval0];
	} // callseq 78
	ld.global.u32 	%r288, [%rd126+20];
	st.local.u32 	[%rd2], %r288;
	{ // callseq 79, 0
	.param .b64 param0;
	st.param.b64 	[param0], %rd78;
	.param .b64 param1;
	st.param.b64 	[param1], %rd79;
	.param .b32 retval0;
	call.uni (retval0), 
	vprintf, 
	(
	param0, 
	param1
	);
	ld.param.b32 	%r289, [retval0];
	} // callseq 79
	ld.global.u32 	%r291, [%rd126+24];
	st.local.u32 	[%rd2], %r291;
	{ // callseq 80, 0
	.param .b64 param0;
	st.param.b64 	[param0], %rd78;
	.param .b64 param1;
	st.param.b64 	[param1], %rd79;
	.param .b32 retval0;
	call.uni (retval0), 
	vprintf, 
	(
	param0, 
	param1
	);
	ld.param.b32 	%r292, [retval0];
	} // callseq 80
	ld.global.u32 	%r294, [%rd126+28];
	st.local.u32 	[%rd2], %r294;
	{ // callseq 81, 0
	.param .b64 param0;
	st.param.b64 	[param0], %rd78;
	.param .b64 param1;
	st.param.b64 	[param1], %rd79;
	.param .b32 retval0;
	call.uni (retval0), 
	vprintf, 
	(
	param0, 
	param1
	);
	ld.param.b32 	%r295, [retval0];
	} // callseq 81
	add.s32 	%r438, %r438, 16;
	add.s64 	%rd126, %rd126, 64;
	setp.ne.s32 	%p20, %r438, 0;
	@%p20 bra 	$L__BB20_29;
$L__BB20_30:
	and.b32  	%r35, %r61, 15;
	setp.eq.s32 	%p21, %r35, 0;
	@%p21 bra 	$L__BB20_39;
	ld.param.u64 	%rd119, [_Z5testtPiS_iS_iS_i_param_3];
	cvta.to.global.u64 	%rd19, %rd119;
	and.b32  	%r36, %r61, 7;
	setp.lt.u32 	%p22, %r35, 8;
	@%p22 bra 	$L__BB20_33;
	mul.wide.u32 	%rd80, %r440, 4;
	add.s64 	%rd81, %rd19, %rd80;
	ld.global.u32 	%r297, [%rd81];
	st.local.u32 	[%rd2], %r297;
	mov.u64 	%rd82, $str$8;
	cvta.global.u64 	%rd83, %rd82;
	add.u64 	%rd84, %SP, 0;
	{ // callseq 82, 0
	.param .b64 param0;
	st.param.b64 	[param0], %rd83;
	.param .b64 param1;
	st.param.b64 	[param1], %rd84;
	.param .b32 retval0;
	call.uni (retval0), 
	vprintf, 
	(
	param0, 
	param1
	);
	ld.param.b32 	%r298, [retval0];
	} // callseq 82
	ld.global.u32 	%r300, [%rd81+4];
	st.local.u32 	[%rd2], %r300;
	{ // callseq 83, 0
	.param .b64 param0;
	st.param.b64 	[param0], %rd83;
	.param .b64 param1;
	st.param.b64 	[param1], %rd84;
	.param .b32 retval0;
	call.uni (retval0), 
	vprintf, 
	(
	param0, 
	param1
	);
	ld.param.b32 	%r301, [retval0];
	} // callseq 83
	ld.global.u32 	%r303, [%rd81+8];
	st.local.u32 	[%rd2], %r303;
	{ // callseq 84, 0
	.param .b64 param0;
	st.param.b64 	[param0], %rd83;
	.param .b64 param1;
	st.param.b64 	[param1], %rd84;
	.param .b32 retval0;
	call.uni (retval0), 
	vprintf, 
	(
	param0, 
	param1
	);
	ld.param.b32 	%r304, [retval0];
	} // callseq 84
	ld.global.u32 	%r306, [%rd81+12];
	st.local.u32 	[%rd2], %r306;
	{ // callseq 85, 0
	.param .b64 param0;
	st.param.b64 	[param0], %rd83;
	.param .b64 param1;
	st.param.b64 	[param1], %rd84;
	.param .b32 retval0;
	call.uni (retval0), 
	vprintf, 
	(
	param0, 
	param1
	);
	ld.param.b32 	%r307, [retval0];
	} // callseq 85
	ld.global.u32 	%r309, [%rd81+16];
	st.local.u32 	[%rd2], %r309;
	{ // callseq 86, 0
	.param .b64 param0;
	st.param.b64 	[param0], %rd83;
	.param .b64 param1;
	st.param.b64 	[param1], %rd84;
	.param .b32 retval0;
	call.uni (retval0), 
	vprintf, 
	(
	param0, 
	param1
	);
	ld.param.b32 	%r310, [retval0];
	} // callseq 86
	ld.global.u32 	%r312, [%rd81+20];
	st.local.u32 	[%rd2], %r312;
	{ // callseq 87, 0
	.param .b64 param0;
	st.param.b64 	[param0], %rd83;
	.param .b64 param1;
	st.param.b64 	[param1], %rd84;
	.param .b32 retval0;
	call.uni (retval0), 
	vprintf, 
	(
	param0, 
	param1
	);
	ld.param.b32 	%r313, [retval0];
	} // callseq 87
	ld.global.u32 	%r315, [%rd81+24];
	st.local.u32 	[%rd2], %r315;
	{ // callseq 88, 0
	.param .b64 param0;
	st.param.b64 	[param0], %rd83;
	.param .b64 param1;
	st.param.b64 	[param1], %rd84;
	.param .b32 retval0;
	call.uni (retval0), 
	vprintf, 
	(
	param0, 
	param1
	);
	ld.param.b32 	%r316, [retval0];
	} // callseq 88
	ld.global.u32 	%r318, [%rd81+28];
	st.local.u32 	[%rd2], %r318;
	{ // callseq 89, 0
	.param .b64 param0;
	st.param.b64 	[param0], %rd83;
	.param .b64 param1;
	st.param.b64 	[param1], %rd84;
	.param .b32 retval0;
	call.uni (retval0), 
	vprintf, 
	(
	param0, 
	param1
	);
	ld.param.b32 	%r319, [retval0];
	} // callseq 89
	add.s32 	%r440, %r440, 8;
$L__BB20_33:
	setp.eq.s32 	%p23, %r36, 0;
	@%p23 bra 	$L__BB20_39;
	and.b32  	%r39, %r61, 3;
	setp.lt.u32 	%p24, %r36, 4;
	@%p24 bra 	$L__BB20_36;
	mul.wide.u32 	%rd85, %r440, 4;
	add.s64 	%rd86, %rd19, %rd85;
	ld.global.u32 	%r321, [%rd86];
	st.local.u32 	[%rd2], %r321;
	mov.u64 	%rd87, $str$8;
	cvta.global.u64 	%rd88, %rd87;
	add.u64 	%rd89, %SP, 0;
	{ // callseq 90, 0
	.param .b64 param0;
	st.param.b64 	[param0], %rd88;
	.param .b64 param1;
	st.param.b64 	[param1], %rd89;
	.param .b32 retval0;
	call.uni (retval0), 
	vprintf, 
	(
	param0, 
	param1
	);
	ld.param.b32 	%r322, [retval0];
	} // callseq 90
	ld.global.u32 	%r324, [%rd86+4];
	st.local.u32 	[%rd2], %r324;
	{ // callseq 91, 0
	.param .b64 param0;
	st.param.b64 	[param0], %rd88;
	.param .b64 param1;
	st.param.b64 	[param1], %rd89;
	.param .b32 retval0;
	call.uni (retval0), 
	vprintf, 
	(
	param0, 
	param1
	);
	ld.param.b32 	%r325, [retval0];
	} // callseq 91
	ld.global.u32 	%r327, [%rd86+8];
	st.local.u32 	[%rd2], %r327;
	{ // callseq 92, 0
	.param .b64 param0;
	st.param.b64 	[param0], %rd88;
	.param .b64 param1;
	st.param.b64 	[param1], %rd89;
	.param .b32 retval0;
	call.uni (retval0), 
	vprintf, 
	(
	param0, 
	param1
	);
	ld.param.b32 	%r328, [retval0];
	} // callseq 92
	ld.global.u32 	%r330, [%rd86+12];
	st.local.u32 	[%rd2], %r330;
	{ // callseq 93, 0
	.param .b64 param0;
	st.param.b64 	[param0], %rd88;
	.param .b64 param1;
	st.param.b64 	[param1], %rd89;
	.param .b32 retval0;
	call.uni (retval0), 
	vprintf, 
	(
	param0, 
	param1
	);
	ld.param.b32 	%r331, [retval0];
	} // callseq 93
	add.s32 	%r440, %r440, 4;
$L__BB20_36:
	setp.eq.s32 	%p25, %r39, 0;
	@%p25 bra 	$L__BB20_39;
	mul.wide.u32 	%rd90, %r440, 4;
	add.s64 	%rd127, %rd19, %rd90;
	neg.s32 	%r442, %r39;
	mov.u64 	%rd91, $str$8;
	add.u64 	%rd93, %SP, 0;
$L__BB20_38:
	.pragma "nounroll";
	ld.global.u32 	%r333, [%rd127];
	st.local.u32 	[%rd2], %r333;
	cvta.global.u64 	%rd92, %rd91;
	{ // callseq 94, 0
	.param .b64 param0;
	st.param.b64 	[param0], %rd92;
	.param .b64 param1;
	st.param.b64 	[param1], %rd93;
	.param .b32 retval0;
	call.uni (retval0), 
	vprintf, 
	(
	param0, 
	param1
	);
	ld.param.b32 	%r334, [retval0];
	} // callseq 94
	add.s64 	%rd127, %rd127, 4;
	add.s32 	%r442, %r442, 1;
	setp.ne.s32 	%p26, %r442, 0;
	@%p26 bra 	$L__BB20_38;
$L__BB20_39:
	cvta.global.u64 	%rd95, %rd74;
	{ // callseq 95, 0
	.param .b64 param0;
	st.param.b64 	[param0], %rd95;
	.param .b64 param1;
	st.param.b64 	[param1], 0;
	.param .b32 retval0;
	call.uni (retval0), 
	vprintf, 
	(
	param0, 
	param1
	);
	ld.param.b32 	%r336, [retval0];
	} // callseq 95
	setp.lt.s32 	%p27, %r62, 1;
	@%p27 bra 	$L__BB20_52;
	and.b32  	%r45, %r62, 15;
	setp.lt.u32 	%p28, %r62, 16;
	mov.b32 	%r445, 0;
	@%p28 bra 	$L__BB20_43;
	ld.param.u64 	%rd120, [_Z5testtPiS_iS_iS_i_param_5];
	and.b32  	%r445, %r62, 2147483632;
	neg.s32 	%r443, %r445;
	cvta.to.global.u64 	%rd96, %rd120;
	add.s64 	%rd128, %rd96, 32;
	mov.u64 	%rd97, $str$9;
	add.u64 	%rd99, %SP, 0;
$L__BB20_42:
	.pragma "nounroll";
	ld.global.u32 	%r339, [%rd128+-32];
	st.local.u32 	[%rd2], %r339;
	cvta.global.u64 	%rd98, %rd97;
	{ // callseq 96, 0
	.param .b64 param0;
	st.param.b64 	[param0], %rd98;
	.param .b64 param1;
	st.param.b64 	[param1], %rd99;
	.param .b32 retval0;
	call.uni (retval0), 
	vprintf, 
	(
	param0, 
	param1
	);
	ld.param.b32 	%r340, [retval0];
	} // callseq 96
	ld.global.u32 	%r342, [%rd128+-28];
	st.local.u32 	[%rd2], %r342;
	{ // callseq 97, 0
	.param .b64 param0;
	st.param.b64 	[param0], %rd98;
	.param .b64 param1;
	st.param.b64 	[param1], %rd99;
	.param .b32 retval0;
	call.uni (retval0), 
	vprintf, 
	(
	param0, 
	param1
	);
	ld.param.b32 	%r343, [retval0];
	} // callseq 97
	ld.global.u32 	%r345, [%rd128+-24];
	st.local.u32 	[%rd2], %r345;
	{ // callseq 98, 0
	.param .b64 param0;
	st.param.b64 	[param0], %rd98;
	.param .b64 param1;
	st.param.b64 	[param1], %rd99;
	.param .b32 retval0;
	call.uni (retval0), 
	vprintf, 
	(
	param0, 
	param1
	);
	ld.param.b32 	%r346, [retval0];
	} // callseq 98
	ld.global.u32 	%r348, [%rd128+-20];
	st.local.u32 	[%rd2], %r348;
	{ // callseq 99, 0
	.param .b64 param0;
	st.param.b64 	[param0], %rd98;
	.param .b64 param1;
	st.param.b64 	[param1], %rd99;
	.param .b32 retval0;
	call.uni (retval0), 
	vprintf, 
	(
	param0, 
	param1
	);
	ld.param.b32 	%r349, [retval0];
	} // callseq 99
	ld.global.u32 	%r351, [%rd128+-16];
	st.local.u32 	[%rd2], %r351;
	{ // callseq 100, 0
	.param .b64 param0;
	st.param.b64 	[param0], %rd98;
	.param .b64 param1;
	st.param.b64 	[param1], %rd99;
	.param .b32 retval0;
	call.uni (retval0), 
	vprintf, 
	(
	param0, 
	param1
	);
	ld.param.b32 	%r352, [retval0];
	} // callseq 100
	ld.global.u32 	%r354, [%rd128+-12];
	st.local.u32 	[%rd2], %r354;
	{ // callseq 101, 0
	.param .b64 param0;
	st.param.b64 	[param0], %rd98;
	.param .b64 param1;
	st.param.b64 	[param1], %rd99;
	.param .b32 retval0;
	call.uni (retval0), 
	vprintf, 
	(
	param0, 
	param1
	);
	ld.param.b32 	%r355, [retval0];
	} // callseq 101
	ld.global.u32 	%r357, [%rd128+-8];
	st.local.u32 	[%rd2], %r357;
	{ // callseq 102, 0
	.param .b64 param0;
	st.param.b64 	[param0], %rd98;
	.param .b64 param1;
	st.param.b64 	[param1], %rd99;
	.param .b32 retval0;
	call.uni (retval0), 
	vprintf, 
	(
	param0, 
	param1
	);
	ld.param.b32 	%r358, [retval0];
	} // callseq 102
	ld.global.u32 	%r360, [%rd128+-4];
	st.local.u32 	[%rd2], %r360;
	{ // callseq 103, 0
	.param .b64 param0;
	st.param.b64 	[param0], %rd98;
	.param .b64 param1;
	st.param.b64 	[param1], %rd99;
	.param .b32 retval0;
	call.uni (retval0), 
	vprintf, 
	(
	param0, 
	param1
	);
	ld.param.b32 	%r361, [retval0];
	} // callseq 103
	ld.global.u32 	%r363, [%rd128];
	st.local.u32 	[%rd2], %r363;
	{ // callseq 104, 0
	.param .b64 param0;
	st.param.b64 	[param0], %rd98;
	.param .b64 param1;
	st.param.b64 	[param1], %rd99;
	.param .b32 retval0;
	call.uni (retval0), 
	vprintf, 
	(
	param0, 
	param1
	);
	ld.param.b32 	%r364, [retval0];
	} // callseq 104
	ld.global.u32 	%r366, [%rd128+4];
	st.local.u32 	[%rd2], %r366;
	{ // callseq 105, 0
	.param .b64 param0;
	st.param.b64 	[param0], %rd98;
	.param .b64 param1;
	st.param.b64 	[param1], %rd99;
	.param .b32 retval0;
	call.uni (retval0), 
	vprintf, 
	(
	param0, 
	param1
	);
	ld.param.b32 	%r367, [retval0];
	} // callseq 105
	ld.global.u32 	%r369, [%rd128+8];
	st.local.u32 	[%rd2], %r369;
	{ // callseq 106, 0
	.param .b64 param0;
	st.param.b64 	[param0], %rd98;
	.param .b64 param1;
	st.param.b64 	[param1], %rd99;
	.param .b32 retval0;
	call.uni (retval0), 
	vprintf, 
	(
	param0, 
	param1
	);
	ld.param.b32 	%r370, [retval0];
	} // callseq 106
	ld.global.u32 	%r372, [%rd128+12];
	st.local.u32 	[%rd2], %r372;
	{ // callseq 107, 0
	.param .b64 param0;
	st.param.b64 	[param0], %rd98;
	.param .b64 param1;
	st.param.b64 	[param1], %rd99;
	.param .b32 retval0;
	call.uni (retval0), 
	vprintf, 
	(
	param0, 
	param1
	);
	ld.param.b32 	%r373, [retval0];
	} // callseq 107
	ld.global.u32 	%r375, [%rd128+16];
	st.local.u32 	[%rd2], %r375;
	{ // callseq 108, 0
	.param .b64 param0;
	st.param.b64 	[param0], %rd98;
	.param .b64 param1;
	st.param.b64 	[param1], %rd99;
	.param .b32 retval0;
	call.uni (retval0), 
	vprintf, 
	(
	param0, 
	param1
	);
	ld.param.b32 	%r376, [retval0];
	} // callseq 108
	ld.global.u32 	%r378, [%rd128+20];
	st.local.u32 	[%rd2], %r378;
	{ // callseq 109, 0
	.param .b64 param0;
	st.param.b64 	[param0], %rd98;
	.param .b64 param1;
	st.param.b64 	[param1], %rd99;
	.param .b32 retval0;
	call.uni (retval0), 
	vprintf, 
	(
	param0, 
	param1
	);
	ld.param.b32 	%r379, [retval0];
	} // callseq 109
	ld.global.u32 	%r381, [%rd128+24];
	st.local.u32 	[%rd2], %r381;
	{ // callseq 110, 0
	.param .b64 param0;
	st.param.b64 	[param0], %rd98;
	.param .b64 param1;
	st.param.b64 	[param1], %rd99;
	.param .b32 retval0;
	call.uni (retval0), 
	vprintf, 
	(
	param0, 
	param1
	);
	ld.param.b32 	%r382, [retval0];
	} // callseq 110
	ld.global.u32 	%r384, [%rd128+28];
	st.local.u32 	[%rd2], %r384;
	{ // callseq 111, 0
	.param .b64 param0;
	st.param.b64 	[param0], %rd98;
	.param .b64 param1;
	st.param.b64 	[param1], %rd99;
	.param .b32 retval0;
	call.uni (retval0), 
	vprintf, 
	(
	param0, 
	param1
	);
	ld.param.b32 	%r385, [retval0];
	} // callseq 111
	add.s32 	%r443, %r443, 16;
	add.s64 	%rd128, %rd128, 64;
	setp.ne.s32 	%p29, %r443, 0;
	@%p29 bra 	$L__BB20_42;
$L__BB20_43:
	setp.eq.s32 	%p30, %r45, 0;
	@%p30 bra 	$L__BB20_52;
	ld.param.u64 	%rd121, [_Z5testtPiS_iS_iS_i_param_5];
	cvta.to.global.u64 	%rd26, %rd121;
	and.b32  	%r51, %r62, 7;
	setp.lt.u32 	%p31, %r45, 8;
	@%p31 bra 	$L__BB20_46;
	mul.wide.u32 	%rd100, %r445, 4;
	add.s64 	%rd101, %rd26, %rd100;
	ld.global.u32 	%r387, [%rd101];
	st.local.u32 	[%rd2], %r387;
	mov.u64 	%rd102, $str$9;
	cvta.global.u64 	%rd103, %rd102;
	add.u64 	%rd104, %SP, 0;
	{ // callseq 112, 0
	.param .b64 param0;
	st.param.b64 	[param0], %rd103;
	.param .b64 param1;
	st.param.b64 	[param1], %rd104;
	.param .b32 retval0;
	call.uni (retval0), 
	vprintf, 
	(
	param0, 
	param1
	);
	ld.param.b32 	%r388, [retval0];
	} // callseq 112
	ld.global.u32 	%r390, [%rd101+4];
	st.local.u32 	[%rd2], %r390;
	{ // callseq 113, 0
	.param .b64 param0;
	st.param.b64 	[param0], %rd103;
	.param .b64 param1;
	st.param.b64 	[param1], %rd104;
	.param .b32 retval0;
	call.uni (retval0), 
	vprintf, 
	(
	param0, 
	param1
	);
	ld.param.b32 	%r391, [retval0];
	} // callseq 113
	ld.global.u32 	%r393, [%rd101+8];
	st.local.u32 	[%rd2], %r393;
	{ // callseq 114, 0
	.param .b64 param0;
	st.param.b64 	[param0], %rd103;
	.param .b64 param1;
	st.param.b64 	[param1], %rd104;
	.param .b32 retval0;
	call.uni (retval0), 
	vprintf, 
	(
	param0, 
	param1
	);
	ld.param.b32 	%r394, [retval0];
	} // callseq 114
	ld.global.u32 	%r396, [%rd101+12];
	st.local.u32 	[%rd2], %r396;
	{ // callseq 115, 0
	.param .b64 param0;
	st.param.b64 	[param0], %rd103;
	.param .b64 param1;
	st.param.b64 	[param1], %rd104;
	.param .b32 retval0;
	call.uni (retval0), 
	vprintf, 
	(
	param0, 
	param1
	);
	ld.param.b32 	%r397, [retval0];
	} // callseq 115
	ld.global.u32 	%r399, [%rd101+16];
	st.local.u32 	[%rd2], %r399;
	{ // callseq 116, 0
	.param .b64 param0;
	st.param.b64 	[param0], %rd103;
	.param .b64 param1;
	st.param.b64 	[param1], %rd104;
	.param .b32 retval0;
	call.uni (retval0), 
	vprintf, 
	(
	param0, 
	param1
	);
	ld.param.b32 	%r400, [retval0];
	} // callseq 116
	ld.global.u32 	%r402, [%rd101+20];
	st.local.u32 	[%rd2], %r402;
	{ // callseq 117, 0
	.param .b64 param0;
	st.param.b64 	[param0], %rd103;
	.param .b64 param1;
	st.param.b64 	[param1], %rd104;
	.param .b32 retval0;
	call.uni (retval0), 
	vprintf, 
	(
	param0, 
	param1
	);
	ld.param.b32 	%r403, [retval0];
	} // callseq 117
	ld.global.u32 	%r405, [%rd101+24];
	st.local.u32 	[%rd2], %r405;
	{ // callseq 118, 0
	.param .b64 param0;
	st.param.b64 	[param0], %rd103;
	.param .b64 param1;
	st.param.b64 	[param1], %rd104;
	.param .b32 retval0;
	call.uni (retval0), 
	vprintf, 
	(
	param0, 
	param1
	);
	ld.param.b32 	%r406, [retval0];
	} // callseq 118
	ld.global.u32 	%r408, [%rd101+28];
	st.local.u32 	[%rd2], %r408;
	{ // callseq 119, 0
	.param .b64 param0;
	st.param.b64 	[param0], %rd103;
	.param .b64 param1;
	st.param.b64 	[param1], %rd104;
	.param .b32 retval0;
	call.uni (retval0), 
	vprintf, 
	(
	param0, 
	param1
	);
	ld.param.b32 	%r409, [retval0];
	} // callseq 119
	add.s32 	%r445, %r445, 8;
$L__BB20_46:
	setp.eq.s32 	%p32, %r51, 0;
	@%p32 bra 	$L__BB20_52;
	and.b32  	%r54, %r62, 3;
	setp.lt.u32 	%p33, %r51, 4;
	@%p33 bra 	$L__BB20_49;
	mul.wide.u32 	%rd105, %r445, 4;
	add.s64 	%rd106, %rd26, %rd105;
	ld.global.u32 	%r411, [%rd106];
	st.local.u32 	[%rd2], %r411;
	mov.u64 	%rd107, $str$9;
	cvta.global.u64 	%rd108, %rd107;
	add.u64 	%rd109, %SP, 0;
	{ // callseq 120, 0
	.param .b64 param0;
	st.param.b64 	[param0], %rd108;
	.param .b64 param1;
	st.param.b64 	[param1], %rd109;
	.param .b32 retval0;
	call.uni (retval0), 
	vprintf, 
	(
	param0, 
	param1
	);
	ld.param.b32 	%r412, [retval0];
	} // callseq 120
	ld.global.u32 	%r414, [%rd106+4];
	st.local.u32 	[%rd2], %r414;
	{ // callseq 121, 0
	.param .b64 param0;
	st.param.b64 	[param0], %rd108;
	.param .b64 param1;
	st.param.b64 	[param1], %rd109;
	.param .b32 retval0;
	call.uni (retval0), 
	vprintf, 
	(
	param0, 
	param1
	);
	ld.param.b32 	%r415, [retval0];
	} // callseq 121
	ld.global.u32 	%r417, [%rd106+8];
	st.local.u32 	[%rd2], %r417;
	{ // callseq 122, 0
	.param .b64 param0;
	st.param.b64 	[param0], %rd108;
	.param .b64 param1;
	st.param.b64 	[param1], %rd109;
	.param .b32 retval0;
	call.uni (retval0), 
	vprintf, 
	(
	param0, 
	param1
	);
	ld.param.b32 	%r418, [retval0];
	} // callseq 122
	ld.global.u32 	%r420, [%rd106+12];
	st.local.u32 	[%rd2], %r420;
	{ // callseq 123, 0
	.param .b64 param0;
	st.param.b64 	[param0], %rd108;
	.param .b64 param1;
	st.param.b64 	[param1], %rd109;
	.param .b32 retval0;
	call.uni (retval0), 
	vprintf, 
	(
	param0, 
	param1
	);
	ld.param.b32 	%r421, [retval0];
	} // callseq 123
	add.s32 	%r445, %r445, 4;
$L__BB20_49:
	setp.eq.s32 	%p34, %r54, 0;
	@%p34 bra 	$L__BB20_52;
	mul.wide.u32 	%rd110, %r445, 4;
	add.s64 	%rd129, %rd26, %rd110;
	neg.s32 	%r447, %r54;
	mov.u64 	%rd111, $str$9;
	add.u64 	%rd113, %SP, 0;
$L__BB20_51:
	.pragma "nounroll";
	ld.global.u32 	%r423, [%rd129];
	st.local.u32 	[%rd2], %r423;
	cvta.global.u64 	%rd112, %rd111;
	{ // callseq 124, 0
	.param .b64 param0;
	st.param.b64 	[param0], %rd112;
	.param .b64 param1;
	st.param.b64 	[param1], %rd113;
	.param .b32 retval0;
	call.uni (retval0), 
	vprintf, 
	(
	param0, 
	param1
	);
	ld.param.b32 	%r424, [retval0];
	} // callseq 124
	add.s64 	%rd129, %rd129, 4;
	add.s32 	%r447, %r447, 1;
	setp.ne.s32 	%p35, %r447, 0;
	@%p35 bra 	$L__BB20_51;
$L__BB20_52:
	mov.u64 	%rd114, $str$10;
	cvta.global.u64 	%rd115, %rd114;
	{ // callseq 125, 0
	.param .b64 param0;
	st.param.b64 	[param0], %rd115;
	.param .b64 param1;
	st.param.b64 	[param1], 0;
	.param .b32 retval0;
	call.uni (retval0), 
	vprintf, 
	(
	param0, 
	param1
	);
	ld.param.b32 	%r426, [retval0];
	} // callseq 125
	ret;

}
	// .globl	_Z28find_s_extension_project_numPiS_S_S_S_S_S_S_S_S_S_S_S_iS_iS_i
.visible .entry _Z28find_s_extension_project_numPiS_S_S_S_S_S_S_S_S_S_S_S_iS_iS_i(
	.param .u64 .ptr .align 1 _Z28find_s_extension_project_numPiS_S_S_S_S_S_S_S_S_S_S_S_iS_iS_i_param_0,
	.param .u64 .ptr .align 1 _Z28find_s_extension_project_numPiS_S_S_S_S_S_S_S_S_S_S_S_iS_iS_i_param_1,
	.param .u64 .ptr .align 1 _Z28find_s_extension_project_numPiS_S_S_S_S_S_S_S_S_S_S_S_iS_iS_i_param_2,
	.param .u64 .ptr .align 1 _Z28find_s_extension_project_numPiS_S_S_S_S_S_S_S_S_S_S_S_iS_iS_i_param_3,
	.param .u64 .ptr .align 1 _Z28find_s_extension_project_numPiS_S_S_S_S_S_S_S_S_S_S_S_iS_iS_i_param_4,
	.param .u64 .ptr .align 1 _Z28find_s_extension_project_numPiS_S_S_S_S_S_S_S_S_S_S_S_iS_iS_i_param_5,
	.param .u64 .ptr .align 1 _Z28find_s_extension_project_numPiS_S_S_S_S_S_S_S_S_S_S_S_iS_iS_i_param_6,
	.param .u64 .ptr .align 1 _Z28find_s_extension_project_numPiS_S_S_S_S_S_S_S_S_S_S_S_iS_iS_i_param_7,
	.param .u64 .ptr .align 1 _Z28find_s_extension_project_numPiS_S_S_S_S_S_S_S_S_S_S_S_iS_iS_i_param_8,
	.param .u64 .ptr .align 1 _Z28find_s_extension_project_numPiS_S_S_S_S_S_S_S_S_S_S_S_iS_iS_i_param_9,
	.param .u64 .ptr .align 1 _Z28find_s_extension_project_numPiS_S_S_S_S_S_S_S_S_S_S_S_iS_iS_i_param_10,
	.param .u64 .ptr .align 1 _Z28find_s_extension_project_numPiS_S_S_S_S_S_S_S_S_S_S_S_iS_iS_i_param_11,
	.param .u64 .ptr .align 1 _Z28find_s_extension_project_numPiS_S_S_S_S_S_S_S_S_S_S_S_iS_iS_i_param_12,
	.param .u32 _Z28find_s_extension_project_numPiS_S_S_S_S_S_S_S_S_S_S_S_iS_iS_i_param_13,
	.param .u64 .ptr .align 1 _Z28find_s_extension_project_numPiS_S_S_S_S_S_S_S_S_S_S_S_iS_iS_i_param_14,
	.param .u32 _Z28find_s_extension_project_numPiS_S_S_S_S_S_S_S_S_S_S_S_iS_iS_i_param_15,
	.param .u64 .ptr .align 1 _Z28find_s_extension_project_numPiS_S_S_S_S_S_S_S_S_S_S_S_iS_iS_i_param_16,
	.param .u32 _Z28find_s_extension_project_numPiS_S_S_S_S_S_S_S_S_S_S_S_iS_iS_i_param_17
)
{
	.reg .pred 	%p<10>;
	.reg .b32 	%r<46>;
	.reg .b64 	%rd<66>;

	ld.param.u64 	%rd11, [_Z28find_s_extension_project_numPiS_S_S_S_S_S_S_S_S_S_S_S_iS_iS_i_param_1];
	ld.param.u64 	%rd12, [_Z28find_s_extension_project_numPiS_S_S_S_S_S_S_S_S_S_S_S_iS_iS_i_param_2];
	ld.param.u64 	%rd13, [_Z28find_s_extension_project_numPiS_S_S_S_S_S_S_S_S_S_S_S_iS_iS_i_param_3];
	ld.param.u64 	%rd14, [_Z28find_s_extension_project_numPiS_S_S_S_S_S_S_S_S_S_S_S_iS_iS_i_param_4];
	ld.param.u64 	%rd15, [_Z28find_s_extension_project_numPiS_S_S_S_S_S_S_S_S_S_S_S_iS_iS_i_param_5];
	ld.param.u64 	%rd18, [_Z28find_s_extension_project_numPiS_S_S_S_S_S_S_S_S_S_S_S_iS_iS_i_param_6];
	ld.param.u64 	%rd19, [_Z28find_s_extension_project_numPiS_S_S_S_S_S_S_S_S_S_S_S_iS_iS_i_param_7];
	ld.param.u64 	%rd16, [_Z28find_s_extension_project_numPiS_S_S_S_S_S_S_S_S_S_S_S_iS_iS_i_param_8];
	ld.param.u64 	%rd17, [_Z28find_s_extension_project_numPiS_S_S_S_S_S_S_S_S_S_S_S_iS_iS_i_param_9];
	ld.param.u64 	%rd20, [_Z28find_s_extension_project_numPiS_S_S_S_S_S_S_S_S_S_S_S_iS_iS_i_param_10];
	ld.param.u64 	%rd21, [_Z28find_s_extension_project_numPiS_S_S_S_S_S_S_S_S_S_S_S_iS_iS_i_param_11];
	ld.param.u64 	%rd22, [_Z28find_s_extension_project_numPiS_S_S_S_S_S_S_S_S_S_S_S_iS_iS_i_param_12];
	ld.param.u32 	%r19, [_Z28find_s_extension_project_numPiS_S_S_S_S_S_S_S_S_S_S_S_iS_iS_i_param_13];
	ld.param.u64 	%rd23, [_Z28find_s_extension_project_numPiS_S_S_S_S_S_S_S_S_S_S_S_iS_iS_i_param_14];
	ld.param.u64 	%rd24, [_Z28find_s_extension_project_numPiS_S_S_S_S_S_S_S_S_S_S_S_iS_iS_i_param_16];
	cvta.to.global.u64 	%rd1, %rd24;
	cvta.to.global.u64 	%rd25, %rd18;
	cvta.to.global.u64 	%rd26, %rd19;
	cvta.to.global.u64 	%rd27, %rd22;
	cvta.to.global.u64 	%rd28, %rd20;
	cvta.to.global.u64 	%rd29, %rd21;
	cvta.to.global.u64 	%rd30, %rd23;
	mov.u32 	%r20, %ctaid.x;
	mov.u32 	%r21, %ntid.x;
	mov.u32 	%r22, %tid.x;
	mad.lo.s32 	%r1, %r20, %r21, %r22;
	mul.wide.s32 	%rd31, %r1, 4;
	add.s64 	%rd32, %rd30, %rd31;
	ld.global.u32 	%r2, [%rd32];
	add.s64 	%rd33, %rd29, %rd31;
	ld.global.u32 	%r23, [%rd33];
	mul.wide.s32 	%rd34, %r23, 4;
	add.s64 	%rd35, %rd28, %rd34;
	ld.global.u32 	%r3, [%rd35];
	mul.wide.s32 	%rd36, %r19, 4;
	add.s64 	%rd37, %rd27, %rd36;
	ld.global.u32 	%r4, [%rd37];
	mul.wide.s32 	%rd38, %r2, 4;
	add.s64 	%rd39, %rd26, %rd38;
	ld.global.u32 	%r5, [%rd39];
	add.s64 	%rd40, %rd25, %rd38;
	ld.global.u32 	%r6, [%rd40];
	setp.lt.s32 	%p1, %r5, 1;
	@%p1 bra 	$L__BB21_4;
	add.s32 	%r43, %r5, -1;
	cvt.s64.s32 	%rd2, %r6;
	cvta.to.global.u64 	%rd3, %rd15;
	mov.b32 	%r44, 0;
$L__BB21_2:
	add.s32 	%r25, %r43, %r44;
	shr.u32 	%r10, %r25, 1;
	cvt.u64.u32 	%rd41, %r10;
	add.s64 	%rd42, %rd41, %rd2;
	shl.b64 	%rd43, %rd42, 2;
	add.s64 	%rd44, %rd3, %rd43;
	ld.global.u32 	%r11, [%rd44];
	setp.eq.s32 	%p2, %r11, %r4;
	@%p2 bra 	$L__BB21_5;
	setp.lt.s32 	%p3, %r11, %r4;
	add.s32 	%r26, %r10, 1;
	add.s32 	%r27, %r10, -1;
	selp.b32 	%r44, %r26, %r44, %p3;
	selp.b32 	%r43, %r43, %r27, %p3;
	setp.le.s32 	%p4, %r44, %r43;
	@%p4 bra 	$L__BB21_2;
$L__BB21_4:
	add.s64 	%rd64, %rd1, %rd31;
	mov.b32 	%r42, 0;
	st.global.u32 	[%rd64], %r42;
	bra.uni 	$L__BB21_13;
$L__BB21_5:
	cvta.to.global.u64 	%rd45, %rd17;
	add.s64 	%rd47, %rd45, %rd38;
	ld.global.u32 	%r28, [%rd47];
	add.s32 	%r29, %r28, %r10;
	cvta.to.global.u64 	%rd48, %rd16;
	mul.wide.s32 	%rd49, %r29, 4;
	add.s64 	%rd50, %rd48, %rd49;
	ld.global.u32 	%r14, [%rd50];
	setp.lt.s32 	%p5, %r14, 1;
	@%p5 bra 	$L__BB21_13;
	ld.param.u64 	%rd65, [_Z28find_s_extension_project_numPiS_S_S_S_S_S_S_S_S_S_S_S_iS_iS_i_param_0];
	cvta.to.global.u64 	%rd4, %rd65;
	cvta.to.global.u64 	%rd51, %rd13;
	add.s64 	%rd5, %rd51, %rd38;
	cvta.to.global.u64 	%rd53, %rd11;
	add.s64 	%rd6, %rd53, %rd38;
	add.s32 	%r15, %r14, -1;
	mul.wide.s32 	%rd54, %r1, 4;
	add.s64 	%rd7, %rd1, %rd54;
	cvta.to.global.u64 	%rd8, %rd14;
	cvta.to.global.u64 	%rd9, %rd12;
	mov.b32 	%r45, 0;
$L__BB21_7:
	ld.global.u32 	%r31, [%rd5];
	add.s32 	%r32, %r31, %r10;
	mul.wide.s32 	%rd55, %r32, 4;
	add.s64 	%rd56, %rd8, %rd55;
	ld.global.u32 	%r33, [%rd56];
	add.s32 	%r34, %r33, %r45;
	mul.wide.s32 	%rd57, %r34, 4;
	add.s64 	%rd58, %rd9, %rd57;
	ld.global.u32 	%r17, [%rd58];
	setp.ge.s32 	%p6, %r3, %r17;
	@%p6 bra 	$L__BB21_10;
	ld.global.u32 	%r35, [%rd6];
	add.s32 	%r36, %r35, %r3;
	mul.wide.s32 	%rd59, %r36, 4;
	add.s64 	%rd60, %rd4, %rd59;
	ld.global.u32 	%r37, [%rd60];
	add.s32 	%r38, %r35, %r17;
	mul.wide.s32 	%rd61, %r38, 4;
	add.s64 	%rd62, %rd4, %rd61;
	ld.global.u32 	%r39, [%rd62];
	setp.ge.s32 	%p7, %r37, %r39;
	@%p7 bra 	$L__BB21_10;
	sub.s32 	%r41, %r14, %r45;
	st.global.u32 	[%rd7], %r41;
	bra.uni 	$L__BB21_13;
$L__BB21_10:
	setp.ne.s32 	%p8, %r45, %r15;
	@%p8 bra 	$L__BB21_12;
	mov.b32 	%r40, 0;
	st.global.u32 	[%rd7], %r40;
$L__BB21_12:
	add.s32 	%r45, %r45, 1;
	setp.ne.s32 	%p9, %r45, %r14;
	@%p9 bra 	$L__BB21_7;
$L__BB21_13:
	ret;

}
	// .globl	_Z6testttPii
.visible .entry _Z6testttPii(
	.param .u64 .ptr .align 1 _Z6testttPii_param_0,
	.param .u32 _Z6testttPii_param_1
)
{
	.local .align 8 .b8 	__local_depot22[8];
	.reg .b64 	%SP;
	.reg .b64 	%SPL;
	.reg .pred 	%p<10>;
	.reg .b32 	%r<112>;
	.reg .b64 	%rd<32>;

	mov.u64 	%SPL, __local_depot22;
	cvta.local.u64 	%SP, %SPL;
	ld.param.u64 	%rd9, [_Z6testttPii_param_0];
	ld.param.u32 	%r16, [_Z6testttPii_param_1];
	cvta.to.global.u64 	%rd1, %rd9;
	add.u64 	%rd10, %SP, 0;
	add.u64 	%rd2, %SPL, 0;
	setp.lt.s32 	%p1, %r16, 1;
	@%p1 bra 	$L__BB22_13;
	and.b32  	%r1, %r16, 15;
	setp.lt.u32 	%p2, %r16, 16;
	mov.b32 	%r109, 0;
	@%p2 bra 	$L__BB22_4;
	and.b32  	%r109, %r16, 2147483632;
	neg.s32 	%r107, %r109;
	add.s64 	%rd30, %rd1, 32;
	mov.u64 	%rd11, $str$11;
$L__BB22_3:
	.pragma "nounroll";
	ld.global.u32 	%r18, [%rd30+-32];
	st.local.u32 	[%rd2], %r18;
	cvta.global.u64 	%rd12, %rd11;
	{ // callseq 126, 0
	.param .b64 param0;
	st.param.b64 	[param0], %rd12;
	.param .b64 param1;
	st.param.b64 	[param1], %rd10;
	.param .b32 retval0;
	call.uni (retval0), 
	vprintf, 
	(
	param0, 
	param1
	);
	ld.param.b32 	%r19, [retval0];
	} // callseq 126
	ld.global.u32 	%r21, [%rd30+-28];
	st.local.u32 	[%rd2], %r21;
	{ // callseq 127, 0
	.param .b64 param0;
	st.param.b64 	[param0], %rd12;
	.param .b64 param1;
	st.param.b64 	[param1], %rd10;
	.param .b32 retval0;
	call.uni (retval0), 
	vprintf, 
	(
	param0, 
	param1
	);
	ld.param.b32 	%r22, [retval0];
	} // callseq 127
	ld.global.u32 	%r24, [%rd30+-24];
	st.local.u32 	[%rd2], %r24;
	{ // callseq 128, 0
	.param .b64 param0;
	st.param.b64 	[param0], %rd12;
	.param .b64 param1;
	st.param.b64 	[param1], %rd10;
	.param .b32 retval0;
	call.uni (retval0), 
	vprintf, 
	(
	param0, 
	param1
	);
	ld.param.b32 	%r25, [retval0];
	} // callseq 128
	ld.global.u32 	%r27, [%rd30+-20];
	st.local.u32 	[%rd2], %r27;
	{ // callseq 129, 0
	.param .b64 param0;
	st.param.b64 	[param0], %rd12;
	.param .b64 param1;
	st.param.b64 	[param1], %rd10;
	.param .b32 retval0;
	call.uni (retval0), 
	vprintf, 
	(
	param0, 
	param1
	);
	ld.param.b32 	%r28, [retval0];
	} // callseq 129
	ld.global.u32 	%r30, [%rd30+-16];
	st.local.u32 	[%rd2], %r30;
	{ // callseq 130, 0
	.param .b64 param0;
	st.param.b64 	[param0], %rd12;
	.param .b64 param1;
	st.param.b64 	[param1], %rd10;
	.param .b32 retval0;
	call.uni (retval0), 
	vprintf, 
	(
	param0, 
	param1
	);
	ld.param.b32 	%r31, [retval0];
	} // callseq 130
	ld.global.u32 	%r33, [%rd30+-12];
	st.local.u32 	[%rd2], %r33;
	{ // callseq 131, 0
	.param .b64 param0;
	st.param.b64 	[param0], %rd12;
	.param .b64 param1;
	st.param.b64 	[param1], %rd10;
	.param .b32 retval0;
	call.uni (retval0), 
	vprintf, 
	(
	param0, 
	param1
	);
	ld.param.b32 	%r34, [retval0];
	} // callseq 131
	ld.global.u32 	%r36, [%rd30+-8];
	st.local.u32 	[%rd2], %r36;
	{ // callseq 132, 0
	.param .b64 param0;
	st.param.b64 	[param0], %rd12;
	.param .b64 param1;
	st.param.b64 	[param1], %rd10;
	.param .b32 retval0;
	call.uni (retval0), 
	vprintf, 
	(
	param0, 
	param1
	);
	ld.param.b32 	%r37, [retval0];
	} // callseq 132
	ld.global.u32 	%r39, [%rd30+-4];
	st.local.u32 	[%rd2], %r39;
	{ // callseq 133, 0
	.param .b64 param0;
	st.param.b64 	[param0], %rd12;
	.param .b64 param1;
	st.param.b64 	[param1], %rd10;
	.param .b32 retval0;
	call.uni (retval0), 
	vprintf, 
	(
	param0, 
	param1
	);
	ld.param.b32 	%r40, [retval0];
	} // callseq 133
	ld.global.u32 	%r42, [%rd30];
	st.local.u32 	[%rd2], %r42;
	{ // callseq 134, 0
	.param .b64 param0;
	st.param.b64 	[param0], %rd12;
	.param .b64 param1;
	st.param.b64 	[param1], %rd10;
	.param .b32 retval0;
	call.uni (retval0), 
	vprintf, 
	(
	param0, 
	param1
	);
	ld.param.b32 	%r43, [retval0];
	} // callseq 134
	ld.global.u32 	%r45, [%rd30+4];
	st.local.u32 	[%rd2], %r45;
	{ // callseq 135, 0
	.param .b64 param0;
	st.param.b64 	[param0], %rd12;
	.param .b64 param1;
	st.param.b64 	[param1], %rd10;
	.param .b32 retval0;
	call.uni (retval0), 
	vprintf, 
	(
	param0, 
	param1
	);
	ld.param.b32 	%r46, [retval0];
	} // callseq 135
	ld.global.u32 	%r48, [%rd30+8];
	st.local.u32 	[%rd2], %r48;
	{ // callseq 136, 0
	.param .b64 param0;
	st.param.b64 	[param0], %rd12;
	.param .b64 param1;
	st.param.b64 	[param1], %rd10;
	.param .b32 retval0;
	call.uni (retval0), 
	vprintf, 
	(
	param0, 
	param1
	);
	ld.param.b32 	%r49, [retval0];
	} // callseq 136
	ld.global.u32 	%r51, [%rd30+12];
	st.local.u32 	[%rd2], %r51;
	{ // callseq 137, 0
	.param .b64 param0;
	st.param.b64 	[param0], %rd12;
	.param .b64 param1;
	st.param.b64 	[param1], %rd10;
	.param .b32 retval0;
	call.uni (retval0), 
	vprintf, 
	(
	param0, 
	param1
	);
	ld.param.b32 	%r52, [retval0];
	} // callseq 137
	ld.global.u32 	%r54, [%rd30+16];
	st.local.u32 	[%rd2], %r54;
	{ // callseq 138, 0
	.param .b64 param0;
	st.param.b64 	[param0], %rd12;
	.param .b64 param1;
	st.param.b64 	[param1], %rd10;
	.param .b32 retval0;
	call.uni (retval0), 
	vprintf, 
	(
	param0, 
	param1
	);
	ld.param.b32 	%r55, [retval0];
	} // callseq 138
	ld.global.u32 	%r57, [%rd30+20];
	st.local.u32 	[%rd2], %r57;
	{ // callseq 139, 0
	.param .b64 param0;
	st.param.b64 	[param0], %rd12;
	.param .b64 param1;
	st.param.b64 	[param1], %rd10;
	.param .b32 retval0;
	call.uni (retval0), 
	vprintf, 
	(
	param0, 
	param1
	);
	ld.param.b32 	%r58, [retval0];
	} // callseq 139
	ld.global.u32 	%r60, [%rd30+24];
	st.local.u32 	[%rd2], %r60;
	{ // callseq 140, 0
	.param .b64 param0;
	st.param.b64 	[param0], %rd12;
	.param .b64 param1;
	st.param.b64 	[param1], %rd10;
	.param .b32 retval0;
	call.uni (retval0), 
	vprintf, 
	(
	param0, 
	param1
	);
	ld.param.b32 	%r61, [retval0];
	} // callseq 140
	ld.global.u32 	%r63, [%rd30+28];
	st.local.u32 	[%rd2], %r63;
	{ // callseq 141, 0
	.param .b64 param0;
	st.param.b64 	[param0], %rd12;
	.param .b64 param1;
	st.param.b64 	[param1], %rd10;
	.param .b32 retval0;
	call.uni (retval0), 
	vprintf, 
	(
	param0, 
	param1
	);
	ld.param.b32 	%r64, [retval0];
	} // callseq 141
	add.s32 	%r107, %r107, 16;
	add.s64 	%rd30, %rd30, 64;
	setp.ne.s32 	%p3, %r107, 0;
	@%p3 bra 	$L__BB22_3;
$L__BB22_4:
	setp.eq.s32 	%p4, %r1, 0;
	@%p4 bra 	$L__BB22_13;
	and.b32  	%r7, %r16, 7;
	setp.lt.u32 	%p5, %r1, 8;
	@%p5 bra 	$L__BB22_7;
	mul.wide.u32 	%rd14, %r109, 4;
	add.s64 	%rd15, %rd1, %rd14;
	ld.global.u32 	%r66, [%rd15];
	st.local.u32 	[%rd2], %r66;
	mov.u64 	%rd16, $str$11;
	cvta.global.u64 	%rd17, %rd16;
	{ // callseq 142, 0
	.param .b64 param0;
	st.param.b64 	[param0], %rd17;
	.param .b64 param1;
	st.param.b64 	[param1], %rd10;
	.param .b32 retval0;
	call.uni (retval0), 
	vprintf, 
	(
	param0, 
	param1
	);
	ld.param.b32 	%r67, [retval0];
	} // callseq 142
	ld.global.u32 	%r69, [%rd15+4];
	st.local.u32 	[%rd2], %r69;
	{ // callseq 143, 0
	.param .b64 param0;
	st.param.b64 	[param0], %rd17;
	.param .b64 param1;
	st.param.b64 	[param1], %rd10;
	.param .b32 retval0;
	call.uni (retval0), 
	vprintf, 
	(
	param0, 
	param1
	);
	ld.param.b32 	%r70, [retval0];
	} // callseq 143
	ld.global.u32 	%r72, [%rd15+8];
	st.local.u32 	[%rd2], %r72;
	{ // callseq 144, 0
	.param .b64 param0;
	st.param.b64 	[param0], %rd17;
	.param .b64 param1;
	st.param.b64 	[param1], %rd10;
	.param .b32 retval0;
	call.uni (retval0), 
	vprintf, 
	(
	param0, 
	param1
	);
	ld.param.b32 	%r73, [retval0];
	} // callseq 144
	ld.global.u32 	%r75, [%rd15+12];
	st.local.u32 	[%rd2], %r75;
	{ // callseq 145, 0
	.param .b64 param0;
	st.param.b64 	[param0], %rd17;
	.param .b64 param1;
	st.param.b64 	[param1], %rd10;
	.param .b32 retval0;
	call.uni (retval0), 
	vprintf, 
	(
	param0, 
	param1
	);
	ld.param.b32 	%r76, [retval0];
	} // callseq 145
	ld.global.u32 	%r78, [%rd15+16];
	st.local.u32 	[%rd2], %r78;
	{ // callseq 146, 0
	.param .b64 param0;
	st.param.b64 	[param0], %rd17;
	.param .b64 param1;
	st.param.b64 	[param1], %rd10;
	.param .b32 retval0;
	call.uni (retval0), 
	vprintf, 
	(
	param0, 
	param1
	);
	ld.param.b32 	%r79, [retval0];
	} // callseq 146
	ld.global.u32 	%r81, [%rd15+20];
	st.local.u32 	[%rd2], %r81;
	{ // callseq 147, 0
	.param .b64 param0;
	st.param.b64 	[param0], %rd17;
	.param .b64 param1;
	st.param.b64 	[param1], %rd10;
	.param .b32 retval0;
	call.uni (retval0), 
	vprintf, 
	(
	param0, 
	param1
	);
	ld.param.b32 	%r82, [retval0];
	} // callseq 147
	ld.global.u32 	%r84, [%rd15+24];
	st.local.u32 	[%rd2], %r84;
	{ // callseq 148, 0
	.param .b64 param0;
	st.param.b64 	[param0], %rd17;
	.param .b64 param1;
	st.param.b64 	[param1], %rd10;
	.param .b32 retval0;
	call.uni (retval0), 
	vprintf, 
	(
	param0, 
	param1
	);
	ld.param.b32 	%r85, [retval0];
	} // callseq 148
	ld.global.u32 	%r87, [%rd15+28];
	st.local.u32 	[%rd2], %r87;
	{ // callseq 149, 0
	.param .b64 param0;
	st.param.b64 	[param0], %rd17;
	.param .b64 param1;
	st.param.b64 	[param1], %rd10;
	.param .b32 retval0;
	call.uni (retval0), 
	vprintf, 
	(
	param0, 
	param1
	);
	ld.param.b32 	%r88, [retval0];
	} // callseq 149
	add.s32 	%r109, %r109, 8;
$L__BB22_7:
	setp.eq.s32 	%p6, %r7, 0;
	@%p6 bra 	$L__BB22_13;
	and.b32  	%r10, %r16, 3;
	setp.lt.u32 	%p7, %r7, 4;
	@%p7 bra 	$L__BB22_10;
	mul.wide.u32 	%rd19, %r109, 4;
	add.s64 	%rd20, %rd1, %rd19;
	ld.global.u32 	%r90, [%rd20];
	st.local.u32 	[%rd2], %r90;
	mov.u64 	%rd21, $str$11;
	cvta.global.u64 	%rd22, %rd21;
	{ // callseq 150, 0
	.param .b64 param0;
	st.param.b64 	[param0], %rd22;
	.param .b64 param1;
	st.param.b64 	[param1], %rd10;
	.param .b32 retval0;
	call.uni (retval0), 
	vprintf, 
	(
	param0, 
	param1
	);
	ld.param.b32 	%r91, [retval0];
	} // callseq 150
	ld.global.u32 	%r93, [%rd20+4];
	st.local.u32 	[%rd2], %r93;
	{ // callseq 151, 0
	.param .b64 param0;
	st.param.b64 	[param0], %rd22;
	.param .b64 param1;
	st.param.b64 	[param1], %rd10;
	.param .b32 retval0;
	call.uni (retval0), 
	vprintf, 
	(
	param0, 
	param1
	);
	ld.param.b32 	%r94, [retval0];
	} // callseq 151
	ld.global.u32 	%r96, [%rd20+8];
	st.local.u32 	[%rd2], %r96;
	{ // callseq 152, 0
	.param .b64 param0;
	st.param.b64 	[param0], %rd22;
	.param .b64 param1;
	st.param.b64 	[param1], %rd10;
	.param .b32 retval0;
	call.uni (retval0), 
	vprintf, 
	(
	param0, 
	param1
	);
	ld.param.b32 	%r97, [retval0];
	} // callseq 152
	ld.global.u32 	%r99, [%rd20+12];
	st.local.u32 	[%rd2], %r99;
	{ // callseq 153, 0
	.param .b64 param0;
	st.param.b64 	[param0], %rd22;
	.param .b64 param1;
	st.param.b64 	[param1], %rd10;
	.param .b32 retval0;
	call.uni (retval0), 
	vprintf, 
	(
	param0, 
	param1
	);
	ld.param.b32 	%r100, [retval0];
	} // callseq 153
	add.s32 	%r109, %r109, 4;
$L__BB22_10:
	setp.eq.s32 	%p8, %r10, 0;
	@%p8 bra 	$L__BB22_13;
	mul.wide.u32 	%rd24, %r109, 4;
	add.s64 	%rd31, %rd1, %rd24;
	neg.s32 	%r111, %r10;
	mov.u64 	%rd25, $str$11;
$L__BB22_12:
	.pragma "nounroll";
	ld.global.u32 	%r102, [%rd31];
	st.local.u32 	[%rd2], %r102;
	cvta.global.u64 	%rd26, %rd25;
	{ // callseq 154, 0
	.param .b64 param0;
	st.param.b64 	[param0], %rd26;
	.param .b64 param1;
	st.param.b64 	[param1], %rd10;
	.param .b32 retval0;
	call.uni (retval0), 
	vprintf, 
	(
	param0, 
	param1
	);
	ld.param.b32 	%r103, [retval0];
	} // callseq 154
	add.s64 	%rd31, %rd31, 4;
	add.s32 	%r111, %r111, 1;
	setp.ne.s32 	%p9, %r111, 0;
	@%p9 bra 	$L__BB22_12;
$L__BB22_13:
	mov.u64 	%rd28, $str$10;
	cvta.global.u64 	%rd29, %rd28;
	{ // callseq 155, 0
	.param .b64 param0;
	st.param.b64 	[param0], %rd29;
	.param .b64 param1;
	st.param.b64 	[param1], 0;
	.param .b32 retval0;
	call.uni (retval0), 
	vprintf, 
	(
	param0, 
	param1
	);
	ld.param.b32 	%r105, [retval0];
	} // callseq 155
	ret;

}


// ===== COMPILED SASS (sm_100) =====

	.target	sm_100

	.elftype	@"ET_EXEC"


//--------------------- .note.nv.tkinfo           --------------------------
	.section	.note.nv.tkinfo,"",@"SHT_NOTE"
	.sectionflags	@"SHF_NOTE_NV_TKINFO"
	.tkinfo
        /*0018*/ 	.word	0x00000002
        /*0030*/ 	.string	""
        /*0030*/ 	.string	"ptxas"
        /*0030*/ 	.string	"Cuda compilation tools, release 13.0, V13.0.88"
        /*0030*/ 	.string	"Build cuda_13.0.r13.0/compiler.36424714_0"
        /*0030*/ 	.string	"-arch sm_100 -m 64 "



//--------------------- .note.nv.cuinfo           --------------------------
	.section	.note.nv.cuinfo,"",@"SHT_NOTE"
	.sectionflags	@"SHF_NOTE_NV_CUINFO"
        /*0018*/ 	.short	0x0002
        /*001a*/ 	.short	0x0064
        /*001c*/ 	.short	0x0082
	.zero		2


//--------------------- .nv.info                  --------------------------
	.section	.nv.info,"",@"SHT_CUDA_INFO"
	.align	4


	//----- nvinfo : EIATTR_REGCOUNT
	.align		4
        /*0000*/ 	.byte	0x04, 0x2f
        /*0002*/ 	.short	(.L_13 - .L_12)
	.align		4
.L_12:
        /*0004*/ 	.word	index@(_Z5test1PiS_S_S_S_S_i)
        /*0008*/ 	.word	0x0000001b


	//----- nvinfo : EIATTR_FRAME_SIZE
	.align		4
.L_13:
        /*000c*/ 	.byte	0x04, 0x11
        /*000e*/ 	.short	(.L_15 - .L_14)
	.align		4
.L_14:
        /*0010*/ 	.word	index@(_Z5test1PiS_S_S_S_S_i)
        /*0014*/ 	.word	0x00000010


	//----- nvinfo : EIATTR_REGCOUNT
	.align		4
.L_15:
        /*0018*/ 	.byte	0x04, 0x2f
        /*001a*/ 	.short	(.L_17 - .L_16)
	.align		4
.L_16:
        /*001c*/ 	.word	index@(_Z5test2PiS_S_S_S_iS_S_S_)
        /*0020*/ 	.word	0x00000022


	//----- nvinfo : EIATTR_FRAME_SIZE
	.align		4
.L_17:
        /*0024*/ 	.byte	0x04, 0x11
        /*0026*/ 	.short	(.L_19 - .L_18)
	.align		4
.L_18:
        /*0028*/ 	.word	index@(_Z5test2PiS_S_S_S_iS_S_S_)
        /*002c*/ 	.word	0x00000010


	//----- nvinfo : EIATTR_REGCOUNT
	.align		4
.L_19:
        /*0030*/ 	.byte	0x04, 0x2f
        /*0032*/ 	.short	(.L_21 - .L_20)
	.align		4
.L_20:
        /*0034*/ 	.word	index@(_Z23count_chain_memory_sizePiS_S_S_S_S_S_S_)
        /*0038*/ 	.word	0x0000001d


	//----- nvinfo : EIATTR_FRAME_SIZE
	.align		4
.L_21:
        /*003c*/ 	.byte	0x04, 0x11
        /*003e*/ 	.short	(.L_23 - .L_22)
	.align		4
.L_22:
        /*0040*/ 	.word	index@(_Z23count_chain_memory_sizePiS_S_S_S_S_S_S_)
        /*0044*/ 	.word	0x00000000


	//----- nvinfo : EIATTR_REGCOUNT
	.align		4
.L_23:
        /*0048*/ 	.byte	0x04, 0x2f
        /*004a*/ 	.short	(.L_25 - .L_24)
	.align		4
.L_24:
        /*004c*/ 	.word	index@(_Z15reduceMaxKernelPKiPii)
        /*0050*/ 	.word	0x0000000c


	//----- nvinfo : EIATTR_FRAME_SIZE
	.align		4
.L_25:
        /*0054*/ 	.byte	0x04, 0x11
        /*0056*/ 	.short	(.L_27 - .L_26)
	.align		4
.L_26:
        /*0058*/ 	.word	index@(_Z15reduceMaxKernelPKiPii)
        /*005c*/ 	.word	0x00000000


	//----- nvinfo : EIATTR_REGCOUNT
	.align		4
.L_27:
        /*0060*/ 	.byte	0x04, 0x2f
        /*0062*/ 	.short	(.L_29 - .L_28)
	.align		4
.L_28:
        /*0064*/ 	.word	index@(_Z23count_chain_offset_sizePiS_S_S_S_S_S_S_S_)
        /*0068*/ 	.word	0x0000001c


	//----- nvinfo : EIATTR_FRAME_SIZE
	.align		4
.L_29:
        /*006c*/ 	.byte	0x04, 0x11
        /*006e*/ 	.short	(.L_31 - .L_30)
	.align		4
.L_30:
        /*0070*/ 	.word	index@(_Z23count_chain_offset_sizePiS_S_S_S_S_S_S_S_)
        /*0074*/ 	.word	0x00000000


	//----- nvinfo : EIATTR_REGCOUNT
	.align		4
.L_31:
        /*0078*/ 	.byte	0x04, 0x2f
        /*007a*/ 	.short	(.L_33 - .L_32)
	.align		4
.L_32:
        /*007c*/ 	.word	index@(_Z29count_single_item_s_candidateiPiS_S_S_S_S_S_S_S_S_S_S_S_S_S_PbS_S_S_S_S_)
        /*0080*/ 	.word	0x00000020


	//----- nvinfo : EIATTR_FRAME_SIZE
	.align		4
.L_33:
        /*0084*/ 	.byte	0x04, 0x11
        /*0086*/ 	.short	(.L_35 - .L_34)
	.align		4
.L_34:
        /*0088*/ 	.word	index@(_Z29count_single_item_s_candidateiPiS_S_S_S_S_S_S_S_S_S_S_S_S_S_PbS_S_S_S_S_)
        /*008c*/ 	.word	0x00000008


	//----- nvinfo : EIATTR_REGCOUNT
	.align		4
.L_35:
        /*0090*/ 	.byte	0x04, 0x2f
        /*0092*/ 	.short	(.L_37 - .L_36)
	.align		4
.L_36:
        /*0094*/ 	.word	index@(_Z29count_single_item_i_candidateiPiS_S_S_S_S_S_S_S_S_S_S_S_S_S_S_S_PbS_S_S_)
        /*0098*/ 	.word	0x0000001c


	//----- nvinfo : EIATTR_FRAME_SIZE
	.align		4
.L_37:
        /*009c*/ 	.byte	0x04, 0x11
        /*009e*/ 	.short	(.L_39 - .L_38)
	.align		4
.L_38:
        /*00a0*/ 	.word	index@(_Z29count_single_item_i_candidateiPiS_S_S_S_S_S_S_S_S_S_S_S_S_S_S_S_PbS_S_S_)
        /*00a4*/ 	.word	0x00000000


	//----- nvinfo : EIATTR_REGCOUNT
	.align		4
.L_39:
        /*00a8*/ 	.byte	0x04, 0x2f
        /*00aa*/ 	.short	(.L_41 - .L_40)
	.align		4
.L_40:
        /*00ac*/ 	.word	index@(_Z49sum_i_candidate_TSU_chain_sid_num_Segments_LargeNPKiS0_iiPi)
        /*00b0*/ 	.word	0x00000020


	//----- nvinfo : EIATTR_FRAME_SIZE
	.align		4
.L_41:
        /*00b4*/ 	.byte	0x04, 0x11
        /*00b6*/ 	.short	(.L_43 - .L_42)
	.align		4
.L_42:
        /*00b8*/ 	.word	index@(_Z49sum_i_candidate_TSU_chain_sid_num_Segments_LargeNPKiS0_iiPi)
        /*00bc*/ 	.word	0x00000000


	//----- nvinfo : EIATTR_REGCOUNT
	.align		4
.L_43:
        /*00c0*/ 	.byte	0x04, 0x2f
        /*00c2*/ 	.short	(.L_45 - .L_44)
	.align		4
.L_44:
        /*00c4*/ 	.word	index@(_Z23single_item_TSU_pruningiiPiS_S_S_)
        /*00c8*/ 	.word	0x00000014


	//----- nvinfo : EIATTR_FRAME_SIZE
	.align		4
.L_45:
        /*00cc*/ 	.byte	0x04, 0x11
        /*00ce*/ 	.short	(.L_47 - .L_46)
	.align		4
.L_46:
        /*00d0*/ 	.word	index@(_Z23single_item_TSU_pruningiiPiS_S_S_)
        /*00d4*/ 	.word	0x00000000


	//----- nvinfo : EIATTR_REGCOUNT
	.align		4
.L_47:
        /*00d8*/ 	.byte	0x04, 0x2f
        /*00da*/ 	.short	(.L_49 - .L_48)
	.align		4
.L_48:
        /*00dc*/ 	.word	index@(_Z17reduceSum2DkernelPKiPii)
        /*00e0*/ 	.word	0x0000000e


	//----- nvinfo : EIATTR_FRAME_SIZE
	.align		4
.L_49:
        /*00e4*/ 	.byte	0x04, 0x11
        /*00e6*/ 	.short	(.L_51 - .L_50)
	.align		4
.L_50:
        /*00e8*/ 	.word	index@(_Z17reduceSum2DkernelPKiPii)
        /*00ec*/ 	.word	0x00000000


	//----- nvinfo : EIATTR_REGCOUNT
	.align		4
.L_51:
        /*00f0*/ 	.byte	0x04, 0x2f
        /*00f2*/ 	.short	(.L_53 - .L_52)
	.align		4
.L_52:
        /*00f4*/ 	.word	index@(_Z18Arr_MultiplicationPiS_i)
        /*00f8*/ 	.word	0x0000000a


	//----- nvinfo : EIATTR_FRAME_SIZE
	.align		4
.L_53:
        /*00fc*/ 	.byte	0x04, 0x11
        /*00fe*/ 	.short	(.L_55 - .L_54)
	.align		4
.L_54:
        /*0100*/ 	.word	index@(_Z18Arr_MultiplicationPiS_i)
        /*0104*/ 	.word	0x00000000


	//----- nvinfo : EIATTR_REGCOUNT
	.align		4
.L_55:
        /*0108*/ 	.byte	0x04, 0x2f
        /*010a*/ 	.short	(.L_57 - .L_56)
	.align		4
.L_56:
        /*010c*/ 	.word	index@(_Z33single_item_peu_utility_count_maxiPiS_S_S_S_S_S_S_S_S_S_S_S_S_Pb)
        /*0110*/ 	.word	0x0000001c


	//----- nvinfo : EIATTR_FRAME_SIZE
	.align		4
.L_57:
        /*0114*/ 	.byte	0x04, 0x11
        /*0116*/ 	.short	(.L_59 - .L_58)
	.align		4
.L_58:
        /*0118*/ 	.word	index@(_Z33single_item_peu_utility_count_maxiPiS_S_S_S_S_S_S_S_S_S_S_S_S_Pb)
        /*011c*/ 	.word	0x00000000


	//----- nvinfo : EIATTR_REGCOUNT
	.align		4
.L_59:
        /*0120*/ 	.byte	0x04, 0x2f
        /*0122*/ 	.short	(.L_61 - .L_60)
	.align		4
.L_60:
        /*0124*/ 	.word	index@(_Z29single_item_peu_utility_countPiS_S_S_S_S_iPbS0_)
        /*0128*/ 	.word	0x00000013


	//----- nvinfo : EIATTR_FRAME_SIZE
	.align		4
.L_61:
        /*012c*/ 	.byte	0x04, 0x11
        /*012e*/ 	.short	(.L_63 - .L_62)
	.align		4
.L_62:
        /*0130*/ 	.word	index@(_Z29single_item_peu_utility_countPiS_S_S_S_S_iPbS0_)
        /*0134*/ 	.word	0x00000000


	//----- nvinfo : EIATTR_REGCOUNT
	.align		4
.L_63:
        /*0138*/ 	.byte	0x04, 0x2f
        /*013a*/ 	.short	(.L_65 - .L_64)
	.align		4
.L_64:
        /*013c*/ 	.word	index@(_Z15blockScanKernelPKiPiS1_ii)
        /*0140*/ 	.word	0x00000014


	//----- nvinfo : EIATTR_FRAME_SIZE
	.align		4
.L_65:
        /*0144*/ 	.byte	0x04, 0x11
        /*0146*/ 	.short	(.L_67 - .L_66)
	.align		4
.L_66:
        /*0148*/ 	.word	index@(_Z15blockScanKernelPKiPiS1_ii)
        /*014c*/ 	.word	0x00000000


	//----- nvinfo : EIATTR_REGCOUNT
	.align		4
.L_67:
        /*0150*/ 	.byte	0x04, 0x2f
        /*0152*/ 	.short	(.L_69 - .L_68)
	.align		4
.L_68:
        /*0154*/ 	.word	index@(_Z19scanBlockSumsKernelPi)
        /*0158*/ 	.word	0x0000000e


	//----- nvinfo : EIATTR_FRAME_SIZE
	.align		4
.L_69:
        /*015c*/ 	.byte	0x04, 0x11
        /*015e*/ 	.short	(.L_71 - .L_70)
	.align		4
.L_70:
        /*0160*/ 	.word	index@(_Z19scanBlockSumsKernelPi)
        /*0164*/ 	.word	0x00000000


	//----- nvinfo : EIATTR_REGCOUNT
	.align		4
.L_71:
        /*0168*/ 	.byte	0x04, 0x2f
        /*016a*/ 	.short	(.L_73 - .L_72)
	.align		4
.L_72:
        /*016c*/ 	.word	index@(_Z21addBlockOffsetsKernelPiPKiii)
        /*0170*/ 	.word	0x0000000c


	//----- nvinfo : EIATTR_FRAME_SIZE
	.align		4
.L_73:
        /*0174*/ 	.byte	0x04, 0x11
        /*0176*/ 	.short	(.L_75 - .L_74)
	.align		4
.L_74:
        /*0178*/ 	.word	index@(_Z21addBlockOffsetsKernelPiPKiii)
        /*017c*/ 	.word	0x00000000


	//----- nvinfo : EIATTR_REGCOUNT
	.align		4
.L_75:
        /*0180*/ 	.byte	0x04, 0x2f
        /*0182*/ 	.short	(.L_77 - .L_76)
	.align		4
.L_76:
        /*0184*/ 	.word	index@(_Z13scatterKernelPKiS0_Pii)
        /*0188*/ 	.word	0x0000000a


	//----- nvinfo : EIATTR_FRAME_SIZE
	.align		4
.L_77:
        /*018c*/ 	.byte	0x04, 0x11
        /*018e*/ 	.short	(.L_79 - .L_78)
	.align		4
.L_78:
        /*0190*/ 	.word	index@(_Z13scatterKernelPKiS0_Pii)
        /*0194*/ 	.word	0x00000000


	//----- nvinfo : EIATTR_REGCOUNT
	.align		4
.L_79:
        /*0198*/ 	.byte	0x04, 0x2f
        /*019a*/ 	.short	(.L_81 - .L_80)
	.align		4
.L_80:
        /*019c*/ 	.word	index@(_Z19get_chain_start_lenPiS_S_S_S_S_iS_S_S_S_S_)
        /*01a0*/ 	.word	0x00000018


	//----- nvinfo : EIATTR_FRAME_SIZE
	.align		4
.L_81:
        /*01a4*/ 	.byte	0x04, 0x11
        /*01a6*/ 	.short	(.L_83 - .L_82)
	.align		4
.L_82:
        /*01a8*/ 	.word	index@(_Z19get_chain_start_lenPiS_S_S_S_S_iS_S_S_S_S_)
        /*01ac*/ 	.word	0x00000000


	//----- nvinfo : EIATTR_REGCOUNT
	.align		4
.L_83:
        /*01b0*/ 	.byte	0x04, 0x2f
        /*01b2*/ 	.short	(.L_85 - .L_84)
	.align		4
.L_84:
        /*01b4*/ 	.word	index@(_Z20subtractFirstElementPiii)
        /*01b8*/ 	.word	0x00000008


	//----- nvinfo : EIATTR_FRAME_SIZE
	.align		4
.L_85:
        /*01bc*/ 	.byte	0x04, 0x11
        /*01be*/ 	.short	(.L_87 - .L_86)
	.align		4
.L_86:
        /*01c0*/ 	.word	index@(_Z20subtractFirstElementPiii)
        /*01c4*/ 	.word	0x00000000


	//----- nvinfo : EIATTR_REGCOUNT
	.align		4
.L_87:
        /*01c8*/ 	.byte	0x04, 0x2f
        /*01ca*/ 	.short	(.L_89 - .L_88)
	.align		4
.L_88:
        /*01cc*/ 	.word	index@(_Z31build_d_tree_node_chain_utilityPiS_iS_S_S_iS_)
        /*01d0*/ 	.word	0x0000000e


	//----- nvinfo : EIATTR_FRAME_SIZE
	.align		4
.L_89:
        /*01d4*/ 	.byte	0x04, 0x11
        /*01d6*/ 	.short	(.L_91 - .L_90)
	.align		4
.L_90:
        /*01d8*/ 	.word	index@(_Z31build_d_tree_node_chain_utilityPiS_iS_S_S_iS_)
        /*01dc*/ 	.word	0x00000000


	//----- nvinfo : EIATTR_REGCOUNT
	.align		4
.L_91:
        /*01e0*/ 	.byte	0x04, 0x2f
        /*01e2*/ 	.short	(.L_93 - .L_92)
	.align		4
.L_92:
        /*01e4*/ 	.word	index@(_Z5testtPiS_iS_iS_i)
        /*01e8*/ 	.word	0x0000001c


	//----- nvinfo : EIATTR_FRAME_SIZE
	.align		4
.L_93:
        /*01ec*/ 	.byte	0x04, 0x11
        /*01ee*/ 	.short	(.L_95 - .L_94)
	.align		4
.L_94:
        /*01f0*/ 	.word	index@(_Z5testtPiS_iS_iS_i)
        /*01f4*/ 	.word	0x00000008


	//----- nvinfo : EIATTR_REGCOUNT
	.align		4
.L_95:
        /*01f8*/ 	.byte	0x04, 0x2f
        /*01fa*/ 	.short	(.L_97 - .L_96)
	.align		4
.L_96:
        /*01fc*/ 	.word	index@(_Z28find_s_extension_project_numPiS_S_S_S_S_S_S_S_S_S_S_S_iS_iS_i)
        /*0200*/ 	.word	0x0000001a


	//----- nvinfo : EIATTR_FRAME_SIZE
	.align		4
.L_97:
        /*0204*/ 	.byte	0x04, 0x11
        /*0206*/ 	.short	(.L_99 - .L_98)
	.align		4
.L_98:
        /*0208*/ 	.word	index@(_Z28find_s_extension_project_numPiS_S_S_S_S_S_S_S_S_S_S_S_iS_iS_i)
        /*020c*/ 	.word	0x00000000


	//----- nvinfo : EIATTR_REGCOUNT
	.align		4
.L_99:
        /*0210*/ 	.byte	0x04, 0x2f
        /*0212*/ 	.short	(.L_101 - .L_100)
	.align		4
.L_100:
        /*0214*/ 	.word	index@(_Z6testttPii)
        /*0218*/ 	.word	0x0000001b


	//----- nvinfo : EIATTR_FRAME_SIZE
	.align		4
.L_101:
        /*021c*/ 	.byte	0x04, 0x11
        /*021e*/ 	.short	(.L_103 - .L_102)
	.align		4
.L_102:
        /*0220*/ 	.word	index@(_Z6testttPii)
        /*0224*/ 	.word	0x00000008


	//----- nvinfo : EIATTR_MIN_STACK_SIZE
	.align		4
.L_103:
        /*0228*/ 	.byte	0x04, 0x12
        /*022a*/ 	.short	(.L_105 - .L_104)
	.align		4
.L_104:
        /*022c*/ 	.word	index@(_Z6testttPii)
        /*0230*/ 	.word	0x00000008


	//----- nvinfo : EIATTR_MIN_STACK_SIZE
	.align		4
.L_105:
        /*0234*/ 	.byte	0x04, 0x12
        /*0236*/ 	.short	(.L_107 - .L_106)
	.align		4
.L_106:
        /*0238*/ 	.word	index@(_Z28find_s_extension_project_numPiS_S_S_S_S_S_S_S_S_S_S_S_iS_iS_i)
        /*023c*/ 	.word	0x00000000


	//----- nvinfo : EIATTR_MIN_STACK_SIZE
	.align		4
.L_107:
        /*0240*/ 	.byte	0x04, 0x12
        /*0242*/ 	.short	(.L_109 - .L_108)
	.align		4
.L_108:
        /*0244*/ 	.word	index@(_Z5testtPiS_iS_iS_i)
        /*0248*/ 	.word	0x00000008


	//----- nvinfo : EIATTR_MIN_STACK_SIZE
	.align		4
.L_109:
        /*024c*/ 	.byte	0x04, 0x12
        /*024e*/ 	.short	(.L_111 - .L_110)
	.align		4
.L_110:
        /*0250*/ 	.word	index@(_Z31build_d_tree_node_chain_utilityPiS_iS_S_S_iS_)
        /*0254*/ 	.word	0x00000000


	//----- nvinfo : EIATTR_MIN_STACK_SIZE
	.align		4
.L_111:
        /*0258*/ 	.byte	0x04, 0x12
        /*025a*/ 	.short	(.L_113 - .L_112)
	.align		4
.L_112:
        /*025c*/ 	.word	index@(_Z20subtractFirstElementPiii)
        /*0260*/ 	.word	0x00000000


	//----- nvinfo : EIATTR_MIN_STACK_SIZE
	.align		4
.L_113:
        /*0264*/ 	.byte	0x04, 0x12
        /*0266*/ 	.short	(.L_115 - .L_114)
	.align		4
.L_114:
        /*0268*/ 	.word	index@(_Z19get_chain_start_lenPiS_S_S_S_S_iS_S_S_S_S_)
        /*026c*/ 	.word	0x00000000


	//----- nvinfo : EIATTR_MIN_STACK_SIZE
	.align		4
.L_115:
        /*0270*/ 	.byte	0x04, 0x12
        /*0272*/ 	.short	(.L_117 - .L_116)
	.align		4
.L_116:
        /*0274*/ 	.word	index@(_Z13scatterKernelPKiS0_Pii)
        /*0278*/ 	.word	0x00000000


	//----- nvinfo : EIATTR_MIN_STACK_SIZE
	.align		4
.L_117:
        /*027c*/ 	.byte	0x04, 0x12
        /*027e*/ 	.short	(.L_119 - .L_118)
	.align		4
.L_118:
        /*0280*/ 	.word	index@(_Z21addBlockOffsetsKernelPiPKiii)
        /*0284*/ 	.word	0x00000000


	//----- nvinfo : EIATTR_MIN_STACK_SIZE
	.align		4
.L_119:
        /*0288*/ 	.byte	0x04, 0x12
        /*028a*/ 	.short	(.L_121 - .L_120)
	.align		4
.L_120:
        /*028c*/ 	.word	index@(_Z19scanBlockSumsKernelPi)
        /*0290*/ 	.word	0x00000000


	//----- nvinfo : EIATTR_MIN_STACK_SIZE
	.align		4
.L_121:
        /*0294*/ 	.byte	0x04, 0x12
        /*0296*/ 	.short	(.L_123 - .L_122)
	.align		4
.L_122:
        /*0298*/ 	.word	index@(_Z15blockScanKernelPKiPiS1_ii)
        /*029c*/ 	.word	0x00000000


	//----- nvinfo : EIATTR_MIN_STACK_SIZE
	.align		4
.L_123:
        /*02a0*/ 	.byte	0x04, 0x12
        /*02a2*/ 	.short	(.L_125 - .L_124)
	.align		4
.L_124:
        /*02a4*/ 	.word	index@(_Z29single_item_peu_utility_countPiS_S_S_S_S_iPbS0_)
        /*02a8*/ 	.word	0x00000000


	//----- nvinfo : EIATTR_MIN_STACK_SIZE
	.align		4
.L_125:
        /*02ac*/ 	.byte	0x04, 0x12
        /*02ae*/ 	.short	(.L_127 - .L_126)
	.align		4
.L_126:
        /*02b0*/ 	.word	index@(_Z33single_item_peu_utility_count_maxiPiS_S_S_S_S_S_S_S_S_S_S_S_S_Pb)
        /*02b4*/ 	.word	0x00000000


	//----- nvinfo : EIATTR_MIN_STACK_SIZE
	.align		4
.L_127:
        /*02b8*/ 	.byte	0x04, 0x12
        /*02ba*/ 	.short	(.L_129 - .L_128)
	.align		4
.L_128:
        /*02bc*/ 	.word	index@(_Z18Arr_MultiplicationPiS_i)
        /*02c0*/ 	.word	0x00000000


	//----- nvinfo : EIATTR_MIN_STACK_SIZE
	.align		4
.L_129:
        /*02c4*/ 	.byte	0x04, 0x12
        /*02c6*/ 	.short	(.L_131 - .L_130)
	.align		4
.L_130:
        /*02c8*/ 	.word	index@(_Z17reduceSum2DkernelPKiPii)
        /*02cc*/ 	.word	0x00000000


	//----- nvinfo : EIATTR_MIN_STACK_SIZE
	.align		4
.L_131:
        /*02d0*/ 	.byte	0x04, 0x12
        /*02d2*/ 	.short	(.L_133 - .L_132)
	.align		4
.L_132:
        /*02d4*/ 	.word	index@(_Z23single_item_TSU_pruningiiPiS_S_S_)
        /*02d8*/ 	.word	0x00000000


	//----- nvinfo : EIATTR_MIN_STACK_SIZE
	.align		4
.L_133:
        /*02dc*/ 	.byte	0x04, 0x12
        /*02de*/ 	.short	(.L_135 - .L_134)
	.align		4
.L_134:
        /*02e0*/ 	.word	index@(_Z49sum_i_candidate_TSU_chain_sid_num_Segments_LargeNPKiS0_iiPi)
        /*02e4*/ 	.word	0x00000000


	//----- nvinfo : EIATTR_MIN_STACK_SIZE
	.align		4
.L_135:
        /*02e8*/ 	.byte	0x04, 0x12
        /*02ea*/ 	.short	(.L_137 - .L_136)
	.align		4
.L_136:
        /*02ec*/ 	.word	index@(_Z29count_single_item_i_candidateiPiS_S_S_S_S_S_S_S_S_S_S_S_S_S_S_S_PbS_S_S_)
        /*02f0*/ 	.word	0x00000000


	//----- nvinfo : EIATTR_MIN_STACK_SIZE
	.align		4
.L_137:
        /*02f4*/ 	.byte	0x04, 0x12
        /*02f6*/ 	.short	(.L_139 - .L_138)
	.align		4
.L_138:
        /*02f8*/ 	.word	index@(_Z29count_single_item_s_candidateiPiS_S_S_S_S_S_S_S_S_S_S_S_S_S_PbS_S_S_S_S_)
        /*02fc*/ 	.word	0x00000008


	//----- nvinfo : EIATTR_MIN_STACK_SIZE
	.align		4
.L_139:
        /*0300*/ 	.byte	0x04, 0x12
        /*0302*/ 	.short	(.L_141 - .L_140)
	.align		4
.L_140:
        /*0304*/ 	.word	index@(_Z23count_chain_offset_sizePiS_S_S_S_S_S_S_S_)
        /*0308*/ 	.word	0x00000000


	//----- nvinfo : EIATTR_MIN_STACK_SIZE
	.align		4
.L_141:
        /*030c*/ 	.byte	0x04, 0x12
        /*030e*/ 	.short	(.L_143 - .L_142)
	.align		4
.L_142:
        /*0310*/ 	.word	index@(_Z15reduceMaxKernelPKiPii)
        /*0314*/ 	.word	0x00000000


	//----- nvinfo : EIATTR_MIN_STACK_SIZE
	.align		4
.L_143:
        /*0318*/ 	.byte	0x04, 0x12
        /*031a*/ 	.short	(.L_145 - .L_144)
	.align		4
.L_144:
        /*031c*/ 	.word	index@(_Z23count_chain_memory_sizePiS_S_S_S_S_S_S_)
        /*0320*/ 	.word	0x00000000


	//----- nvinfo : EIATTR_MIN_STACK_SIZE
	.align		4
.L_145:
        /*0324*/ 	.byte	0x04, 0x12
        /*0326*/ 	.short	(.L_147 - .L_146)
	.align		4
.L_146:
        /*0328*/ 	.word	index@(_Z5test2PiS_S_S_S_iS_S_S_)
        /*032c*/ 	.word	0x00000010


	//----- nvinfo : EIATTR_MIN_STACK_SIZE
	.align		4
.L_147:
        /*0330*/ 	.byte	0x04, 0x12
        /*0332*/ 	.short	(.L_149 - .L_148)
	.align		4
.L_148:
        /*0334*/ 	.word	index@(_Z5test1PiS_S_S_S_S_i)
        /*0338*/ 	.word	0x00000010
.L_149:


//--------------------- .nv.compat                --------------------------
	.section	.nv.compat,"",@"SHT_CUDA_COMPAT_INFO"
	.align	4
        /*0000*/ 	.byte	0x02, 0x09, 0x00, 0x00, 0x02, 0x02, 0x01, 0x00, 0x02, 0x05, 0x05, 0x00, 0x03, 0x07, 0x01, 0x01
        /*0010*/ 	.byte	0x02, 0x03, 0x00, 0x00, 0x02, 0x06, 0x01, 0x00, 0x04, 0x0b, 0x08, 0x00, 0x09, 0x00, 0x00, 0x00
        /*0020*/ 	.byte	0x00, 0x00, 0x00, 0x00


//--------------------- .nv.info._Z6testttPii     --------------------------
	.section	.nv.info._Z6testttPii,"",@"SHT_CUDA_INFO"
	.sectionflags	@""
	.align	4


	//----- nvinfo : EIATTR_CUDA_API_VERSION
	.align		4
        /*0000*/ 	.byte	0x04, 0x37
        /*0002*/ 	.short	(.L_151 - .L_150)
.L_150:
        /*0004*/ 	.word	0x00000082


	//----- nvinfo : EIATTR_KPARAM_INFO
	.align		4
.L_151:
        /*0008*/ 	.byte	0x04, 0x17
        /*000a*/ 	.short	(.L_153 - .L_152)
.L_152:
        /*000c*/ 	.word	0x00000000
        /*0010*/ 	.short	0x0001
        /*0012*/ 	.short	0x0008
        /*0014*/ 	.byte	0x00, 0xf0, 0x11, 0x00


	//----- nvinfo : EIATTR_KPARAM_INFO
	.align		4
.L_153:
        /*0018*/ 	.byte	0x04, 0x17
        /*001a*/ 	.short	(.L_155 - .L_154)
.L_154:
        /*001c*/ 	.word	0x00000000
        /*0020*/ 	.short	0x0000
        /*0022*/ 	.short	0x0000
        /*0024*/ 	.byte	0x00, 0xf5, 0x21, 0x00


	//----- nvinfo : EIATTR_SPARSE_MMA_MASK
	.align		4
.L_155:
        /*0028*/ 	.byte	0x03, 0x50
        /*002a*/ 	.short	0x0000


	//----- nvinfo : EIATTR_MAXREG_COUNT
	.align		4
        /*002c*/ 	.byte	0x03, 0x1b
        /*002e*/ 	.short	0x00ff


	//----- nvinfo : EIATTR_EXTERNS
	.align		4
        /*0030*/ 	.byte	0x04, 0x0f
        /*0032*/ 	.short	(.L_157 - .L_156)


	//   ....[0]....
	.align		4
.L_156:
        /*0034*/ 	.word	index@(vprintf)


	//----- nvinfo : EIATTR_MERCURY_ISA_VERSION
	.align		4
.L_157:
        /*0038*/ 	.byte	0x03, 0x5f
        /*003a*/ 	.short	0x0101


	//----- nvinfo : EIATTR_VRC_CTA_INIT_COUNT
	.align		4
        /*003c*/ 	.byte	0x02, 0x4a
	.zero		1
	.zero		1


	//----- nvinfo : EIATTR_SYSCALL_OFFSETS
	.align		4
        /*0040*/ 	.byte	0x04, 0x46
        /*0042*/ 	.short	(.L_159 - .L_158)


	//   ....[0]....
.L_158:
        /*0044*/ 	.word	0x00000250


	//   ....[1]....
        /*0048*/ 	.word	0x000002f0


	//   ....[2]....
        /*004c*/ 	.word	0x00000390


	//   ....[3]....
        /*0050*/ 	.word	0x00000430


	//   ....[4]....
        /*0054*/ 	.word	0x000004d0


	//   ....[5]....
        /*0058*/ 	.word	0x00000570


	//   ....[6]....
        /*005c*/ 	.word	0x00000610


	//   ....[7]....
        /*0060*/ 	.word	0x000006b0


	//   ....[8]....
        /*0064*/ 	.word	0x00000750


	//   ....[9]....
        /*0068*/ 	.word	0x000007f0


	//   ....[10]....
        /*006c*/ 	.word	0x00000890


	//   ....[11]....
        /*0070*/ 	.word	0x00000930


	//   ....[12]....
        /*0074*/ 	.word	0x000009d0


	//   ....[13]....
        /*0078*/ 	.word	0x00000a70


	//   ....[14]....
        /*007c*/ 	.word	0x00000b10


	//   ....[15]....
        /*0080*/ 	.word	0x00000bb0


	//   ....[16]....
        /*0084*/ 	.word	0x00000d40


	//   ....[17]....
        /*0088*/ 	.word	0x00000de0


	//   ....[18]....
        /*008c*/ 	.word	0x00000e80


	//   ....[19]....
        /*0090*/ 	.word	0x00000f20


	//   ....[20]....
        /*0094*/ 	.word	0x00000fc0


	//   ....[21]....
        /*0098*/ 	.word	0x00001060


	//   ....[22]....
        /*009c*/ 	.word	0x00001100


	//   ....[23]....
        /*00a0*/ 	.word	0x000011a0


	//   ....[24]....
        /*00a4*/ 	.word	0x000012e0


	//   ....[25]....
        /*00a8*/ 	.word	0x00001380


	//   ....[26]....
        /*00ac*/ 	.word	0x00001420


	//   ....[27]....
        /*00b0*/ 	.word	0x000014c0


	//   ....[28]....
        /*00b4*/ 	.word	0x00001620


	//   ....[29]....
        /*00b8*/ 	.word	0x000016f0


	//----- nvinfo : EIATTR_EXIT_INSTR_OFFSETS
	.align		4
.L_159:
        /*00bc*/ 	.byte	0x04, 0x1c
        /*00be*/ 	.short	(.L_161 - .L_160)


	//   ....[0]....
.L_160:
        /*00c0*/ 	.word	0x00001700


	//----- nvinfo : EIATTR_CRS_STACK_SIZE
	.align		4
.L_161:
        /*00c4*/ 	.byte	0x04, 0x1e
        /*00c6*/ 	.short	(.L_163 - .L_162)
.L_162:
        /*00c8*/ 	.word	0x00000000


	//----- nvinfo : EIATTR_CBANK_PARAM_SIZE
	.align		4
.L_163:
        /*00cc*/ 	.byte	0x03, 0x19
        /*00ce*/ 	.short	0x000c


	//----- nvinfo : EIATTR_PARAM_CBANK
	.align		4
        /*00d0*/ 	.byte	0x04, 0x0a
        /*00d2*/ 	.short	(.L_165 - .L_164)
	.align		4
.L_164:
        /*00d4*/ 	.word	index@(.nv.constant0._Z6testttPii)
        /*00d8*/ 	.short	0x0380
        /*00da*/ 	.short	0x000c


	//----- nvinfo : EIATTR_SW_WAR
	.align		4
.L_165:
        /*00dc*/ 	.byte	0x04, 0x36
        /*00de*/ 	.short	(.L_167 - .L_166)
.L_166:
        /*00e0*/ 	.word	0x00000008
.L_167:


//--------------------- .nv.info._Z28find_s_extension_project_numPiS_S_S_S_S_S_S_S_S_S_S_S_iS_iS_i --------------------------
	.section	.nv.info._Z28find_s_extension_project_numPiS_S_S_S_S_S_S_S_S_S_S_S_iS_iS_i,"",@"SHT_CUDA_INFO"
	.sectionflags	@""
	.align	4


	//----- nvinfo : EIATTR_CUDA_API_VERSION
	.align		4
        /*0000*/ 	.byte	0x04, 0x37
        /*0002*/ 	.short	(.L_169 - .L_168)
.L_168:
        /*0004*/ 	.word	0x00000082


	//----- nvinfo : EIATTR_KPARAM_INFO
	.align		4
.L_169:
        /*0008*/ 	.byte	0x04, 0x17
        /*000a*/ 	.short	(.L_171 - .L_170)
.L_170:
        /*000c*/ 	.word	0x00000000
        /*0010*/ 	.short	0x0011
        /*0012*/ 	.short	0x0088
        /*0014*/ 	.byte	0x00, 0xf0, 0x11, 0x00


	//----- nvinfo : EIATTR_KPARAM_INFO
	.align		4
.L_171:
        /*0018*/ 	.byte	0x04, 0x17
        /*001a*/ 	.short	(.L_173 - .L_172)
.L_172:
        /*001c*/ 	.word	0x00000000
        /*0020*/ 	.short	0x0010
        /*0022*/ 	.short	0x0080
        /*0024*/ 	.byte	0x00, 0xf5, 0x21, 0x00


	//----- nvinfo : EIATTR_KPARAM_INFO
	.align		4
.L_173:
        /*0028*/ 	.byte	0x04, 0x17
        /*002a*/ 	.short	(.L_175 - .L_174)
.L_174:
        /*002c*/ 	.word	0x00000000
        /*0030*/ 	.short	0x000f
        /*0032*/ 	.short	0x0078
        /*0034*/ 	.byte	0x00, 0xf0, 0x11, 0x00


	//----- nvinfo : EIATTR_KPARAM_INFO
	.align		4
.L_175:
        /*0038*/ 	.byte	0x04, 0x17
        /*003a*/ 	.short	(.L_177 - .L_176)
.L_176:
        /*003c*/ 	.word	0x00000000
        /*0040*/ 	.short	0x000e
        /*0042*/ 	.short	0x0070
        /*0044*/ 	.byte	0x00, 0xf5, 0x21, 0x00


	//----- nvinfo : EIATTR_KPARAM_INFO
	.align		4
.L_177:
        /*0048*/ 	.byte	0x04, 0x17
        /*004a*/ 	.short	(.L_179 - .L_178)
.L_178:
        /*004c*/ 	.word	0x00000000
        /*0050*/ 	.short	0x000d
        /*0052*/ 	.short	0x0068
        /*0054*/ 	.byte	0x00, 0xf0, 0x11, 0x00


	//----- nvinfo : EIATTR_KPARAM_INFO
	.align		4
.L_179:
        /*0058*/ 	.byte	0x04, 0x17
        /*005a*/ 	.short	(.L_181 - .L_180)
.L_180:
        /*005c*/ 	.word	0x00000000
        /*0060*/ 	.short	0x000c
        /*0062*/ 	.short	0x0060
        /*0064*/ 	.byte	0x00, 0xf5, 0x21, 0x00


	//----- nvinfo : EIATTR_KPARAM_INFO
	.align		4
.L_181:
        /*0068*/ 	.byte	0x04, 0x17
        /*006a*/ 	.short	(.L_183 - .L_182)
.L_182:
        /*006c*/ 	.word	0x00000000
        /*0070*/ 	.short	0x000b
        /*0072*/ 	.short	0x0058
        /*0074*/ 	.byte	0x00, 0xf5, 0x21, 0x00


	//----- nvinfo : EIATTR_KPARAM_INFO
	.align		4
.L_183:
        /*0078*/ 	.byte	0x04, 0x17
        /*007a*/ 	.short	(.L_185 - .L_184)
.L_184:
        /*007c*/ 	.word	0x00000000
        /*0080*/ 	.short	0x000a
        /*0082*/ 	.short	0x0050
        /*0084*/ 	.byte	0x00, 0xf5, 0x21, 0x00


	//----- nvinfo : EIATTR_KPARAM_INFO
	.align		4
.L_185:
        /*0088*/ 	.byte	0x04, 0x17
        /*008a*/ 	.short	(.L_187 - .L_186)
.L_186:
        /*008c*/ 	.word	0x00000000
        /*0090*/ 	.short	0x0009
        /*0092*/ 	.short	0x0048
        /*0094*/ 	.byte	0x00, 0xf5, 0x21, 0x00


	//----- nvinfo : EIATTR_KPARAM_INFO
	.align		4
.L_187:
        /*0098*/ 	.byte	0x04, 0x17
        /*009a*/ 	.short	(.L_189 - .L_188)
.L_188:
        /*009c*/ 	.word	0x00000000
        /*00a0*/ 	.short	0x0008
        /*00a2*/ 	.short	0x0040
        /*00a4*/ 	.byte	0x00, 0xf5, 0x21, 0x00


	//----- nvinfo : EIATTR_KPARAM_INFO
	.align		4
.L_189:
        /*00a8*/ 	.byte	0x04, 0x17
        /*00aa*/ 	.short	(.L_191 - .L_190)
.L_190:
        /*00ac*/ 	.word	0x00000000
        /*00b0*/ 	.short	0x0007
        /*00b2*/ 	.short	0x0038
        /*00b4*/ 	.byte	0x00, 0xf5, 0x21, 0x00


	//----- nvinfo : EIATTR_KPARAM_INFO
	.align		4
.L_191:
        /*00b8*/ 	.byte	0x04, 0x17
        /*00ba*/ 	.short	(.L_193 - .L_192)
.L_192:
        /*00bc*/ 	.word	0x00000000
        /*00c0*/ 	.short	0x0006
        /*00c2*/ 	.short	0x0030
        /*00c4*/ 	.byte	0x00, 0xf5, 0x21, 0x00


	//----- nvinfo : EIATTR_KPARAM_INFO
	.align		4
.L_193:
        /*00c8*/ 	.byte	0x04, 0x17
        /*00ca*/ 	.short	(.L_195 - .L_194)
.L_194:
        /*00cc*/ 	.word	0x00000000
        /*00d0*/ 	.short	0x0005
        /*00d2*/ 	.short	0x0028
        /*00d4*/ 	.byte	0x00, 0xf5, 0x21, 0x00


	//----- nvinfo : EIATTR_KPARAM_INFO
	.align		4
.L_195:
        /*00d8*/ 	.byte	0x04, 0x17
        /*00da*/ 	.short	(.L_197 - .L_196)
.L_196:
        /*00dc*/ 	.word	0x00000000
        /*00e0*/ 	.short	0x0004
        /*00e2*/ 	.short	0x0020
        /*00e4*/ 	.byte	0x00, 0xf5, 0x21, 0x00


	//----- nvinfo : EIATTR_KPARAM_INFO
	.align		4
.L_197:
        /*00e8*/ 	.byte	0x04, 0x17
        /*00ea*/ 	.short	(.L_199 - .L_198)
.L_198:
        /*00ec*/ 	.word	0x00000000
        /*00f0*/ 	.short	0x0003
        /*00f2*/ 	.short	0x0018
        /*00f4*/ 	.byte	0x00, 0xf5, 0x21, 0x00


	//----- nvinfo : EIATTR_KPARAM_INFO
	.align		4
.L_199:
        /*00f8*/ 	.byte	0x04, 0x17
        /*00fa*/ 	.short	(.L_201 - .L_200)
.L_200:
        /*00fc*/ 	.word	0x00000000
        /*0100*/ 	.short	0x0002
        /*0102*/ 	.short	0x0010
        /*0104*/ 	.byte	0x00, 0xf5, 0x21, 0x00


	//----- nvinfo : EIATTR_KPARAM_INFO
	.align		4
.L_201:
        /*0108*/ 	.byte	0x04, 0x17
        /*010a*/ 	.short	(.L_203 - .L_202)
.L_202:
        /*010c*/ 	.word	0x00000000
        /*0110*/ 	.short	0x0001
        /*0112*/ 	.short	0x0008
        /*0114*/ 	.byte	0x00, 0xf5, 0x21, 0x00


	//----- nvinfo : EIATTR_KPARAM_INFO
	.align		4
.L_203:
        /*0118*/ 	.byte	0x04, 0x17
        /*011a*/ 	.short	(.L_205 - .L_204)
.L_204:
        /*011c*/ 	.word	0x00000000
        /*0120*/ 	.short	0x0000
        /*0122*/ 	.short	0x0000
        /*0124*/ 	.byte	0x00, 0xf5, 0x21, 0x00


	//----- nvinfo : EIATTR_SPARSE_MMA_MASK
	.align		4
.L_205:
        /*0128*/ 	.byte	0x03, 0x50
        /*012a*/ 	.short	0x0000


	//----- nvinfo : EIATTR_MAXREG_COUNT
	.align		4
        /*012c*/ 	.byte	0x03, 0x1b
        /*012e*/ 	.short	0x00ff


	//----- nvinfo : EIATTR_MERCURY_ISA_VERSION
	.align		4
        /*0130*/ 	.byte	0x03, 0x5f
        /*0132*/ 	.short	0x0101


	//----- nvinfo : EIATTR_VRC_CTA_INIT_COUNT
	.align		4
        /*0134*/ 	.byte	0x02, 0x4a
	.zero		1
	.zero		1


	//----- nvinfo : EIATTR_EXIT_INSTR_OFFSETS
	.align		4
        /*0138*/ 	.byte	0x04, 0x1c
        /*013a*/ 	.short	(.L_207 - .L_206)


	//   ....[0]....
.L_206:
        /*013c*/ 	.word	0x00000320


	//   ....[1]....
        /*0140*/ 	.word	0x000003c0


	//   ....[2]....
        /*0144*/ 	.word	0x00000610


	//   ....[3]....
        /*0148*/ 	.word	0x00000640


	//----- nvinfo : EIATTR_CRS_STACK_SIZE
	.align		4
.L_207:
        /*014c*/ 	.byte	0x04, 0x1e
        /*014e*/ 	.short	(.L_209 - .L_208)
.L_208:
        /*0150*/ 	.word	0x00000000


	//----- nvinfo : EIATTR_CBANK_PARAM_SIZE
	.align		4
.L_209:
        /*0154*/ 	.byte	0x03, 0x19
        /*0156*/ 	.short	0x008c


	//----- nvinfo : EIATTR_PARAM_CBANK
	.align		4
        /*0158*/ 	.byte	0x04, 0x0a
        /*015a*/ 	.short	(.L_211 - .L_210)
	.align		4
.L_210:
        /*015c*/ 	.word	index@(.nv.constant0._Z28find_s_extension_project_numPiS_S_S_S_S_S_S_S_S_S_S_S_iS_iS_i)
        /*0160*/ 	.short	0x0380
        /*0162*/ 	.short	0x008c


	//----- nvinfo : EIATTR_SW_WAR
	.align		4
.L_211:
        /*0164*/ 	.byte	0x04, 0x36
        /*0166*/ 	.short	(.L_213 - .L_212)
.L_212:
        /*0168*/ 	.word	0x00000008
.L_213:


//--------------------- .nv.info._Z5testtPiS_iS_iS_i --------------------------
	.section	.nv.info._Z5testtPiS_iS_iS_i,"",@"SHT_CUDA_INFO"
	.sectionflags	@""
	.align	4


	//----- nvinfo : EIATTR_CUDA_API_VERSION
	.align		4
        /*0000*/ 	.byte	0x04, 0x37
        /*0002*/ 	.short	(.L_215 - .L_214)
.L_214:
        /*0004*/ 	.word	0x00000082


	//----- nvinfo : EIATTR_KPARAM_INFO
	.align		4
.L_215:
        /*0008*/ 	.byte	0x04, 0x17
        /*000a*/ 	.short	(.L_217 - .L_216)
.L_216:
        /*000c*/ 	.word	0x00000000
        /*0010*/ 	.short	0x0006
        /*0012*/ 	.short	0x0030
        /*0014*/ 	.byte	0x00, 0xf0, 0x11, 0x00


	//----- nvinfo : EIATTR_KPARAM_INFO
	.align		4
.L_217:
        /*0018*/ 	.byte	0x04, 0x17
        /*001a*/ 	.short	(.L_219 - .L_218)
.L_218:
        /*001c*/ 	.word	0x00000000
        /*0020*/ 	.short	0x0005
        /*0022*/ 	.short	0x0028
        /*0024*/ 	.byte	0x00, 0xf5, 0x21, 0x00


	//----- nvinfo : EIATTR_KPARAM_INFO
	.align		4
.L_219:
        /*0028*/ 	.byte	0x04, 0x17
        /*002a*/ 	.short	(.L_221 - .L_220)
.L_220:
        /*002c*/ 	.word	0x00000000
        /*0030*/ 	.short	0x0004
        /*0032*/ 	.short	0x0020
        /*0034*/ 	.byte	0x00, 0xf0, 0x11, 0x00


	//----- nvinfo : EIATTR_KPARAM_INFO
	.align		4
.L_221:
        /*0038*/ 	.byte	0x04, 0x17
        /*003a*/ 	.short	(.L_223 - .L_222)
.L_222:
        /*003c*/ 	.word	0x00000000
        /*0040*/ 	.short	0x0003
        /*0042*/ 	.short	0x0018
        /*0044*/ 	.byte	0x00, 0xf5, 0x21, 0x00


	//----- nvinfo : EIATTR_KPARAM_INFO
	.align		4
.L_223:
        /*0048*/ 	.byte	0x04, 0x17
        /*004a*/ 	.short	(.L_225 - .L_224)
.L_224:
        /*004c*/ 	.word	0x00000000
        /*0050*/ 	.short	0x0002
        /*0052*/ 	.short	0x0010
        /*0054*/ 	.byte	0x00, 0xf0, 0x11, 0x00


	//----- nvinfo : EIATTR_KPARAM_INFO
	.align		4
.L_225:
        /*0058*/ 	.byte	0x04, 0x17
        /*005a*/ 	.short	(.L_227 - .L_226)
.L_226:
        /*005c*/ 	.word	0x00000000
        /*0060*/ 	.short	0x0001
        /*0062*/ 	.short	0x0008
        /*0064*/ 	.byte	0x00, 0xf5, 0x21, 0x00


	//----- nvinfo : EIATTR_KPARAM_INFO
	.align		4
.L_227:
        /*0068*/ 	.byte	0x04, 0x17
        /*006a*/ 	.short	(.L_229 - .L_228)
.L_228:
        /*006c*/ 	.word	0x00000000
        /*0070*/ 	.short	0x0000
        /*0072*/ 	.short	0x0000
        /*0074*/ 	.byte	0x00, 0xf5, 0x21, 0x00


	//----- nvinfo : EIATTR_SPARSE_MMA_MASK
	.align		4
.L_229:
        /*0078*/ 	.byte	0x03, 0x50
        /*007a*/ 	.short	0x0000


	//----- nvinfo : EIATTR_MAXREG_COUNT
	.align		4
        /*007c*/ 	.byte	0x03, 0x1b
        /*007e*/ 	.short	0x00ff


	//----- nvinfo : EIATTR_EXTERNS
	.align		4
        /*0080*/ 	.byte	0x04, 0x0f
        /*0082*/ 	.short	(.L_231 - .L_230)


	//   ....[0]....
	.align		4
.L_230:
        /*0084*/ 	.word	index@(vprintf)


	//----- nvinfo : EIATTR_MERCURY_ISA_VERSION
	.align		4
.L_231:
        /*0088*/ 	.byte	0x03, 0x5f
        /*008a*/ 	.short	0x0101


	//----- nvinfo : EIATTR_VRC_CTA_INIT_COUNT
	.align		4
        /*008c*/ 	.byte	0x02, 0x4a
	.zero		1
	.zero		1


	//----- nvinfo : EIATTR_SYSCALL_OFFSETS
	.align		4
        /*0090*/ 	.byte	0x04, 0x46
        /*0092*/ 	.short	(.L_233 - .L_232)


	//   ....[0]....
.L_232:
        /*0094*/ 	.word	0x00000250


	//   ....[1]....
        /*0098*/ 	.word	0x000002f0


	//   ....[2]....
        /*009c*/ 	.word	0x00000390


	//   ....[3]....
        /*00a0*/ 	.word	0x00000430


	//   ....[4]....
        /*00a4*/ 	.word	0x000004d0


	//   ....[5]....
        /*00a8*/ 	.word	0x00000570


	//   ....[6]....
        /*00ac*/ 	.word	0x00000610


	//   ....[7]....
        /*00b0*/ 	.word	0x000006b0


	//   ....[8]....
        /*00b4*/ 	.word	0x00000750


	//   ....[9]....
        /*00b8*/ 	.word	0x000007f0


	//   ....[10]....
        /*00bc*/ 	.word	0x00000890


	//   ....[11]....
        /*00c0*/ 	.word	0x00000930


	//   ....[12]....
        /*00c4*/ 	.word	0x000009d0


	//   ....[13]....
        /*00c8*/ 	.word	0x00000a70


	//   ....[14]....
        /*00cc*/ 	.word	0x00000b10


	//   ....[15]....
        /*00d0*/ 	.word	0x00000bb0


	//   ....[16]....
        /*00d4*/ 	.word	0x00000d30


	//   ....[17]....
        /*00d8*/ 	.word	0x00000dd0


	//   ....[18]....
        /*00dc*/ 	.word	0x00000e70


	//   ....[19]....
        /*00e0*/ 	.word	0x00000f10


	//   ....[20]....
        /*00e4*/ 	.word	0x00000fb0


	//   ....[21]....
        /*00e8*/ 	.word	0x00001050


	//   ....[22]....
        /*00ec*/ 	.word	0x000010f0


	//   ....[23]....
        /*00f0*/ 	.word	0x00001190


	//   ....[24]....
        /*00f4*/ 	.word	0x000012e0


	//   ....[25]....
        /*00f8*/ 	.word	0x00001380


	//   ....[26]....
        /*00fc*/ 	.word	0x00001420


	//   ....[27]....
        /*0100*/ 	.word	0x000014c0


	//   ....[28]....
        /*0104*/ 	.word	0x00001620


	//   ....[29]....
        /*0108*/ 	.word	0x00001720


	//   ....[30]....
        /*010c*/ 	.word	0x000018e0


	//   ....[31]....
        /*0110*/ 	.word	0x00001980


	//   ....[32]....
        /*0114*/ 	.word	0x00001a20


	//   ....[33]....
        /*0118*/ 	.word	0x00001ac0


	//   ....[34]....
        /*011c*/ 	.word	0x00001b60


	//   ....[35]....
        /*0120*/ 	.word	0x00001c00


	//   ....[36]....
        /*0124*/ 	.word	0x00001ca0


	//   ....[37]....
        /*0128*/ 	.word	0x00001d40


	//   ....[38]....
        /*012c*/ 	.word	0x00001de0


	//   ....[39]....
        /*0130*/ 	.word	0x00001e80


	//   ....[40]....
        /*0134*/ 	.word	0x00001f20


	//   ....[41]....
        /*0138*/ 	.word	0x00001fc0


	//   ....[42]....
        /*013c*/ 	.word	0x00002060


	//   ....[43]....
        /*0140*/ 	.word	0x00002100


	//   ....[44]....
        /*0144*/ 	.word	0x000021a0


	//   ....[45]....
        /*0148*/ 	.word	0x00002240


	//   ....[46]....
        /*014c*/ 	.word	0x000023c0


	//   ....[47]....
        /*0150*/ 	.word	0x00002460


	//   ....[48]....
        /*0154*/ 	.word	0x00002500


	//   ....[49]....
        /*0158*/ 	.word	0x000025a0


	//   ....[50]....
        /*015c*/ 	.word	0x00002640


	//   ....[51]....
        /*0160*/ 	.word	0x000026e0


	//   ....[52]....
        /*0164*/ 	.word	0x00002780


	//   ....[53]....
        /*0168*/ 	.word	0x00002820


	//   ....[54]....
        /*016c*/ 	.word	0x00002960


	//   ....[55]....
        /*0170*/ 	.word	0x00002a00


	//   ....[56]....
        /*0174*/ 	.word	0x00002aa0


	//   ....[57]....
        /*0178*/ 	.word	0x00002b40


	//   ....[58]....
        /*017c*/ 	.word	0x00002c80


	//   ....[59]....
        /*0180*/ 	.word	0x00002d70


	//   ....[60]....
        /*0184*/ 	.word	0x00002df0


	//   ....[61]....
        /*0188*/ 	.word	0x00002fd0


	//   ....[62]....
        /*018c*/ 	.word	0x00003070


	//   ....[63]....
        /*0190*/ 	.word	0x00003110


	//   ....[64]....
        /*0194*/ 	.word	0x000031b0


	//   ....[65]....
        /*0198*/ 	.word	0x00003250


	//   ....[66]....
        /*019c*/ 	.word	0x000032f0


	//   ....[67]....
        /*01a0*/ 	.word	0x00003390


	//   ....[68]....
        /*01a4*/ 	.word	0x00003430


	//   ....[69]....
        /*01a8*/ 	.word	0x000034d0


	//   ....[70]....
        /*01ac*/ 	.word	0x00003570


	//   ....[71]....
        /*01b0*/ 	.word	0x00003610


	//   ....[72]....
        /*01b4*/ 	.word	0x000036b0


	//   ....[73]....
        /*01b8*/ 	.word	0x00003750


	//   ....[74]....
        /*01bc*/ 	.word	0x000037f0


	//   ....[75]....
        /*01c0*/ 	.word	0x00003890


	//   ....[76]....
        /*01c4*/ 	.word	0x00003930


	//   ....[77]....
        /*01c8*/ 	.word	0x00003ac0


	//   ....[78]....
        /*01cc*/ 	.word	0x00003b60


	//   ....[79]....
        /*01d0*/ 	.word	0x00003c00


	//   ....[80]....
        /*01d4*/ 	.word	0x00003ca0


	//   ....[81]....
        /*01d8*/ 	.word	0x00003d40


	//   ....[82]....
        /*01dc*/ 	.word	0x00003de0


	//   ....[83]....
        /*01e0*/ 	.word	0x00003e80


	//   ....[84]....
        /*01e4*/ 	.word	0x00003f20


	//   ....[85]....
        /*01e8*/ 	.word	0x00004060


	//   ....[86]....
        /*01ec*/ 	.word	0x00004100


	//   ....[87]....
        /*01f0*/ 	.word	0x000041a0


	//   ....[88]....
        /*01f4*/ 	.word	0x00004240


	//   ....[89]....
        /*01f8*/ 	.word	0x000043a0


	//   ....[90]....
        /*01fc*/ 	.word	0x00004470


	//   ....[91]....
        /*0200*/ 	.word	0x00004640


	//   ....[92]....
        /*0204*/ 	.word	0x000046e0


	//   ....[93]....
        /*0208*/ 	.word	0x00004780


	//   ....[94]....
        /*020c*/ 	.word	0x00004820


	//   ....[95]....
        /*0210*/ 	.word	0x000048c0


	//   ....[96]....
        /*0214*/ 	.word	0x00004960


	//   ....[97]....
        /*0218*/ 	.word	0x00004a00


	//   ....[98]....
        /*021c*/ 	.word	0x00004aa0


	//   ....[99]....
        /*0220*/ 	.word	0x00004b40


	//   ....[100]....
        /*0224*/ 	.word	0x00004be0


	//   ....[101]....
        /*0228*/ 	.word	0x00004c80


	//   ....[102]....
        /*022c*/ 	.word	0x00004d20


	//   ....[103]....
        /*0230*/ 	.word	0x00004dc0


	//   ....[104]....
        /*0234*/ 	.word	0x00004e60


	//   ....[105]....
        /*0238*/ 	.word	0x00004f00


	//   ....[106]....
        /*023c*/ 	.word	0x00004fa0


	//   ....[107]....
        /*0240*/ 	.word	0x00005130


	//   ....[108]....
        /*0244*/ 	.word	0x000051d0


	//   ....[109]....
        /*0248*/ 	.word	0x00005270


	//   ....[110]....
        /*024c*/ 	.word	0x00005310


	//   ....[111]....
        /*0250*/ 	.word	0x000053b0


	//   ....[112]....
        /*0254*/ 	.word	0x00005450


	//   ....[113]....
        /*0258*/ 	.word	0x000054f0


	//   ....[114]....
        /*025c*/ 	.word	0x00005590


	//   ....[115]....
        /*0260*/ 	.word	0x000056d0


	//   ....[116]....
        /*0264*/ 	.word	0x00005770


	//   ....[117]....
        /*0268*/ 	.word	0x00005810


	//   ....[118]....
        /*026c*/ 	.word	0x000058b0


	//   ....[119]....
        /*0270*/ 	.word	0x00005a10


	//   ....[120]....
        /*0274*/ 	.word	0x00005ae0


	//----- nvinfo : EIATTR_EXIT_INSTR_OFFSETS
	.align		4
.L_233:
        /*0278*/ 	.byte	0x04, 0x1c
        /*027a*/ 	.short	(.L_235 - .L_234)


	//   ....[0]....
.L_234:
        /*027c*/ 	.word	0x00005af0


	//----- nvinfo : EIATTR_CRS_STACK_SIZE
	.align		4
.L_235:
        /*0280*/ 	.byte	0x04, 0x1e
        /*0282*/ 	.short	(.L_237 - .L_236)
.L_236:
        /*0284*/ 	.word	0x00000000


	//----- nvinfo : EIATTR_CBANK_PARAM_SIZE
	.align		4
.L_237:
        /*0288*/ 	.byte	0x03, 0x19
        /*028a*/ 	.short	0x0034


	//----- nvinfo : EIATTR_PARAM_CBANK
	.align		4
        /*028c*/ 	.byte	0x04, 0x0a
        /*028e*/ 	.short	(.L_239 - .L_238)
	.align		4
.L_238:
        /*0290*/ 	.word	index@(.nv.constant0._Z5testtPiS_iS_iS_i)
        /*0294*/ 	.short	0x0380
        /*0296*/ 	.short	0x0034


	//----- nvinfo : EIATTR_SW_WAR
	.align		4
.L_239:
        /*0298*/ 	.byte	0x04, 0x36
        /*029a*/ 	.short	(.L_241 - .L_240)
.L_240:
        /*029c*/ 	.word	0x00000008
.L_241:


//--------------------- .nv.info._Z31build_d_tree_node_chain_utilityPiS_iS_S_S_iS_ --------------------------
	.section	.nv.info._Z31build_d_tree_node_chain_utilityPiS_iS_S_S_iS_,"",@"SHT_CUDA_INFO"
	.sectionflags	@""
	.align	4


	//----- nvinfo : EIATTR_CUDA_API_VERSION
	.align		4
        /*0000*/ 	.byte	0x04, 0x37
        /*0002*/ 	.short	(.L_243 - .L_242)
.L_242:
        /*0004*/ 	.word	0x00000082


	//----- nvinfo : EIATTR_KPARAM_INFO
	.align		4
.L_243:
        /*0008*/ 	.byte	0x04, 0x17
        /*000a*/ 	.short	(.L_245 - .L_244)
.L_244:
        /*000c*/ 	.word	0x00000000
        /*0010*/ 	.short	0x0007
        /*0012*/ 	.short	0x0038
        /*0014*/ 	.byte	0x00, 0xf5, 0x21, 0x00


	//----- nvinfo : EIATTR_KPARAM_INFO
	.align		4
.L_245:
        /*0018*/ 	.byte	0x04, 0x17
        /*001a*/ 	.short	(.L_247 - .L_246)
.L_246:
        /*001c*/ 	.word	0x00000000
        /*0020*/ 	.short	0x0006
        /*0022*/ 	.short	0x0030
        /*0024*/ 	.byte	0x00, 0xf0, 0x11, 0x00


	//----- nvinfo : EIATTR_KPARAM_INFO
	.align		4
.L_247:
        /*0028*/ 	.byte	0x04, 0x17
        /*002a*/ 	.short	(.L_249 - .L_248)
.L_248:
        /*002c*/ 	.word	0x00000000
        /*0030*/ 	.short	0x0005
        /*0032*/ 	.short	0x0028
        /*0034*/ 	.byte	0x00, 0xf5, 0x21, 0x00


	//----- nvinfo : EIATTR_KPARAM_INFO
	.align		4
.L_249:
        /*0038*/ 	.byte	0x04, 0x17
        /*003a*/ 	.short	(.L_251 - .L_250)
.L_250:
        /*003c*/ 	.word	0x00000000
        /*0040*/ 	.short	0x0004
        /*0042*/ 	.short	0x0020
        /*0044*/ 	.byte	0x00, 0xf5, 0x21, 0x00


	//----- nvinfo : EIATTR_KPARAM_INFO
	.align		4
.L_251:
        /*0048*/ 	.byte	0x04, 0x17
        /*004a*/ 	.short	(.L_253 - .L_252)
.L_252:
        /*004c*/ 	.word	0x00000000
        /*0050*/ 	.short	0x0003
        /*0052*/ 	.short	0x0018
        /*0054*/ 	.byte	0x00, 0xf5, 0x21, 0x00


	//----- nvinfo : EIATTR_KPARAM_INFO
	.align		4
.L_253:
        /*0058*/ 	.byte	0x04, 0x17
        /*005a*/ 	.short	(.L_255 - .L_254)
.L_254:
        /*005c*/ 	.word	0x00000000
        /*0060*/ 	.short	0x0002
        /*0062*/ 	.short	0x0010
        /*0064*/ 	.byte	0x00, 0xf0, 0x11, 0x00


	//----- nvinfo : EIATTR_KPARAM_INFO
	.align		4
.L_255:
        /*0068*/ 	.byte	0x04, 0x17
        /*006a*/ 	.short	(.L_257 - .L_256)
.L_256:
        /*006c*/ 	.word	0x00000000
        /*0070*/ 	.short	0x0001
        /*0072*/ 	.short	0x0008
        /*0074*/ 	.byte	0x00, 0xf5, 0x21, 0x00


	//----- nvinfo : EIATTR_KPARAM_INFO
	.align		4
.L_257:
        /*0078*/ 	.byte	0x04, 0x17
        /*007a*/ 	.short	(.L_259 - .L_258)
.L_258:
        /*007c*/ 	.word	0x00000000
        /*0080*/ 	.short	0x0000
        /*0082*/ 	.short	0x0000
        /*0084*/ 	.byte	0x00, 0xf5, 0x21, 0x00


	//----- nvinfo : EIATTR_SPARSE_MMA_MASK
	.align		4
.L_259:
        /*0088*/ 	.byte	0x03, 0x50
        /*008a*/ 	.short	0x0000


	//----- nvinfo : EIATTR_MAXREG_COUNT
	.align		4
        /*008c*/ 	.byte	0x03, 0x1b
        /*008e*/ 	.short	0x00ff


	//----- nvinfo : EIATTR_MERCURY_ISA_VERSION
	.align		4
        /*0090*/ 	.byte	0x03, 0x5f
        /*0092*/ 	.short	0x0101


	//----- nvinfo : EIATTR_VRC_CTA_INIT_COUNT
	.align		4
        /*0094*/ 	.byte	0x02, 0x4a
	.zero		1
	.zero		1


	//----- nvinfo : EIATTR_EXIT_INSTR_OFFSETS
	.align		4
        /*0098*/ 	.byte	0x04, 0x1c
        /*009a*/ 	.short	(.L_261 - .L_260)


	//   ....[0]....
.L_260:
        /*009c*/ 	.word	0x000002d0


	//----- nvinfo : EIATTR_CRS_STACK_SIZE
	.align		4
.L_261:
        /*00a0*/ 	.byte	0x04, 0x1e
        /*00a2*/ 	.short	(.L_263 - .L_262)
.L_262:
        /*00a4*/ 	.word	0x00000000


	//----- nvinfo : EIATTR_CBANK_PARAM_SIZE
	.align		4
.L_263:
        /*00a8*/ 	.byte	0x03, 0x19
        /*00aa*/ 	.short	0x0040


	//----- nvinfo : EIATTR_PARAM_CBANK
	.align		4
        /*00ac*/ 	.byte	0x04, 0x0a
        /*00ae*/ 	.short	(.L_265 - .L_264)
	.align		4
.L_264:
        /*00b0*/ 	.word	index@(.nv.constant0._Z31build_d_tree_node_chain_utilityPiS_iS_S_S_iS_)
        /*00b4*/ 	.short	0x0380
        /*00b6*/ 	.short	0x0040


	//----- nvinfo : EIATTR_SW_WAR
	.align		4
.L_265:
        /*00b8*/ 	.byte	0x04, 0x36
        /*00ba*/ 	.short	(.L_267 - .L_266)
.L_266:
        /*00bc*/ 	.word	0x00000008
.L_267:


//--------------------- .nv.info._Z20subtractFirstElementPiii --------------------------
	.section	.nv.info._Z20subtractFirstElementPiii,"",@"SHT_CUDA_INFO"
	.sectionflags	@""
	.align	4


	//----- nvinfo : EIATTR_CUDA_API_VERSION
	.align		4
        /*0000*/ 	.byte	0x04, 0x37
        /*0002*/ 	.short	(.L_269 - .L_268)
.L_268:
        /*0004*/ 	.word	0x00000082


	//----- nvinfo : EIATTR_KPARAM_INFO
	.align		4
.L_269:
        /*0008*/ 	.byte	0x04, 0x17
        /*000a*/ 	.short	(.L_271 - .L_270)
.L_270:
        /*000c*/ 	.word	0x00000000
        /*0010*/ 	.short	0x0002
        /*0012*/ 	.short	0x000c
        /*0014*/ 	.byte	0x00, 0xf0, 0x11, 0x00


	//----- nvinfo : EIATTR_KPARAM_INFO
	.align		4
.L_271:
        /*0018*/ 	.byte	0x04, 0x17
        /*001a*/ 	.short	(.L_273 - .L_272)
.L_272:
        /*001c*/ 	.word	0x00000000
        /*0020*/ 	.short	0x0001
        /*0022*/ 	.short	0x0008
        /*0024*/ 	.byte	0x00, 0xf0, 0x11, 0x00


	//----- nvinfo : EIATTR_KPARAM_INFO
	.align		4
.L_273:
        /*0028*/ 	.byte	0x04, 0x17
        /*002a*/ 	.short	(.L_275 - .L_274)
.L_274:
        /*002c*/ 	.word	0x00000000
        /*0030*/ 	.short	0x0000
        /*0032*/ 	.short	0x0000
        /*0034*/ 	.byte	0x00, 0xf5, 0x21, 0x00


	//----- nvinfo : EIATTR_SPARSE_MMA_MASK
	.align		4
.L_275:
        /*0038*/ 	.byte	0x03, 0x50
        /*003a*/ 	.short	0x0000


	//----- nvinfo : EIATTR_MAXREG_COUNT
	.align		4
        /*003c*/ 	.byte	0x03, 0x1b
        /*003e*/ 	.short	0x00ff


	//----- nvinfo : EIATTR_MERCURY_ISA_VERSION
	.align		4
        /*0040*/ 	.byte	0x03, 0x5f
        /*0042*/ 	.short	0x0101


	//----- nvinfo : EIATTR_VRC_CTA_INIT_COUNT
	.align		4
        /*0044*/ 	.byte	0x02, 0x4a
	.zero		1
	.zero		1


	//----- nvinfo : EIATTR_EXIT_INSTR_OFFSETS
	.align		4
        /*0048*/ 	.byte	0x04, 0x1c
        /*004a*/ 	.short	(.L_277 - .L_276)


	//   ....[0]....
.L_276:
        /*004c*/ 	.word	0x00000070


	//   ....[1]....
        /*0050*/ 	.word	0x000000f0


	//----- nvinfo : EIATTR_CBANK_PARAM_SIZE
	.align		4
.L_277:
        /*0054*/ 	.byte	0x03, 0x19
        /*0056*/ 	.short	0x0010


	//----- nvinfo : EIATTR_PARAM_CBANK
	.align		4
        /*0058*/ 	.byte	0x04, 0x0a
        /*005a*/ 	.short	(.L_279 - .L_278)
	.align		4
.L_278:
        /*005c*/ 	.word	index@(.nv.constant0._Z20subtractFirstElementPiii)
        /*0060*/ 	.short	0x0380
        /*0062*/ 	.short	0x0010


	//----- nvinfo : EIATTR_SW_WAR
	.align		4
.L_279:
        /*0064*/ 	.byte	0x04, 0x36
        /*0066*/ 	.short	(.L_281 - .L_280)
.L_280:
        /*0068*/ 	.word	0x00000008
.L_281:


//--------------------- .nv.info._Z19get_chain_start_lenPiS_S_S_S_S_iS_S_S_S_S_ --------------------------
	.section	.nv.info._Z19get_chain_start_lenPiS_S_S_S_S_iS_S_S_S_S_,"",@"SHT_CUDA_INFO"
	.sectionflags	@""
	.align	4


	//----- nvinfo : EIATTR_CUDA_API_VERSION
	.align		4
        /*0000*/ 	.byte	0x04, 0x37
        /*0002*/ 	.short	(.L_283 - .L_282)
.L_282:
        /*0004*/ 	.word	0x00000082


	//----- nvinfo : EIATTR_KPARAM_INFO
	.align		4
.L_283:
        /*0008*/ 	.byte	0x04, 0x17
        /*000a*/ 	.short	(.L_285 - .L_284)
.L_284:
        /*000c*/ 	.word	0x00000000
        /*0010*/ 	.short	0x000b
        /*0012*/ 	.short	0x0058
        /*0014*/ 	.byte	0x00, 0xf5, 0x21, 0x00


	//----- nvinfo : EIATTR_KPARAM_INFO
	.align		4
.L_285:
        /*0018*/ 	.byte	0x04, 0x17
        /*001a*/ 	.short	(.L_287 - .L_286)
.L_286:
        /*001c*/ 	.word	0x00000000
        /*0020*/ 	.short	0x000a
        /*0022*/ 	.short	0x0050
        /*0024*/ 	.byte	0x00, 0xf5, 0x21, 0x00


	//----- nvinfo : EIATTR_KPARAM_INFO
	.align		4
.L_287:
        /*0028*/ 	.byte	0x04, 0x17
        /*002a*/ 	.short	(.L_289 - .L_288)
.L_288:
        /*002c*/ 	.word	0x00000000
        /*0030*/ 	.short	0x0009
        /*0032*/ 	.short	0x0048
        /*0034*/ 	.byte	0x00, 0xf5, 0x21, 0x00


	//----- nvinfo : EIATTR_KPARAM_INFO
	.align		4
.L_289:
        /*0038*/ 	.byte	0x04, 0x17
        /*003a*/ 	.short	(.L_291 - .L_290)
.L_290:
        /*003c*/ 	.word	0x00000000
        /*0040*/ 	.short	0x0008
        /*0042*/ 	.short	0x0040
        /*0044*/ 	.byte	0x00, 0xf5, 0x21, 0x00


	//----- nvinfo : EIATTR_KPARAM_INFO
	.align		4
.L_291:
        /*0048*/ 	.byte	0x04, 0x17
        /*004a*/ 	.short	(.L_293 - .L_292)
.L_292:
        /*004c*/ 	.word	0x00000000
        /*0050*/ 	.short	0x0007
        /*0052*/ 	.short	0x0038
        /*0054*/ 	.byte	0x00, 0xf5, 0x21, 0x00


	//----- nvinfo : EIATTR_KPARAM_INFO
	.align		4
.L_293:
        /*0058*/ 	.byte	0x04, 0x17
        /*005a*/ 	.short	(.L_295 - .L_294)
.L_294:
        /*005c*/ 	.word	0x00000000
        /*0060*/ 	.short	0x0006
        /*0062*/ 	.short	0x0030
        /*0064*/ 	.byte	0x00, 0xf0, 0x11, 0x00


	//----- nvinfo : EIATTR_KPARAM_INFO
	.align		4
.L_295:
        /*0068*/ 	.byte	0x04, 0x17
        /*006a*/ 	.short	(.L_297 - .L_296)
.L_296:
        /*006c*/ 	.word	0x00000000
        /*0070*/ 	.short	0x0005
        /*0072*/ 	.short	0x0028
        /*0074*/ 	.byte	0x00, 0xf5, 0x21, 0x00


	//----- nvinfo : EIATTR_KPARAM_INFO
	.align		4
.L_297:
        /*0078*/ 	.byte	0x04, 0x17
        /*007a*/ 	.short	(.L_299 - .L_298)
.L_298:
        /*007c*/ 	.word	0x00000000
        /*0080*/ 	.short	0x0004
        /*0082*/ 	.short	0x0020
        /*0084*/ 	.byte	0x00, 0xf5, 0x21, 0x00


	//----- nvinfo : EIATTR_KPARAM_INFO
	.align		4
.L_299:
        /*0088*/ 	.byte	0x04, 0x17
        /*008a*/ 	.short	(.L_301 - .L_300)
.L_300:
        /*008c*/ 	.word	0x00000000
        /*0090*/ 	.short	0x0003
        /*0092*/ 	.short	0x0018
        /*0094*/ 	.byte	0x00, 0xf5, 0x21, 0x00


	//----- nvinfo : EIATTR_KPARAM_INFO
	.align		4
.L_301:
        /*0098*/ 	.byte	0x04, 0x17
        /*009a*/ 	.short	(.L_303 - .L_302)
.L_302:
        /*009c*/ 	.word	0x00000000
        /*00a0*/ 	.short	0x0002
        /*00a2*/ 	.short	0x0010
        /*00a4*/ 	.byte	0x00, 0xf5, 0x21, 0x00


	//----- nvinfo : EIATTR_KPARAM_INFO
	.align		4
.L_303:
        /*00a8*/ 	.byte	0x04, 0x17
        /*00aa*/ 	.short	(.L_305 - .L_304)
.L_304:
        /*00ac*/ 	.word	0x00000000
        /*00b0*/ 	.short	0x0001
        /*00b2*/ 	.short	0x0008
        /*00b4*/ 	.byte	0x00, 0xf5, 0x21, 0x00


	//----- nvinfo : EIATTR_KPARAM_INFO
	.align		4
.L_305:
        /*00b8*/ 	.byte	0x04, 0x17
        /*00ba*/ 	.short	(.L_307 - .L_306)
.L_306:
        /*00bc*/ 	.word	0x00000000
        /*00c0*/ 	.short	0x0000
        /*00c2*/ 	.short	0x0000
        /*00c4*/ 	.byte	0x00, 0xf5, 0x21, 0x00


	//----- nvinfo : EIATTR_SPARSE_MMA_MASK
	.align		4
.L_307:
        /*00c8*/ 	.byte	0x03, 0x50
        /*00ca*/ 	.short	0x0000


	//----- nvinfo : EIATTR_MAXREG_COUNT
	.align		4
        /*00cc*/ 	.byte	0x03, 0x1b
        /*00ce*/ 	.short	0x00ff


	//----- nvinfo : EIATTR_MERCURY_ISA_VERSION
	.align		4
        /*00d0*/ 	.byte	0x03, 0x5f
        /*00d2*/ 	.short	0x0101


	//----- nvinfo : EIATTR_VRC_CTA_INIT_COUNT
	.align		4
        /*00d4*/ 	.byte	0x02, 0x4a
	.zero		1
	.zero		1


	//----- nvinfo : EIATTR_EXIT_INSTR_OFFSETS
	.align		4
        /*00d8*/ 	.byte	0x04, 0x1c
        /*00da*/ 	.short	(.L_309 - .L_308)


	//   ....[0]....
.L_308:
        /*00dc*/ 	.word	0x00000210


	//----- nvinfo : EIATTR_CBANK_PARAM_SIZE
	.align		4
.L_309:
        /*00e0*/ 	.byte	0x03, 0x19
        /*00e2*/ 	.short	0x0060


	//----- nvinfo : EIATTR_PARAM_CBANK
	.align		4
        /*00e4*/ 	.byte	0x04, 0x0a
        /*00e6*/ 	.short	(.L_311 - .L_310)
	.align		4
.L_310:
        /*00e8*/ 	.word	index@(.nv.constant0._Z19get_chain_start_lenPiS_S_S_S_S_iS_S_S_S_S_)
        /*00ec*/ 	.short	0x0380
        /*00ee*/ 	.short	0x0060


	//----- nvinfo : EIATTR_SW_WAR
	.align		4
.L_311:
        /*00f0*/ 	.byte	0x04, 0x36
        /*00f2*/ 	.short	(.L_313 - .L_312)
.L_312:
        /*00f4*/ 	.word	0x00000008
.L_313:


//--------------------- .nv.info._Z13scatterKernelPKiS0_Pii --------------------------
	.section	.nv.info._Z13scatterKernelPKiS0_Pii,"",@"SHT_CUDA_INFO"
	.sectionflags	@""
	.align	4


	//----- nvinfo : EIATTR_CUDA_API_VERSION
	.align		4
        /*0000*/ 	.byte	0x04, 0x37
        /*0002*/ 	.short	(.L_315 - .L_314)
.L_314:
        /*0004*/ 	.word	0x00000082


	//----- nvinfo : EIATTR_KPARAM_INFO
	.align		4
.L_315:
        /*0008*/ 	.byte	0x04, 0x17
        /*000a*/ 	.short	(.L_317 - .L_316)
.L_316:
        /*000c*/ 	.word	0x00000000
        /*0010*/ 	.short	0x0003
        /*0012*/ 	.short	0x0018
        /*0014*/ 	.byte	0x00, 0xf0, 0x11, 0x00


	//----- nvinfo : EIATTR_KPARAM_INFO
	.align		4
.L_317:
        /*0018*/ 	.byte	0x04, 0x17
        /*001a*/ 	.short	(.L_319 - .L_318)
.L_318:
        /*001c*/ 	.word	0x00000000
        /*0020*/ 	.short	0x0002
        /*0022*/ 	.short	0x0010
        /*0024*/ 	.byte	0x00, 0xf5, 0x21, 0x00


	//----- nvinfo : EIATTR_KPARAM_INFO
	.align		4
.L_319:
        /*0028*/ 	.byte	0x04, 0x17
        /*002a*/ 	.short	(.L_321 - .L_320)
.L_320:
        /*002c*/ 	.word	0x00000000
        /*0030*/ 	.short	0x0001
        /*0032*/ 	.short	0x0008
        /*0034*/ 	.byte	0x00, 0xf5, 0x21, 0x00


	//----- nvinfo : EIATTR_KPARAM_INFO
	.align		4
.L_321:
        /*0038*/ 	.byte	0x04, 0x17
        /*003a*/ 	.short	(.L_323 - .L_322)
.L_322:
        /*003c*/ 	.word	0x00000000
        /*0040*/ 	.short	0x0000
        /*0042*/ 	.short	0x0000
        /*0044*/ 	.byte	0x00, 0xf5, 0x21, 0x00


	//----- nvinfo : EIATTR_SPARSE_MMA_MASK
	.align		4
.L_323:
        /*0048*/ 	.byte	0x03, 0x50
        /*004a*/ 	.short	0x0000


	//----- nvinfo : EIATTR_MAXREG_COUNT
	.align		4
        /*004c*/ 	.byte	0x03, 0x1b
        /*004e*/ 	.short	0x00ff


	//----- nvinfo : EIATTR_MERCURY_ISA_VERSION
	.align		4
        /*0050*/ 	.byte	0x03, 0x5f
        /*0052*/ 	.short	0x0101


	//----- nvinfo : EIATTR_VRC_CTA_INIT_COUNT
	.align		4
        /*0054*/ 	.byte	0x02, 0x4a
	.zero		1
	.zero		1


	//----- nvinfo : EIATTR_EXIT_INSTR_OFFSETS
	.align		4
        /*0058*/ 	.byte	0x04, 0x1c
        /*005a*/ 	.short	(.L_325 - .L_324)


	//   ....[0]....
.L_324:
        /*005c*/ 	.word	0x00000070


	//   ....[1]....
        /*0060*/ 	.word	0x000000d0


	//   ....[2]....
        /*0064*/ 	.word	0x00000140


	//----- nvinfo : EIATTR_CBANK_PARAM_SIZE
	.align		4
.L_325:
        /*0068*/ 	.byte	0x03, 0x19
        /*006a*/ 	.short	0x001c


	//----- nvinfo : EIATTR_PARAM_CBANK
	.align		4
        /*006c*/ 	.byte	0x04, 0x0a
        /*006e*/ 	.short	(.L_327 - .L_326)
	.align		4
.L_326:
        /*0070*/ 	.word	index@(.nv.constant0._Z13scatterKernelPKiS0_Pii)
        /*0074*/ 	.short	0x0380
        /*0076*/ 	.short	0x001c


	//----- nvinfo : EIATTR_SW_WAR
	.align		4
.L_327:
        /*0078*/ 	.byte	0x04, 0x36
        /*007a*/ 	.short	(.L_329 - .L_328)
.L_328:
        /*007c*/ 	.word	0x00000008
.L_329:


//--------------------- .nv.info._Z21addBlockOffsetsKernelPiPKiii --------------------------
	.section	.nv.info._Z21addBlockOffsetsKernelPiPKiii,"",@"SHT_CUDA_INFO"
	.sectionflags	@""
	.align	4


	//----- nvinfo : EIATTR_CUDA_API_VERSION
	.align		4
        /*0000*/ 	.byte	0x04, 0x37
        /*0002*/ 	.short	(.L_331 - .L_330)
.L_330:
        /*0004*/ 	.word	0x00000082


	//----- nvinfo : EIATTR_KPARAM_INFO
	.align		4
.L_331:
        /*0008*/ 	.byte	0x04, 0x17
        /*000a*/ 	.short	(.L_333 - .L_332)
.L_332:
        /*000c*/ 	.word	0x00000000
        /*0010*/ 	.short	0x0003
        /*0012*/ 	.short	0x0014
        /*0014*/ 	.byte	0x00, 0xf0, 0x11, 0x00


	//----- nvinfo : EIATTR_KPARAM_INFO
	.align		4
.L_333:
        /*0018*/ 	.byte	0x04, 0x17
        /*001a*/ 	.short	(.L_335 - .L_334)
.L_334:
        /*001c*/ 	.word	0x00000000
        /*0020*/ 	.short	0x0002
        /*0022*/ 	.short	0x0010
        /*0024*/ 	.byte	0x00, 0xf0, 0x11, 0x00


	//----- nvinfo : EIATTR_KPARAM_INFO
	.align		4
.L_335:
        /*0028*/ 	.byte	0x04, 0x17
        /*002a*/ 	.short	(.L_337 - .L_336)
.L_336:
        /*002c*/ 	.word	0x00000000
        /*0030*/ 	.short	0x0001
        /*0032*/ 	.short	0x0008
        /*0034*/ 	.byte	0x00, 0xf5, 0x21, 0x00


	//----- nvinfo : EIATTR_KPARAM_INFO
	.align		4
.L_337:
        /*0038*/ 	.byte	0x04, 0x17
        /*003a*/ 	.short	(.L_339 - .L_338)
.L_338:
        /*003c*/ 	.word	0x00000000
        /*0040*/ 	.short	0x0000
        /*0042*/ 	.short	0x0000
        /*0044*/ 	.byte	0x00, 0xf5, 0x21, 0x00


	//----- nvinfo : EIATTR_SPARSE_MMA_MASK
	.align		4
.L_339:
        /*0048*/ 	.byte	0x03, 0x50
        /*004a*/ 	.short	0x0000


	//----- nvinfo : EIATTR_MAXREG_COUNT
	.align		4
        /*004c*/ 	.byte	0x03, 0x1b
        /*004e*/ 	.short	0x00ff


	//----- nvinfo : EIATTR_MERCURY_ISA_VERSION
	.align		4
        /*0050*/ 	.byte	0x03, 0x5f
        /*0052*/ 	.short	0x0101


	//----- nvinfo : EIATTR_VRC_CTA_INIT_COUNT
	.align		4
        /*0054*/ 	.byte	0x02, 0x4a
	.zero		1
	.zero		1


	//----- nvinfo : EIATTR_EXIT_INSTR_OFFSETS
	.align		4
        /*0058*/ 	.byte	0x04, 0x1c
        /*005a*/ 	.short	(.L_341 - .L_340)


	//   ....[0]....
.L_340:
        /*005c*/ 	.word	0x00000180


	//   ....[1]....
        /*0060*/ 	.word	0x000001e0


	//----- nvinfo : EIATTR_CBANK_PARAM_SIZE
	.align		4
.L_341:
        /*0064*/ 	.byte	0x03, 0x19
        /*0066*/ 	.short	0x0018


	//----- nvinfo : EIATTR_PARAM_CBANK
	.align		4
        /*0068*/ 	.byte	0x04, 0x0a
        /*006a*/ 	.short	(.L_343 - .L_342)
	.align		4
.L_342:
        /*006c*/ 	.word	index@(.nv.constant0._Z21addBlockOffsetsKernelPiPKiii)
        /*0070*/ 	.short	0x0380
        /*0072*/ 	.short	0x0018


	//----- nvinfo : EIATTR_SW_WAR
	.align		4
.L_343:
        /*0074*/ 	.byte	0x04, 0x36
        /*0076*/ 	.short	(.L_345 - .L_344)
.L_344:
        /*0078*/ 	.word	0x00000008
.L_345:


//--------------------- .nv.info._Z19scanBlockSumsKernelPi --------------------------
	.section	.nv.info._Z19scanBlockSumsKernelPi,"",@"SHT_CUDA_INFO"
	.sectionflags	@""
	.align	4


	//----- nvinfo : EIATTR_CUDA_API_VERSION
	.align		4
        /*0000*/ 	.byte	0x04, 0x37
        /*0002*/ 	.short	(.L_347 - .L_346)
.L_346:
        /*0004*/ 	.word	0x00000082


	//----- nvinfo : EIATTR_KPARAM_INFO
	.align		4
.L_347:
        /*0008*/ 	.byte	0x04, 0x17
        /*000a*/ 	.short	(.L_349 - .L_348)
.L_348:
        /*000c*/ 	.word	0x00000000
        /*0010*/ 	.short	0x0000
        /*0012*/ 	.short	0x0000
        /*0014*/ 	.byte	0x00, 0xf5, 0x21, 0x00


	//----- nvinfo : EIATTR_SPARSE_MMA_MASK
	.align		4
.L_349:
        /*0018*/ 	.byte	0x03, 0x50
        /*001a*/ 	.short	0x0000


	//----- nvinfo : EIATTR_MAXREG_COUNT
	.align		4
        /*001c*/ 	.byte	0x03, 0x1b
        /*001e*/ 	.short	0x00ff


	//----- nvinfo : EIATTR_NUM_BARRIERS
	.align		4
        /*0020*/ 	.byte	0x02, 0x4c
        /*0022*/ 	.byte	0x01
	.zero		1


	//----- nvinfo : EIATTR_MERCURY_ISA_VERSION
	.align		4
        /*0024*/ 	.byte	0x03, 0x5f
        /*0026*/ 	.short	0x0101


	//----- nvinfo : EIATTR_VRC_CTA_INIT_COUNT
	.align		4
        /*0028*/ 	.byte	0x02, 0x4a
	.zero		1
	.zero		1


	//----- nvinfo : EIATTR_EXIT_INSTR_OFFSETS
	.align		4
        /*002c*/ 	.byte	0x04, 0x1c
        /*002e*/ 	.short	(.L_351 - .L_350)


	//   ....[0]....
.L_350:
        /*0030*/ 	.word	0x00000330


	//   ....[1]....
        /*0034*/ 	.word	0x00000360


	//----- nvinfo : EIATTR_CBANK_PARAM_SIZE
	.align		4
.L_351:
        /*0038*/ 	.byte	0x03, 0x19
        /*003a*/ 	.short	0x0008


	//----- nvinfo : EIATTR_PARAM_CBANK
	.align		4
        /*003c*/ 	.byte	0x04, 0x0a
        /*003e*/ 	.short	(.L_353 - .L_352)
	.align		4
.L_352:
        /*0040*/ 	.word	index@(.nv.constant0._Z19scanBlockSumsKernelPi)
        /*0044*/ 	.short	0x0380
        /*0046*/ 	.short	0x0008


	//----- nvinfo : EIATTR_SW_WAR
	.align		4
.L_353:
        /*0048*/ 	.byte	0x04, 0x36
        /*004a*/ 	.short	(.L_355 - .L_354)
.L_354:
        /*004c*/ 	.word	0x00000008
.L_355:


//--------------------- .nv.info._Z15blockScanKernelPKiPiS1_ii --------------------------
	.section	.nv.info._Z15blockScanKernelPKiPiS1_ii,"",@"SHT_CUDA_INFO"
	.sectionflags	@""
	.align	4


	//----- nvinfo : EIATTR_CUDA_API_VERSION
	.align		4
        /*0000*/ 	.byte	0x04, 0x37
        /*0002*/ 	.short	(.L_357 - .L_356)
.L_356:
        /*0004*/ 	.word	0x00000082


	//----- nvinfo : EIATTR_KPARAM_INFO
	.align		4
.L_357:
        /*0008*/ 	.byte	0x04, 0x17
        /*000a*/ 	.short	(.L_359 - .L_358)
.L_358:
        /*000c*/ 	.word	0x00000000
        /*0010*/ 	.short	0x0004
        /*0012*/ 	.short	0x001c
        /*0014*/ 	.byte	0x00, 0xf0, 0x11, 0x00


	//----- nvinfo : EIATTR_KPARAM_INFO
	.align		4
.L_359:
        /*0018*/ 	.byte	0x04, 0x17
        /*001a*/ 	.short	(.L_361 - .L_360)
.L_360:
        /*001c*/ 	.word	0x00000000
        /*0020*/ 	.short	0x0003
        /*0022*/ 	.short	0x0018
        /*0024*/ 	.byte	0x00, 0xf0, 0x11, 0x00


	//----- nvinfo : EIATTR_KPARAM_INFO
	.align		4
.L_361:
        /*0028*/ 	.byte	0x04, 0x17
        /*002a*/ 	.short	(.L_363 - .L_362)
.L_362:
        /*002c*/ 	.word	0x00000000
        /*0030*/ 	.short	0x0002
        /*0032*/ 	.short	0x0010
        /*0034*/ 	.byte	0x00, 0xf5, 0x21, 0x00


	//----- nvinfo : EIATTR_KPARAM_INFO
	.align		4
.L_363:
        /*0038*/ 	.byte	0x04, 0x17
        /*003a*/ 	.short	(.L_365 - .L_364)
.L_364:
        /*003c*/ 	.word	0x00000000
        /*0040*/ 	.short	0x0001
        /*0042*/ 	.short	0x0008
        /*0044*/ 	.byte	0x00, 0xf5, 0x21, 0x00


	//----- nvinfo : EIATTR_KPARAM_INFO
	.align		4
.L_365:
        /*0048*/ 	.byte	0x04, 0x17
        /*004a*/ 	.short	(.L_367 - .L_366)
.L_366:
        /*004c*/ 	.word	0x00000000
        /*0050*/ 	.short	0x0000
        /*0052*/ 	.short	0x0000
        /*0054*/ 	.byte	0x00, 0xf5, 0x21, 0x00


	//----- nvinfo : EIATTR_SPARSE_MMA_MASK
	.align		4
.L_367:
        /*0058*/ 	.byte	0x03, 0x50
        /*005a*/ 	.short	0x0000


	//----- nvinfo : EIATTR_MAXREG_COUNT
	.align		4
        /*005c*/ 	.byte	0x03, 0x1b
        /*005e*/ 	.short	0x00ff


	//----- nvinfo : EIATTR_NUM_BARRIERS
	.align		4
        /*0060*/ 	.byte	0x02, 0x4c
        /*0062*/ 	.byte	0x01
	.zero		1


	//----- nvinfo : EIATTR_MERCURY_ISA_VERSION
	.align		4
        /*0064*/ 	.byte	0x03, 0x5f
        /*0066*/ 	.short	0x0101


	//----- nvinfo : EIATTR_VRC_CTA_INIT_COUNT
	.align		4
        /*0068*/ 	.byte	0x02, 0x4a
	.zero		1
	.zero		1


	//----- nvinfo : EIATTR_EXIT_INSTR_OFFSETS
	.align		4
        /*006c*/ 	.byte	0x04, 0x1c
        /*006e*/ 	.short	(.L_369 - .L_368)


	//   ....[0]....
.L_368:
        /*0070*/ 	.word	0x00000550


	//   ....[1]....
        /*0074*/ 	.word	0x00000600


	//----- nvinfo : EIATTR_CRS_STACK_SIZE
	.align		4
.L_369:
        /*0078*/ 	.byte	0x04, 0x1e
        /*007a*/ 	.short	(.L_371 - .L_370)
.L_370:
        /*007c*/ 	.word	0x00000000


	//----- nvinfo : EIATTR_CBANK_PARAM_SIZE
	.align		4
.L_371:
        /*0080*/ 	.byte	0x03, 0x19
        /*0082*/ 	.short	0x0020


	//----- nvinfo : EIATTR_PARAM_CBANK
	.align		4
        /*0084*/ 	.byte	0x04, 0x0a
        /*0086*/ 	.short	(.L_373 - .L_372)
	.align		4
.L_372:
        /*0088*/ 	.word	index@(.nv.constant0._Z15blockScanKernelPKiPiS1_ii)
        /*008c*/ 	.short	0x0380
        /*008e*/ 	.short	0x0020


	//----- nvinfo : EIATTR_SW_WAR
	.align		4
.L_373:
        /*0090*/ 	.byte	0x04, 0x36
        /*0092*/ 	.short	(.L_375 - .L_374)
.L_374:
        /*0094*/ 	.word	0x00000008
.L_375:


//--------------------- .nv.info._Z29single_item_peu_utility_countPiS_S_S_S_S_iPbS0_ --------------------------
	.section	.nv.info._Z29single_item_peu_utility_countPiS_S_S_S_S_iPbS0_,"",@"SHT_CUDA_INFO"
	.sectionflags	@""
	.align	4


	//----- nvinfo : EIATTR_CUDA_API_VERSION
	.align		4
        /*0000*/ 	.byte	0x04, 0x37
        /*0002*/ 	.short	(.L_377 - .L_376)
.L_376:
        /*0004*/ 	.word	0x00000082


	//----- nvinfo : EIATTR_KPARAM_INFO
	.align		4
.L_377:
        /*0008*/ 	.byte	0x04, 0x17
        /*000a*/ 	.short	(.L_379 - .L_378)
.L_378:
        /*000c*/ 	.word	0x00000000
        /*0010*/ 	.short	0x0008
        /*0012*/ 	.short	0x0040
        /*0014*/ 	.byte	0x00, 0xf5, 0x21, 0x00


	//----- nvinfo : EIATTR_KPARAM_INFO
	.align		4
.L_379:
        /*0018*/ 	.byte	0x04, 0x17
        /*001a*/ 	.short	(.L_381 - .L_380)
.L_380:
        /*001c*/ 	.word	0x00000000
        /*0020*/ 	.short	0x0007
        /*0022*/ 	.short	0x0038
        /*0024*/ 	.byte	0x00, 0xf5, 0x21, 0x00


	//----- nvinfo : EIATTR_KPARAM_INFO
	.align		4
.L_381:
        /*0028*/ 	.byte	0x04, 0x17
        /*002a*/ 	.short	(.L_383 - .L_382)
.L_382:
        /*002c*/ 	.word	0x00000000
        /*0030*/ 	.short	0x0006
        /*0032*/ 	.short	0x0030
        /*0034*/ 	.byte	0x00, 0xf0, 0x11, 0x00


	//----- nvinfo : EIATTR_KPARAM_INFO
	.align		4
.L_383:
        /*0038*/ 	.byte	0x04, 0x17
        /*003a*/ 	.short	(.L_385 - .L_384)
.L_384:
        /*003c*/ 	.word	0x00000000
        /*0040*/ 	.short	0x0005
        /*0042*/ 	.short	0x0028
        /*0044*/ 	.byte	0x00, 0xf5, 0x21, 0x00


	//----- nvinfo : EIATTR_KPARAM_INFO
	.align		4
.L_385:
        /*0048*/ 	.byte	0x04, 0x17
        /*004a*/ 	.short	(.L_387 - .L_386)
.L_386:
        /*004c*/ 	.word	0x00000000
        /*0050*/ 	.short	0x0004
        /*0052*/ 	.short	0x0020
        /*0054*/ 	.byte	0x00, 0xf5, 0x21, 0x00


	//----- nvinfo : EIATTR_KPARAM_INFO
	.align		4
.L_387:
        /*0058*/ 	.byte	0x04, 0x17
        /*005a*/ 	.short	(.L_389 - .L_388)
.L_388:
        /*005c*/ 	.word	0x00000000
        /*0060*/ 	.short	0x0003
        /*0062*/ 	.short	0x0018
        /*0064*/ 	.byte	0x00, 0xf5, 0x21, 0x00


	//----- nvinfo : EIATTR_KPARAM_INFO
	.align		4
.L_389:
        /*0068*/ 	.byte	0x04, 0x17
        /*006a*/ 	.short	(.L_391 - .L_390)
.L_390:
        /*006c*/ 	.word	0x00000000
        /*0070*/ 	.short	0x0002
        /*0072*/ 	.short	0x0010
        /*0074*/ 	.byte	0x00, 0xf5, 0x21, 0x00


	//----- nvinfo : EIATTR_KPARAM_INFO
	.align		4
.L_391:
        /*0078*/ 	.byte	0x04, 0x17
        /*007a*/ 	.short	(.L_393 - .L_392)
.L_392:
        /*007c*/ 	.word	0x00000000
        /*0080*/ 	.short	0x0001
        /*0082*/ 	.short	0x0008
        /*0084*/ 	.byte	0x00, 0xf5, 0x21, 0x00


	//----- nvinfo : EIATTR_KPARAM_INFO
	.align		4
.L_393:
        /*0088*/ 	.byte	0x04, 0x17
        /*008a*/ 	.short	(.L_395 - .L_394)
.L_394:
        /*008c*/ 	.word	0x00000000
        /*0090*/ 	.short	0x0000
        /*0092*/ 	.short	0x0000
        /*0094*/ 	.byte	0x00, 0xf5, 0x21, 0x00


	//----- nvinfo : EIATTR_SPARSE_MMA_MASK
	.align		4
.L_395:
        /*0098*/ 	.byte	0x03, 0x50
        /*009a*/ 	.short	0x0000


	//----- nvinfo : EIATTR_MAXREG_COUNT
	.align		4
        /*009c*/ 	.byte	0x03, 0x1b
        /*009e*/ 	.short	0x00ff


	//----- nvinfo : EIATTR_NUM_BARRIERS
	.align		4
        /*00a0*/ 	.byte	0x02, 0x4c
        /*00a2*/ 	.byte	0x01
	.zero		1


	//----- nvinfo : EIATTR_MERCURY_ISA_VERSION
	.align		4
        /*00a4*/ 	.byte	0x03, 0x5f
        /*00a6*/ 	.short	0x0101


	//----- nvinfo : EIATTR_VRC_CTA_INIT_COUNT
	.align		4
        /*00a8*/ 	.byte	0x02, 0x4a
	.zero		1
	.zero		1


	//----- nvinfo : EIATTR_EXIT_INSTR_OFFSETS
	.align		4
        /*00ac*/ 	.byte	0x04, 0x1c
        /*00ae*/ 	.short	(.L_397 - .L_396)


	//   ....[0]....
.L_396:
        /*00b0*/ 	.word	0x00000400


	//   ....[1]....
        /*00b4*/ 	.word	0x000007e0


	//   ....[2]....
        /*00b8*/ 	.word	0x000009e0


	//   ....[3]....
        /*00bc*/ 	.word	0x00000a30


	//----- nvinfo : EIATTR_CRS_STACK_SIZE
	.align		4
.L_397:
        /*00c0*/ 	.byte	0x04, 0x1e
        /*00c2*/ 	.short	(.L_399 - .L_398)
.L_398:
        /*00c4*/ 	.word	0x00000000


	//----- nvinfo : EIATTR_CBANK_PARAM_SIZE
	.align		4
.L_399:
        /*00c8*/ 	.byte	0x03, 0x19
        /*00ca*/ 	.short	0x0048


	//----- nvinfo : EIATTR_PARAM_CBANK
	.align		4
        /*00cc*/ 	.byte	0x04, 0x0a
        /*00ce*/ 	.short	(.L_401 - .L_400)
	.align		4
.L_400:
        /*00d0*/ 	.word	index@(.nv.constant0._Z29single_item_peu_utility_countPiS_S_S_S_S_iPbS0_)
        /*00d4*/ 	.short	0x0380
        /*00d6*/ 	.short	0x0048


	//----- nvinfo : EIATTR_SW_WAR
	.align		4
.L_401:
        /*00d8*/ 	.byte	0x04, 0x36
        /*00da*/ 	.short	(.L_403 - .L_402)
.L_402:
        /*00dc*/ 	.word	0x00000008
.L_403:


//--------------------- .nv.info._Z33single_item_peu_utility_count_maxiPiS_S_S_S_S_S_S_S_S_S_S_S_S_Pb --------------------------
	.section	.nv.info._Z33single_item_peu_utility_count_maxiPiS_S_S_S_S_S_S_S_S_S_S_S_S_Pb,"",@"SHT_CUDA_INFO"
	.sectionflags	@""
	.align	4


	//----- nvinfo : EIATTR_CUDA_API_VERSION
	.align		4
        /*0000*/ 	.byte	0x04, 0x37
        /*0002*/ 	.short	(.L_405 - .L_404)
.L_404:
        /*0004*/ 	.word	0x00000082


	//----- nvinfo : EIATTR_KPARAM_INFO
	.align		4
.L_405:
        /*0008*/ 	.byte	0x04, 0x17
        /*000a*/ 	.short	(.L_407 - .L_406)
.L_406:
        /*000c*/ 	.word	0x00000000
        /*0010*/ 	.short	0x000f
        /*0012*/ 	.short	0x0078
        /*0014*/ 	.byte	0x00, 0xf5, 0x21, 0x00


	//----- nvinfo : EIATTR_KPARAM_INFO
	.align		4
.L_407:
        /*0018*/ 	.byte	0x04, 0x17
        /*001a*/ 	.short	(.L_409 - .L_408)
.L_408:
        /*001c*/ 	.word	0x00000000
        /*0020*/ 	.short	0x000e
        /*0022*/ 	.short	0x0070
        /*0024*/ 	.byte	0x00, 0xf5, 0x21, 0x00


	//----- nvinfo : EIATTR_KPARAM_INFO
	.align		4
.L_409:
        /*0028*/ 	.byte	0x04, 0x17
        /*002a*/ 	.short	(.L_411 - .L_410)
.L_410:
        /*002c*/ 	.word	0x00000000
        /*0030*/ 	.short	0x000d
        /*0032*/ 	.short	0x0068
        /*0034*/ 	.byte	0x00, 0xf5, 0x21, 0x00


	//----- nvinfo : EIATTR_KPARAM_INFO
	.align		4
.L_411:
        /*0038*/ 	.byte	0x04, 0x17
        /*003a*/ 	.short	(.L_413 - .L_412)
.L_412:
        /*003c*/ 	.word	0x00000000
        /*0040*/ 	.short	0x000c
        /*0042*/ 	.short	0x0060
        /*0044*/ 	.byte	0x00, 0xf5, 0x21, 0x00


	//----- nvinfo : EIATTR_KPARAM_INFO
	.align		4
.L_413:
        /*0048*/ 	.byte	0x04, 0x17
        /*004a*/ 	.short	(.L_415 - .L_414)
.L_414:
        /*004c*/ 	.word	0x00000000
        /*0050*/ 	.short	0x000b
        /*0052*/ 	.short	0x0058
        /*0054*/ 	.byte	0x00, 0xf5, 0x21, 0x00


	//----- nvinfo : EIATTR_KPARAM_INFO
	.align		4
.L_415:
        /*0058*/ 	.byte	0x04, 0x17
        /*005a*/ 	.short	(.L_417 - .L_416)
.L_416:
        /*005c*/ 	.word	0x00000000
        /*0060*/ 	.short	0x000a
        /*0062*/ 	.short	0x0050
        /*0064*/ 	.byte	0x00, 0xf5, 0x21, 0x00


	//----- nvinfo : EIATTR_KPARAM_INFO
	.align		4
.L_417:
        /*0068*/ 	.byte	0x04, 0x17
        /*006a*/ 	.short	(.L_419 - .L_418)
.L_418:
        /*006c*/ 	.word	0x00000000
        /*0070*/ 	.short	0x0009
        /*0072*/ 	.short	0x0048
        /*0074*/ 	.byte	0x00, 0xf5, 0x21, 0x00


	//----- nvinfo : EIATTR_KPARAM_INFO
	.align		4
.L_419:
        /*0078*/ 	.byte	0x04, 0x17
        /*007a*/ 	.short	(.L_421 - .L_420)
.L_420:
        /*007c*/ 	.word	0x00000000
        /*0080*/ 	.short	0x0008
        /*0082*/ 	.short	0x0040
        /*0084*/ 	.byte	0x00, 0xf5, 0x21, 0x00


	//----- nvinfo : EIATTR_KPARAM_INFO
	.align		4
.L_421:
        /*0088*/ 	.byte	0x04, 0x17
        /*008a*/ 	.short	(.L_423 - .L_422)
.L_422:
        /*008c*/ 	.word	0x00000000
        /*0090*/ 	.short	0x0007
        /*0092*/ 	.short	0x0038
        /*0094*/ 	.byte	0x00, 0xf5, 0x21, 0x00


	//----- nvinfo : EIATTR_KPARAM_INFO
	.align		4
.L_423:
        /*0098*/ 	.byte	0x04, 0x17
        /*009a*/ 	.short	(.L_425 - .L_424)
.L_424:
        /*009c*/ 	.word	0x00000000
        /*00a0*/ 	.short	0x0006
        /*00a2*/ 	.short	0x0030
        /*00a4*/ 	.byte	0x00, 0xf5, 0x21, 0x00


	//----- nvinfo : EIATTR_KPARAM_INFO
	.align		4
.L_425:
        /*00a8*/ 	.byte	0x04, 0x17
        /*00aa*/ 	.short	(.L_427 - .L_426)
.L_426:
        /*00ac*/ 	.word	0x00000000
        /*00b0*/ 	.short	0x0005
        /*00b2*/ 	.short	0x0028
        /*00b4*/ 	.byte	0x00, 0xf5, 0x21, 0x00


	//----- nvinfo : EIATTR_KPARAM_INFO
	.align		4
.L_427:
        /*00b8*/ 	.byte	0x04, 0x17
        /*00ba*/ 	.short	(.L_429 - .L_428)
.L_428:
        /*00bc*/ 	.word	0x00000000
        /*00c0*/ 	.short	0x0004
        /*00c2*/ 	.short	0x0020
        /*00c4*/ 	.byte	0x00, 0xf5, 0x21, 0x00


	//----- nvinfo : EIATTR_KPARAM_INFO
	.align		4
.L_429:
        /*00c8*/ 	.byte	0x04, 0x17
        /*00ca*/ 	.short	(.L_431 - .L_430)
.L_430:
        /*00cc*/ 	.word	0x00000000
        /*00d0*/ 	.short	0x0003
        /*00d2*/ 	.short	0x0018
        /*00d4*/ 	.byte	0x00, 0xf5, 0x21, 0x00


	//----- nvinfo : EIATTR_KPARAM_INFO
	.align		4
.L_431:
        /*00d8*/ 	.byte	0x04, 0x17
        /*00da*/ 	.short	(.L_433 - .L_432)
.L_432:
        /*00dc*/ 	.word	0x00000000
        /*00e0*/ 	.short	0x0002
        /*00e2*/ 	.short	0x0010
        /*00e4*/ 	.byte	0x00, 0xf5, 0x21, 0x00


	//----- nvinfo : EIATTR_KPARAM_INFO
	.align		4
.L_433:
        /*00e8*/ 	.byte	0x04, 0x17
        /*00ea*/ 	.short	(.L_435 - .L_434)
.L_434:
        /*00ec*/ 	.word	0x00000000
        /*00f0*/ 	.short	0x0001
        /*00f2*/ 	.short	0x0008
        /*00f4*/ 	.byte	0x00, 0xf5, 0x21, 0x00


	//----- nvinfo : EIATTR_KPARAM_INFO
	.align		4
.L_435:
        /*00f8*/ 	.byte	0x04, 0x17
        /*00fa*/ 	.short	(.L_437 - .L_436)
.L_436:
        /*00fc*/ 	.word	0x00000000
        /*0100*/ 	.short	0x0000
        /*0102*/ 	.short	0x0000
        /*0104*/ 	.byte	0x00, 0xf0, 0x11, 0x00


	//----- nvinfo : EIATTR_SPARSE_MMA_MASK
	.align		4
.L_437:
        /*0108*/ 	.byte	0x03, 0x50
        /*010a*/ 	.short	0x0000


	//----- nvinfo : EIATTR_MAXREG_COUNT
	.align		4
        /*010c*/ 	.byte	0x03, 0x1b
        /*010e*/ 	.short	0x00ff


	//----- nvinfo : EIATTR_NUM_BARRIERS
	.align		4
        /*0110*/ 	.byte	0x02, 0x4c
        /*0112*/ 	.byte	0x01
	.zero		1


	//----- nvinfo : EIATTR_MERCURY_ISA_VERSION
	.align		4
        /*0114*/ 	.byte	0x03, 0x5f
        /*0116*/ 	.short	0x0101


	//----- nvinfo : EIATTR_VRC_CTA_INIT_COUNT
	.align		4
        /*0118*/ 	.byte	0x02, 0x4a
	.zero		1
	.zero		1


	//----- nvinfo : EIATTR_EXIT_INSTR_OFFSETS
	.align		4
        /*011c*/ 	.byte	0x04, 0x1c
        /*011e*/ 	.short	(.L_439 - .L_438)


	//   ....[0]....
.L_438:
        /*0120*/ 	.word	0x000006d0


	//   ....[1]....
        /*0124*/ 	.word	0x00000db0


	//   ....[2]....
        /*0128*/ 	.word	0x00000ed0


	//   ....[3]....
        /*012c*/ 	.word	0x00000f20


	//----- nvinfo : EIATTR_CRS_STACK_SIZE
	.align		4
.L_439:
        /*0130*/ 	.byte	0x04, 0x1e
        /*0132*/ 	.short	(.L_441 - .L_440)
.L_440:
        /*0134*/ 	.word	0x00000000


	//----- nvinfo : EIATTR_CBANK_PARAM_SIZE
	.align		4
.L_441:
        /*0138*/ 	.byte	0x03, 0x19
        /*013a*/ 	.short	0x0080


	//----- nvinfo : EIATTR_PARAM_CBANK
	.align		4
        /*013c*/ 	.byte	0x04, 0x0a
        /*013e*/ 	.short	(.L_443 - .L_442)
	.align		4
.L_442:
        /*0140*/ 	.word	index@(.nv.constant0._Z33single_item_peu_utility_count_maxiPiS_S_S_S_S_S_S_S_S_S_S_S_S_Pb)
        /*0144*/ 	.short	0x0380
        /*0146*/ 	.short	0x0080


	//----- nvinfo : EIATTR_SW_WAR
	.align		4
.L_443:
        /*0148*/ 	.byte	0x04, 0x36
        /*014a*/ 	.short	(.L_445 - .L_444)
.L_444:
        /*014c*/ 	.word	0x00000008
.L_445:


//--------------------- .nv.info._Z18Arr_MultiplicationPiS_i --------------------------
	.section	.nv.info._Z18Arr_MultiplicationPiS_i,"",@"SHT_CUDA_INFO"
	.sectionflags	@""
	.align	4


	//----- nvinfo : EIATTR_CUDA_API_VERSION
	.align		4
        /*0000*/ 	.byte	0x04, 0x37
        /*0002*/ 	.short	(.L_447 - .L_446)
.L_446:
        /*0004*/ 	.word	0x00000082


	//----- nvinfo : EIATTR_KPARAM_INFO
	.align		4
.L_447:
        /*0008*/ 	.byte	0x04, 0x17
        /*000a*/ 	.short	(.L_449 - .L_448)
.L_448:
        /*000c*/ 	.word	0x00000000
        /*0010*/ 	.short	0x0002
        /*0012*/ 	.short	0x0010
        /*0014*/ 	.byte	0x00, 0xf0, 0x11, 0x00


	//----- nvinfo : EIATTR_KPARAM_INFO
	.align		4
.L_449:
        /*0018*/ 	.byte	0x04, 0x17
        /*001a*/ 	.short	(.L_451 - .L_450)
.L_450:
        /*001c*/ 	.word	0x00000000
        /*0020*/ 	.short	0x0001
        /*0022*/ 	.short	0x0008
        /*0024*/ 	.byte	0x00, 0xf5, 0x21, 0x00


	//----- nvinfo : EIATTR_KPARAM_INFO
	.align		4
.L_451:
        /*0028*/ 	.byte	0x04, 0x17
        /*002a*/ 	.short	(.L_453 - .L_452)
.L_452:
        /*002c*/ 	.word	0x00000000
        /*0030*/ 	.short	0x0000
        /*0032*/ 	.short	0x0000
        /*0034*/ 	.byte	0x00, 0xf5, 0x21, 0x00


	//----- nvinfo : EIATTR_SPARSE_MMA_MASK
	.align		4
.L_453:
        /*0038*/ 	.byte	0x03, 0x50
        /*003a*/ 	.short	0x0000


	//----- nvinfo : EIATTR_MAXREG_COUNT
	.align		4
        /*003c*/ 	.byte	0x03, 0x1b
        /*003e*/ 	.short	0x00ff


	//----- nvinfo : EIATTR_MERCURY_ISA_VERSION
	.align		4
        /*0040*/ 	.byte	0x03, 0x5f
        /*0042*/ 	.short	0x0101


	//----- nvinfo : EIATTR_VRC_CTA_INIT_COUNT
	.align		4
        /*0044*/ 	.byte	0x02, 0x4a
	.zero		1
	.zero		1


	//----- nvinfo : EIATTR_EXIT_INSTR_OFFSETS
	.align		4
        /*0048*/ 	.byte	0x04, 0x1c
        /*004a*/ 	.short	(.L_455 - .L_454)


	//   ....[0]....
.L_454:
        /*004c*/ 	.word	0x00000070


	//   ....[1]....
        /*0050*/ 	.word	0x00000110


	//----- nvinfo : EIATTR_CBANK_PARAM_SIZE
	.align		4
.L_455:
        /*0054*/ 	.byte	0x03, 0x19
        /*0056*/ 	.short	0x0014


	//----- nvinfo : EIATTR_PARAM_CBANK
	.align		4
        /*0058*/ 	.byte	0x04, 0x0a
        /*005a*/ 	.short	(.L_457 - .L_456)
	.align		4
.L_456:
        /*005c*/ 	.word	index@(.nv.constant0._Z18Arr_MultiplicationPiS_i)
        /*0060*/ 	.short	0x0380
        /*0062*/ 	.short	0x0014


	//----- nvinfo : EIATTR_SW_WAR
	.align		4
.L_457:
        /*0064*/ 	.byte	0x04, 0x36
        /*0066*/ 	.short	(.L_459 - .L_458)
.L_458:
        /*0068*/ 	.word	0x00000008
.L_459:


//--------------------- .nv.info._Z17reduceSum2DkernelPKiPii --------------------------
	.section	.nv.info._Z17reduceSum2DkernelPKiPii,"",@"SHT_CUDA_INFO"
	.sectionflags	@""
	.align	4


	//----- nvinfo : EIATTR_CUDA_API_VERSION
	.align		4
        /*0000*/ 	.byte	0x04, 0x37
        /*0002*/ 	.short	(.L_461 - .L_460)
.L_460:
        /*0004*/ 	.word	0x00000082


	//----- nvinfo : EIATTR_KPARAM_INFO
	.align		4
.L_461:
        /*0008*/ 	.byte	0x04, 0x17
        /*000a*/ 	.short	(.L_463 - .L_462)
.L_462:
        /*000c*/ 	.word	0x00000000
        /*0010*/ 	.short	0x0002
        /*0012*/ 	.short	0x0010
        /*0014*/ 	.byte	0x00, 0xf0, 0x11, 0x00


	//----- nvinfo : EIATTR_KPARAM_INFO
	.align		4
.L_463:
        /*0018*/ 	.byte	0x04, 0x17
        /*001a*/ 	.short	(.L_465 - .L_464)
.L_464:
        /*001c*/ 	.word	0x00000000
        /*0020*/ 	.short	0x0001
        /*0022*/ 	.short	0x0008
        /*0024*/ 	.byte	0x00, 0xf5, 0x21, 0x00


	//----- nvinfo : EIATTR_KPARAM_INFO
	.align		4
.L_465:
        /*0028*/ 	.byte	0x04, 0x17
        /*002a*/ 	.short	(.L_467 - .L_466)
.L_466:
        /*002c*/ 	.word	0x00000000
        /*0030*/ 	.short	0x0000
        /*0032*/ 	.short	0x0000
        /*0034*/ 	.byte	0x00, 0xf5, 0x21, 0x00


	//----- nvinfo : EIATTR_SPARSE_MMA_MASK
	.align		4
.L_467:
        /*0038*/ 	.byte	0x03, 0x50
        /*003a*/ 	.short	0x0000


	//----- nvinfo : EIATTR_MAXREG_COUNT
	.align		4
        /*003c*/ 	.byte	0x03, 0x1b
        /*003e*/ 	.short	0x00ff


	//----- nvinfo : EIATTR_NUM_BARRIERS
	.align		4
        /*0040*/ 	.byte	0x02, 0x4c
        /*0042*/ 	.byte	0x01
	.zero		1


	//----- nvinfo : EIATTR_MERCURY_ISA_VERSION
	.align		4
        /*0044*/ 	.byte	0x03, 0x5f
        /*0046*/ 	.short	0x0101


	//----- nvinfo : EIATTR_VRC_CTA_INIT_COUNT
	.align		4
        /*0048*/ 	.byte	0x02, 0x4a
	.zero		1
	.zero		1


	//----- nvinfo : EIATTR_EXIT_INSTR_OFFSETS
	.align		4
        /*004c*/ 	.byte	0x04, 0x1c
        /*004e*/ 	.short	(.L_469 - .L_468)


	//   ....[0]....
.L_468:
        /*0050*/ 	.word	0x00000280


	//   ....[1]....
        /*0054*/ 	.word	0x000004e0


	//   ....[2]....
        /*0058*/ 	.word	0x00000560


	//----- nvinfo : EIATTR_CBANK_PARAM_SIZE
	.align		4
.L_469:
        /*005c*/ 	.byte	0x03, 0x19
        /*005e*/ 	.short	0x0014


	//----- nvinfo : EIATTR_PARAM_CBANK
	.align		4
        /*0060*/ 	.byte	0x04, 0x0a
        /*0062*/ 	.short	(.L_471 - .L_470)
	.align		4
.L_470:
        /*0064*/ 	.word	index@(.nv.constant0._Z17reduceSum2DkernelPKiPii)
        /*0068*/ 	.short	0x0380
        /*006a*/ 	.short	0x0014


	//----- nvinfo : EIATTR_SW_WAR
	.align		4
.L_471:
        /*006c*/ 	.byte	0x04, 0x36
        /*006e*/ 	.short	(.L_473 - .L_472)
.L_472:
        /*0070*/ 	.word	0x00000008
.L_473:


//--------------------- .nv.info._Z23single_item_TSU_pruningiiPiS_S_S_ --------------------------
	.section	.nv.info._Z23single_item_TSU_pruningiiPiS_S_S_,"",@"SHT_CUDA_INFO"
	.sectionflags	@""
	.align	4


	//----- nvinfo : EIATTR_CUDA_API_VERSION
	.align		4
        /*0000*/ 	.byte	0x04, 0x37
        /*0002*/ 	.short	(.L_475 - .L_474)
.L_474:
        /*0004*/ 	.word	0x00000082


	//----- nvinfo : EIATTR_KPARAM_INFO
	.align		4
.L_475:
        /*0008*/ 	.byte	0x04, 0x17
        /*000a*/ 	.short	(.L_477 - .L_476)
.L_476:
        /*000c*/ 	.word	0x00000000
        /*0010*/ 	.short	0x0005
        /*0012*/ 	.short	0x0020
        /*0014*/ 	.byte	0x00, 0xf5, 0x21, 0x00


	//----- nvinfo : EIATTR_KPARAM_INFO
	.align		4
.L_477:
        /*0018*/ 	.byte	0x04, 0x17
        /*001a*/ 	.short	(.L_479 - .L_478)
.L_478:
        /*001c*/ 	.word	0x00000000
        /*0020*/ 	.short	0x0004
        /*0022*/ 	.short	0x0018
        /*0024*/ 	.byte	0x00, 0xf5, 0x21, 0x00


	//----- nvinfo : EIATTR_KPARAM_INFO
	.align		4
.L_479:
        /*0028*/ 	.byte	0x04, 0x17
        /*002a*/ 	.short	(.L_481 - .L_480)
.L_480:
        /*002c*/ 	.word	0x00000000
        /*0030*/ 	.short	0x0003
        /*0032*/ 	.short	0x0010
        /*0034*/ 	.byte	0x00, 0xf5, 0x21, 0x00


	//----- nvinfo : EIATTR_KPARAM_INFO
	.align		4
.L_481:
        /*0038*/ 	.byte	0x04, 0x17
        /*003a*/ 	.short	(.L_483 - .L_482)
.L_482:
        /*003c*/ 	.word	0x00000000
        /*0040*/ 	.short	0x0002
        /*0042*/ 	.short	0x0008
        /*0044*/ 	.byte	0x00, 0xf5, 0x21, 0x00


	//----- nvinfo : EIATTR_KPARAM_INFO
	.align		4
.L_483:
        /*0048*/ 	.byte	0x04, 0x17
        /*004a*/ 	.short	(.L_485 - .L_484)
.L_484:
        /*004c*/ 	.word	0x00000000
        /*0050*/ 	.short	0x0001
        /*0052*/ 	.short	0x0004
        /*0054*/ 	.byte	0x00, 0xf0, 0x11, 0x00


	//----- nvinfo : EIATTR_KPARAM_INFO
	.align		4
.L_485:
        /*0058*/ 	.byte	0x04, 0x17
        /*005a*/ 	.short	(.L_487 - .L_486)
.L_486:
        /*005c*/ 	.word	0x00000000
        /*0060*/ 	.short	0x0000
        /*0062*/ 	.short	0x0000
        /*0064*/ 	.byte	0x00, 0xf0, 0x11, 0x00


	//----- nvinfo : EIATTR_SPARSE_MMA_MASK
	.align		4
.L_487:
        /*0068*/ 	.byte	0x03, 0x50
        /*006a*/ 	.short	0x0000


	//----- nvinfo : EIATTR_MAXREG_COUNT
	.align		4
        /*006c*/ 	.byte	0x03, 0x1b
        /*006e*/ 	.short	0x00ff


	//----- nvinfo : EIATTR_MERCURY_ISA_VERSION
	.align		4
        /*0070*/ 	.byte	0x03, 0x5f
        /*0072*/ 	.short	0x0101


	//----- nvinfo : EIATTR_VRC_CTA_INIT_COUNT
	.align		4
        /*0074*/ 	.byte	0x02, 0x4a
	.zero		1
	.zero		1


	//----- nvinfo : EIATTR_EXIT_INSTR_OFFSETS
	.align		4
        /*0078*/ 	.byte	0x04, 0x1c
        /*007a*/ 	.short	(.L_489 - .L_488)


	//   ....[0]....
.L_488:
        /*007c*/ 	.word	0x00000040


	//   ....[1]....
        /*0080*/ 	.word	0x000001b0


	//----- nvinfo : EIATTR_CRS_STACK_SIZE
	.align		4
.L_489:
        /*0084*/ 	.byte	0x04, 0x1e
        /*0086*/ 	.short	(.L_491 - .L_490)
.L_490:
        /*0088*/ 	.word	0x00000000


	//----- nvinfo : EIATTR_CBANK_PARAM_SIZE
	.align		4
.L_491:
        /*008c*/ 	.byte	0x03, 0x19
        /*008e*/ 	.short	0x0028


	//----- nvinfo : EIATTR_PARAM_CBANK
	.align		4
        /*0090*/ 	.byte	0x04, 0x0a
        /*0092*/ 	.short	(.L_493 - .L_492)
	.align		4
.L_492:
        /*0094*/ 	.word	index@(.nv.constant0._Z23single_item_TSU_pruningiiPiS_S_S_)
        /*0098*/ 	.short	0x0380
        /*009a*/ 	.short	0x0028


	//----- nvinfo : EIATTR_SW_WAR
	.align		4
.L_493:
        /*009c*/ 	.byte	0x04, 0x36
        /*009e*/ 	.short	(.L_495 - .L_494)
.L_494:
        /*00a0*/ 	.word	0x00000008
.L_495:


//--------------------- .nv.info._Z49sum_i_candidate_TSU_chain_sid_num_Segments_LargeNPKiS0_iiPi --------------------------
	.section	.nv.info._Z49sum_i_candidate_TSU_chain_sid_num_Segments_LargeNPKiS0_iiPi,"",@"SHT_CUDA_INFO"
	.sectionflags	@""
	.align	4


	//----- nvinfo : EIATTR_CUDA_API_VERSION
	.align		4
        /*0000*/ 	.byte	0x04, 0x37
        /*0002*/ 	.short	(.L_497 - .L_496)
.L_496:
        /*0004*/ 	.word	0x00000082


	//----- nvinfo : EIATTR_KPARAM_INFO
	.align		4
.L_497:
        /*0008*/ 	.byte	0x04, 0x17
        /*000a*/ 	.short	(.L_499 - .L_498)
.L_498:
        /*000c*/ 	.word	0x00000000
        /*0010*/ 	.short	0x0004
        /*0012*/ 	.short	0x0018
        /*0014*/ 	.byte	0x00, 0xf5, 0x21, 0x00


	//----- nvinfo : EIATTR_KPARAM_INFO
	.align		4
.L_499:
        /*0018*/ 	.byte	0x04, 0x17
        /*001a*/ 	.short	(.L_501 - .L_500)
.L_500:
        /*001c*/ 	.word	0x00000000
        /*0020*/ 	.short	0x0003
        /*0022*/ 	.short	0x0014
        /*0024*/ 	.byte	0x00, 0xf0, 0x11, 0x00


	//----- nvinfo : EIATTR_KPARAM_INFO
	.align		4
.L_501:
        /*0028*/ 	.byte	0x04, 0x17
        /*002a*/ 	.short	(.L_503 - .L_502)
.L_502:
        /*002c*/ 	.word	0x00000000
        /*0030*/ 	.short	0x0002
        /*0032*/ 	.short	0x0010
        /*0034*/ 	.byte	0x00, 0xf0, 0x11, 0x00


	//----- nvinfo : EIATTR_KPARAM_INFO
	.align		4
.L_503:
        /*0038*/ 	.byte	0x04, 0x17
        /*003a*/ 	.short	(.L_505 - .L_504)
.L_504:
        /*003c*/ 	.word	0x00000000
        /*0040*/ 	.short	0x0001
        /*0042*/ 	.short	0x0008
        /*0044*/ 	.byte	0x00, 0xf5, 0x21, 0x00


	//----- nvinfo : EIATTR_KPARAM_INFO
	.align		4
.L_505:
        /*0048*/ 	.byte	0x04, 0x17
        /*004a*/ 	.short	(.L_507 - .L_506)
.L_506:
        /*004c*/ 	.word	0x00000000
        /*0050*/ 	.short	0x0000
        /*0052*/ 	.short	0x0000
        /*0054*/ 	.byte	0x00, 0xf5, 0x21, 0x00


	//----- nvinfo : EIATTR_SPARSE_MMA_MASK
	.align		4
.L_507:
        /*0058*/ 	.byte	0x03, 0x50
        /*005a*/ 	.short	0x0000


	//----- nvinfo : EIATTR_MAXREG_COUNT
	.align		4
        /*005c*/ 	.byte	0x03, 0x1b
        /*005e*/ 	.short	0x00ff


	//----- nvinfo : EIATTR_MERCURY_ISA_VERSION
	.align		4
        /*0060*/ 	.byte	0x03, 0x5f
        /*0062*/ 	.short	0x0101


	//----- nvinfo : EIATTR_VRC_CTA_INIT_COUNT
	.align		4
        /*0064*/ 	.byte	0x02, 0x4a
	.zero		1
	.zero		1


	//----- nvinfo : EIATTR_EXIT_INSTR_OFFSETS
	.align		4
        /*0068*/ 	.byte	0x04, 0x1c
        /*006a*/ 	.short	(.L_509 - .L_508)


	//   ....[0]....
.L_508:
        /*006c*/ 	.word	0x00000090


	//   ....[1]....
        /*0070*/ 	.word	0x00000b30


	//----- nvinfo : EIATTR_CRS_STACK_SIZE
	.align		4
.L_509:
        /*0074*/ 	.byte	0x04, 0x1e
        /*0076*/ 	.short	(.L_511 - .L_510)
.L_510:
        /*0078*/ 	.word	0x00000000


	//----- nvinfo : EIATTR_CBANK_PARAM_SIZE
	.align		4
.L_511:
        /*007c*/ 	.byte	0x03, 0x19
        /*007e*/ 	.short	0x0020


	//----- nvinfo : EIATTR_PARAM_CBANK
	.align		4
        /*0080*/ 	.byte	0x04, 0x0a
        /*0082*/ 	.short	(.L_513 - .L_512)
	.align		4
.L_512:
        /*0084*/ 	.word	index@(.nv.constant0._Z49sum_i_candidate_TSU_chain_sid_num_Segments_LargeNPKiS0_iiPi)
        /*0088*/ 	.short	0x0380
        /*008a*/ 	.short	0x0020


	//----- nvinfo : EIATTR_SW_WAR
	.align		4
.L_513:
        /*008c*/ 	.byte	0x04, 0x36
        /*008e*/ 	.short	(.L_515 - .L_514)
.L_514:
        /*0090*/ 	.word	0x00000008
.L_515:


//--------------------- .nv.info._Z29count_single_item_i_candidateiPiS_S_S_S_S_S_S_S_S_S_S_S_S_S_S_S_PbS_S_S_ --------------------------
	.section	.nv.info._Z29count_single_item_i_candidateiPiS_S_S_S_S_S_S_S_S_S_S_S_S_S_S_S_PbS_S_S_,"",@"SHT_CUDA_INFO"
	.sectionflags	@""
	.align	4


	//----- nvinfo : EIATTR_CUDA_API_VERSION
	.align		4
        /*0000*/ 	.byte	0x04, 0x37
        /*0002*/ 	.short	(.L_517 - .L_516)
.L_516:
        /*0004*/ 	.word	0x00000082


	//----- nvinfo : EIATTR_KPARAM_INFO
	.align		4
.L_517:
        /*0008*/ 	.byte	0x04, 0x17
        /*000a*/ 	.short	(.L_519 - .L_518)
.L_518:
        /*000c*/ 	.word	0x00000000
        /*0010*/ 	.short	0x0015
        /*0012*/ 	.short	0x00a8
        /*0014*/ 	.byte	0x00, 0xf5, 0x21, 0x00


	//----- nvinfo : EIATTR_KPARAM_INFO
	.align		4
.L_519:
        /*0018*/ 	.byte	0x04, 0x17
        /*001a*/ 	.short	(.L_521 - .L_520)
.L_520:
        /*001c*/ 	.word	0x00000000
        /*0020*/ 	.short	0x0014
        /*0022*/ 	.short	0x00a0
        /*0024*/ 	.byte	0x00, 0xf5, 0x21, 0x00


	//----- nvinfo : EIATTR_KPARAM_INFO
	.align		4
.L_521:
        /*0028*/ 	.byte	0x04, 0x17
        /*002a*/ 	.short	(.L_523 - .L_522)
.L_522:
        /*002c*/ 	.word	0x00000000
        /*0030*/ 	.short	0x0013
        /*0032*/ 	.short	0x0098
        /*0034*/ 	.byte	0x00, 0xf5, 0x21, 0x00


	//----- nvinfo : EIATTR_KPARAM_INFO
	.align		4
.L_523:
        /*0038*/ 	.byte	0x04, 0x17
        /*003a*/ 	.short	(.L_525 - .L_524)
.L_524:
        /*003c*/ 	.word	0x00000000
        /*0040*/ 	.short	0x0012
        /*0042*/ 	.short	0x0090
        /*0044*/ 	.byte	0x00, 0xf5, 0x21, 0x00


	//----- nvinfo : EIATTR_KPARAM_INFO
	.align		4
.L_525:
        /*0048*/ 	.byte	0x04, 0x17
        /*004a*/ 	.short	(.L_527 - .L_526)
.L_526:
        /*004c*/ 	.word	0x00000000
        /*0050*/ 	.short	0x0011
        /*0052*/ 	.short	0x0088
        /*0054*/ 	.byte	0x00, 0xf5, 0x21, 0x00


	//----- nvinfo : EIATTR_KPARAM_INFO
	.align		4
.L_527:
        /*0058*/ 	.byte	0x04, 0x17
        /*005a*/ 	.short	(.L_529 - .L_528)
.L_528:
        /*005c*/ 	.word	0x00000000
        /*0060*/ 	.short	0x0010
        /*0062*/ 	.short	0x0080
        /*0064*/ 	.byte	0x00, 0xf5, 0x21, 0x00


	//----- nvinfo : EIATTR_KPARAM_INFO
	.align		4
.L_529:
        /*0068*/ 	.byte	0x04, 0x17
        /*006a*/ 	.short	(.L_531 - .L_530)
.L_530:
        /*006c*/ 	.word	0x00000000
        /*0070*/ 	.short	0x000f
        /*0072*/ 	.short	0x0078
        /*0074*/ 	.byte	0x00, 0xf5, 0x21, 0x00


	//----- nvinfo : EIATTR_KPARAM_INFO
	.align		4
.L_531:
        /*0078*/ 	.byte	0x04, 0x17
        /*007a*/ 	.short	(.L_533 - .L_532)
.L_532:
        /*007c*/ 	.word	0x00000000
        /*0080*/ 	.short	0x000e
        /*0082*/ 	.short	0x0070
        /*0084*/ 	.byte	0x00, 0xf5, 0x21, 0x00


	//----- nvinfo : EIATTR_KPARAM_INFO
	.align		4
.L_533:
        /*0088*/ 	.byte	0x04, 0x17
        /*008a*/ 	.short	(.L_535 - .L_534)
.L_534:
        /*008c*/ 	.word	0x00000000
        /*0090*/ 	.short	0x000d
        /*0092*/ 	.short	0x0068
        /*0094*/ 	.byte	0x00, 0xf5, 0x21, 0x00


	//----- nvinfo : EIATTR_KPARAM_INFO
	.align		4
.L_535:
        /*0098*/ 	.byte	0x04, 0x17
        /*009a*/ 	.short	(.L_537 - .L_536)
.L_536:
        /*009c*/ 	.word	0x00000000
        /*00a0*/ 	.short	0x000c
        /*00a2*/ 	.short	0x0060
        /*00a4*/ 	.byte	0x00, 0xf5, 0x21, 0x00


	//----- nvinfo : EIATTR_KPARAM_INFO
	.align		4
.L_537:
        /*00a8*/ 	.byte	0x04, 0x17
        /*00aa*/ 	.short	(.L_539 - .L_538)
.L_538:
        /*00ac*/ 	.word	0x00000000
        /*00b0*/ 	.short	0x000b
        /*00b2*/ 	.short	0x0058
        /*00b4*/ 	.byte	0x00, 0xf5, 0x21, 0x00


	//----- nvinfo : EIATTR_KPARAM_INFO
	.align		4
.L_539:
        /*00b8*/ 	.byte	0x04, 0x17
        /*00ba*/ 	.short	(.L_541 - .L_540)
.L_540:
        /*00bc*/ 	.word	0x00000000
        /*00c0*/ 	.short	0x000a
        /*00c2*/ 	.short	0x0050
        /*00c4*/ 	.byte	0x00, 0xf5, 0x21, 0x00


	//----- nvinfo : EIATTR_KPARAM_INFO
	.align		4
.L_541:
        /*00c8*/ 	.byte	0x04, 0x17
        /*00ca*/ 	.short	(.L_543 - .L_542)
.L_542:
        /*00cc*/ 	.word	0x00000000
        /*00d0*/ 	.short	0x0009
        /*00d2*/ 	.short	0x0048
        /*00d4*/ 	.byte	0x00, 0xf5, 0x21, 0x00


	//----- nvinfo : EIATTR_KPARAM_INFO
	.align		4
.L_543:
        /*00d8*/ 	.byte	0x04, 0x17
        /*00da*/ 	.short	(.L_545 - .L_544)
.L_544:
        /*00dc*/ 	.word	0x00000000
        /*00e0*/ 	.short	0x0008
        /*00e2*/ 	.short	0x0040
        /*00e4*/ 	.byte	0x00, 0xf5, 0x21, 0x00


	//----- nvinfo : EIATTR_KPARAM_INFO
	.align		4
.L_545:
        /*00e8*/ 	.byte	0x04, 0x17
        /*00ea*/ 	.short	(.L_547 - .L_546)
.L_546:
        /*00ec*/ 	.word	0x00000000
        /*00f0*/ 	.short	0x0007
        /*00f2*/ 	.short	0x0038
        /*00f4*/ 	.byte	0x00, 0xf5, 0x21, 0x00


	//----- nvinfo : EIATTR_KPARAM_INFO
	.align		4
.L_547:
        /*00f8*/ 	.byte	0x04, 0x17
        /*00fa*/ 	.short	(.L_549 - .L_548)
.L_548:
        /*00fc*/ 	.word	0x00000000
        /*0100*/ 	.short	0x0006
        /*0102*/ 	.short	0x0030
        /*0104*/ 	.byte	0x00, 0xf5, 0x21, 0x00


	//----- nvinfo : EIATTR_KPARAM_INFO
	.align		4
.L_549:
        /*0108*/ 	.byte	0x04, 0x17
        /*010a*/ 	.short	(.L_551 - .L_550)
.L_550:
        /*010c*/ 	.word	0x00000000
        /*0110*/ 	.short	0x0005
        /*0112*/ 	.short	0x0028
        /*0114*/ 	.byte	0x00, 0xf5, 0x21, 0x00


	//----- nvinfo : EIATTR_KPARAM_INFO
	.align		4
.L_551:
        /*0118*/ 	.byte	0x04, 0x17
        /*011a*/ 	.short	(.L_553 - .L_552)
.L_552:
        /*011c*/ 	.word	0x00000000
        /*0120*/ 	.short	0x0004
        /*0122*/ 	.short	0x0020
        /*0124*/ 	.byte	0x00, 0xf5, 0x21, 0x00


	//----- nvinfo : EIATTR_KPARAM_INFO
	.align		4
.L_553:
        /*0128*/ 	.byte	0x04, 0x17
        /*012a*/ 	.short	(.L_555 - .L_554)
.L_554:
        /*012c*/ 	.word	0x00000000
        /*0130*/ 	.short	0x0003
        /*0132*/ 	.short	0x0018
        /*0134*/ 	.byte	0x00, 0xf5, 0x21, 0x00


	//----- nvinfo : EIATTR_KPARAM_INFO
	.align		4
.L_555:
        /*0138*/ 	.byte	0x04, 0x17
        /*013a*/ 	.short	(.L_557 - .L_556)
.L_556:
        /*013c*/ 	.word	0x00000000
        /*0140*/ 	.short	0x0002
        /*0142*/ 	.short	0x0010
        /*0144*/ 	.byte	0x00, 0xf5, 0x21, 0x00


	//----- nvinfo : EIATTR_KPARAM_INFO
	.align		4
.L_557:
        /*0148*/ 	.byte	0x04, 0x17
        /*014a*/ 	.short	(.L_559 - .L_558)
.L_558:
        /*014c*/ 	.word	0x00000000
        /*0150*/ 	.short	0x0001
        /*0152*/ 	.short	0x0008
        /*0154*/ 	.byte	0x00, 0xf5, 0x21, 0x00


	//----- nvinfo : EIATTR_KPARAM_INFO
	.align		4
.L_559:
        /*0158*/ 	.byte	0x04, 0x17
        /*015a*/ 	.short	(.L_561 - .L_560)
.L_560:
        /*015c*/ 	.word	0x00000000
        /*0160*/ 	.short	0x0000
        /*0162*/ 	.short	0x0000
        /*0164*/ 	.byte	0x00, 0xf0, 0x11, 0x00


	//----- nvinfo : EIATTR_SPARSE_MMA_MASK
	.align		4
.L_561:
        /*0168*/ 	.byte	0x03, 0x50
        /*016a*/ 	.short	0x0000


	//----- nvinfo : EIATTR_MAXREG_COUNT
	.align		4
        /*016c*/ 	.byte	0x03, 0x1b
        /*016e*/ 	.short	0x00ff


	//----- nvinfo : EIATTR_MERCURY_ISA_VERSION
	.align		4
        /*0170*/ 	.byte	0x03, 0x5f
        /*0172*/ 	.short	0x0101


	//----- nvinfo : EIATTR_VRC_CTA_INIT_COUNT
	.align		4
        /*0174*/ 	.byte	0x02, 0x4a
	.zero		1
	.zero		1


	//----- nvinfo : EIATTR_EXIT_INSTR_OFFSETS
	.align		4
        /*0178*/ 	.byte	0x04, 0x1c
        /*017a*/ 	.short	(.L_563 - .L_562)


	//   ....[0]....
.L_562:
        /*017c*/ 	.word	0x00000160


	//   ....[1]....
        /*0180*/ 	.word	0x00000680


	//----- nvinfo : EIATTR_CRS_STACK_SIZE
	.align		4
.L_563:
        /*0184*/ 	.byte	0x04, 0x1e
        /*0186*/ 	.short	(.L_565 - .L_564)
.L_564:
        /*0188*/ 	.word	0x00000000


	//----- nvinfo : EIATTR_CBANK_PARAM_SIZE
	.align		4
.L_565:
        /*018c*/ 	.byte	0x03, 0x19
        /*018e*/ 	.short	0x00b0


	//----- nvinfo : EIATTR_PARAM_CBANK
	.align		4
        /*0190*/ 	.byte	0x04, 0x0a
        /*0192*/ 	.short	(.L_567 - .L_566)
	.align		4
.L_566:
        /*0194*/ 	.word	index@(.nv.constant0._Z29count_single_item_i_candidateiPiS_S_S_S_S_S_S_S_S_S_S_S_S_S_S_S_PbS_S_S_)
        /*0198*/ 	.short	0x0380
        /*019a*/ 	.short	0x00b0


	//----- nvinfo : EIATTR_SW_WAR
	.align		4
.L_567:
        /*019c*/ 	.byte	0x04, 0x36
        /*019e*/ 	.short	(.L_569 - .L_568)
.L_568:
        /*01a0*/ 	.word	0x00000008
.L_569:


//--------------------- .nv.info._Z29count_single_item_s_candidateiPiS_S_S_S_S_S_S_S_S_S_S_S_S_S_PbS_S_S_S_S_ --------------------------
	.section	.nv.info._Z29count_single_item_s_candidateiPiS_S_S_S_S_S_S_S_S_S_S_S_S_S_PbS_S_S_S_S_,"",@"SHT_CUDA_INFO"
	.sectionflags	@""
	.align	4


	//----- nvinfo : EIATTR_CUDA_API_VERSION
	.align		4
        /*0000*/ 	.byte	0x04, 0x37
        /*0002*/ 	.short	(.L_571 - .L_570)
.L_570:
        /*0004*/ 	.word	0x00000082


	//----- nvinfo : EIATTR_KPARAM_INFO
	.align		4
.L_571:
        /*0008*/ 	.byte	0x04, 0x17
        /*000a*/ 	.short	(.L_573 - .L_572)
.L_572:
        /*000c*/ 	.word	0x00000000
        /*0010*/ 	.short	0x0015
        /*0012*/ 	.short	0x00a8
        /*0014*/ 	.byte	0x00, 0xf5, 0x21, 0x00


	//----- nvinfo : EIATTR_KPARAM_INFO
	.align		4
.L_573:
        /*0018*/ 	.byte	0x04, 0x17
        /*001a*/ 	.short	(.L_575 - .L_574)
.L_574:
        /*001c*/ 	.word	0x00000000
        /*0020*/ 	.short	0x0014
        /*0022*/ 	.short	0x00a0
        /*0024*/ 	.byte	0x00, 0xf5, 0x21, 0x00


	//----- nvinfo : EIATTR_KPARAM_INFO
	.align		4
.L_575:
        /*0028*/ 	.byte	0x04, 0x17
        /*002a*/ 	.short	(.L_577 - .L_576)
.L_576:
        /*002c*/ 	.word	0x00000000
        /*0030*/ 	.short	0x0013
        /*0032*/ 	.short	0x0098
        /*0034*/ 	.byte	0x00, 0xf5, 0x21, 0x00


	//----- nvinfo : EIATTR_KPARAM_INFO
	.align		4
.L_577:
        /*0038*/ 	.byte	0x04, 0x17
        /*003a*/ 	.short	(.L_579 - .L_578)
.L_578:
        /*003c*/ 	.word	0x00000000
        /*0040*/ 	.short	0x0012
        /*0042*/ 	.short	0x0090
        /*0044*/ 	.byte	0x00, 0xf5, 0x21, 0x00


	//----- nvinfo : EIATTR_KPARAM_INFO
	.align		4
.L_579:
        /*0048*/ 	.byte	0x04, 0x17
        /*004a*/ 	.short	(.L_581 - .L_580)
.L_580:
        /*004c*/ 	.word	0x00000000
        /*0050*/ 	.short	0x0011
        /*0052*/ 	.short	0x0088
        /*0054*/ 	.byte	0x00, 0xf5, 0x21, 0x00


	//----- nvinfo : EIATTR_KPARAM_INFO
	.align		4
.L_581:
        /*0058*/ 	.byte	0x04, 0x17
        /*005a*/ 	.short	(.L_583 - .L_582)
.L_582:
        /*005c*/ 	.word	0x00000000
        /*0060*/ 	.short	0x0010
        /*0062*/ 	.short	0x0080
        /*0064*/ 	.byte	0x00, 0xf5, 0x21, 0x00


	//----- nvinfo : EIATTR_KPARAM_INFO
	.align		4
.L_583:
        /*0068*/ 	.byte	0x04, 0x17
        /*006a*/ 	.short	(.L_585 - .L_584)
.L_584:
        /*006c*/ 	.word	0x00000000
        /*0070*/ 	.short	0x000f
        /*0072*/ 	.short	0x0078
        /*0074*/ 	.byte	0x00, 0xf5, 0x21, 0x00


	//----- nvinfo : EIATTR_KPARAM_INFO
	.align		4
.L_585:
        /*0078*/ 	.byte	0x04, 0x17
        /*007a*/ 	.short	(.L_587 - .L_586)
.L_586:
        /*007c*/ 	.word	0x00000000
        /*0080*/ 	.short	0x000e
        /*0082*/ 	.short	0x0070
        /*0084*/ 	.byte	0x00, 0xf5, 0x21, 0x00


	//----- nvinfo : EIATTR_KPARAM_INFO
	.align		4
.L_587:
        /*0088*/ 	.byte	0x04, 0x17
        /*008a*/ 	.short	(.L_589 - .L_588)
.L_588:
        /*008c*/ 	.word	0x00000000
        /*0090*/ 	.short	0x000d
        /*0092*/ 	.short	0x0068
        /*0094*/ 	.byte	0x00, 0xf5, 0x21, 0x00


	//----- nvinfo : EIATTR_KPARAM_INFO
	.align		4
.L_589:
        /*0098*/ 	.byte	0x04, 0x17
        /*009a*/ 	.short	(.L_591 - .L_590)
.L_590:
        /*009c*/ 	.word	0x00000000
        /*00a0*/ 	.short	0x000c
        /*00a2*/ 	.short	0x0060
        /*00a4*/ 	.byte	0x00, 0xf5, 0x21, 0x00


	//----- nvinfo : EIATTR_KPARAM_INFO
	.align		4
.L_591:
        /*00a8*/ 	.byte	0x04, 0x17
        /*00aa*/ 	.short	(.L_593 - .L_592)
.L_592:
        /*00ac*/ 	.word	0x00000000
        /*00b0*/ 	.short	0x000b
        /*00b2*/ 	.short	0x0058
        /*00b4*/ 	.byte	0x00, 0xf5, 0x21, 0x00


	//----- nvinfo : EIATTR_KPARAM_INFO
	.align		4
.L_593:
        /*00b8*/ 	.byte	0x04, 0x17
        /*00ba*/ 	.short	(.L_595 - .L_594)
.L_594:
        /*00bc*/ 	.word	0x00000000
        /*00c0*/ 	.short	0x000a
        /*00c2*/ 	.short	0x0050
        /*00c4*/ 	.byte	0x00, 0xf5, 0x21, 0x00


	//----- nvinfo : EIATTR_KPARAM_INFO
	.align		4
.L_595:
        /*00c8*/ 	.byte	0x04, 0x17
        /*00ca*/ 	.short	(.L_597 - .L_596)
.L_596:
        /*00cc*/ 	.word	0x00000000
        /*00d0*/ 	.short	0x0009
        /*00d2*/ 	.short	0x0048
        /*00d4*/ 	.byte	0x00, 0xf5, 0x21, 0x00


	//----- nvinfo : EIATTR_KPARAM_INFO
	.align		4
.L_597:
        /*00d8*/ 	.byte	0x04, 0x17
        /*00da*/ 	.short	(.L_599 - .L_598)
.L_598:
        /*00dc*/ 	.word	0x00000000
        /*00e0*/ 	.short	0x0008
        /*00e2*/ 	.short	0x0040
        /*00e4*/ 	.byte	0x00, 0xf5, 0x21, 0x00


	//----- nvinfo : EIATTR_KPARAM_INFO
	.align		4
.L_599:
        /*00e8*/ 	.byte	0x04, 0x17
        /*00ea*/ 	.short	(.L_601 - .L_600)
.L_600:
        /*00ec*/ 	.word	0x00000000
        /*00f0*/ 	.short	0x0007
        /*00f2*/ 	.short	0x0038
        /*00f4*/ 	.byte	0x00, 0xf5, 0x21, 0x00


	//----- nvinfo : EIATTR_KPARAM_INFO
	.align		4
.L_601:
        /*00f8*/ 	.byte	0x04, 0x17
        /*00fa*/ 	.short	(.L_603 - .L_602)
.L_602:
        /*00fc*/ 	.word	0x00000000
        /*0100*/ 	.short	0x0006
        /*0102*/ 	.short	0x0030
        /*0104*/ 	.byte	0x00, 0xf5, 0x21, 0x00


	//----- nvinfo : EIATTR_KPARAM_INFO
	.align		4
.L_603:
        /*0108*/ 	.byte	0x04, 0x17
        /*010a*/ 	.short	(.L_605 - .L_604)
.L_604:
        /*010c*/ 	.word	0x00000000
        /*0110*/ 	.short	0x0005
        /*0112*/ 	.short	0x0028
        /*0114*/ 	.byte	0x00, 0xf5, 0x21, 0x00


	//----- nvinfo : EIATTR_KPARAM_INFO
	.align		4
.L_605:
        /*0118*/ 	.byte	0x04, 0x17
        /*011a*/ 	.short	(.L_607 - .L_606)
.L_606:
        /*011c*/ 	.word	0x00000000
        /*0120*/ 	.short	0x0004
        /*0122*/ 	.short	0x0020
        /*0124*/ 	.byte	0x00, 0xf5, 0x21, 0x00


	//----- nvinfo : EIATTR_KPARAM_INFO
	.align		4
.L_607:
        /*0128*/ 	.byte	0x04, 0x17
        /*012a*/ 	.short	(.L_609 - .L_608)
.L_608:
        /*012c*/ 	.word	0x00000000
        /*0130*/ 	.short	0x0003
        /*0132*/ 	.short	0x0018
        /*0134*/ 	.byte	0x00, 0xf5, 0x21, 0x00


	//----- nvinfo : EIATTR_KPARAM_INFO
	.align		4
.L_609:
        /*0138*/ 	.byte	0x04, 0x17
        /*013a*/ 	.short	(.L_611 - .L_610)
.L_610:
        /*013c*/ 	.word	0x00000000
        /*0140*/ 	.short	0x0002
        /*0142*/ 	.short	0x0010
        /*0144*/ 	.byte	0x00, 0xf5, 0x21, 0x00


	//----- nvinfo : EIATTR_KPARAM_INFO
	.align		4
.L_611:
        /*0148*/ 	.byte	0x04, 0x17
        /*014a*/ 	.short	(.L_613 - .L_612)
.L_612:
        /*014c*/ 	.word	0x00000000
        /*0150*/ 	.short	0x0001
        /*0152*/ 	.short	0x0008
        /*0154*/ 	.byte	0x00, 0xf5, 0x21, 0x00


	//----- nvinfo : EIATTR_KPARAM_INFO
	.align		4
.L_613:
        /*0158*/ 	.byte	0x04, 0x17
        /*015a*/ 	.short	(.L_615 - .L_614)
.L_614:
        /*015c*/ 	.word	0x00000000
        /*0160*/ 	.short	0x0000
        /*0162*/ 	.short	0x0000
        /*0164*/ 	.byte	0x00, 0xf0, 0x11, 0x00


	//----- nvinfo : EIATTR_SPARSE_MMA_MASK
	.align		4
.L_615:
        /*0168*/ 	.byte	0x03, 0x50
        /*016a*/ 	.short	0x0000


	//----- nvinfo : EIATTR_MAXREG_COUNT
	.align		4
        /*016c*/ 	.byte	0x03, 0x1b
        /*016e*/ 	.short	0x00ff


	//----- nvinfo : EIATTR_NUM_BARRIERS
	.align		4
        /*0170*/ 	.byte	0x02, 0x4c
        /*0172*/ 	.byte	0x01
	.zero		1


	//----- nvinfo : EIATTR_EXTERNS
	.align		4
        /*0174*/ 	.byte	0x04, 0x0f
        /*0176*/ 	.short	(.L_617 - .L_616)


	//   ....[0]....
	.align		4
.L_616:
        /*0178*/ 	.word	index@(vprintf)


	//----- nvinfo : EIATTR_MERCURY_ISA_VERSION
	.align		4
.L_617:
        /*017c*/ 	.byte	0x03, 0x5f
        /*017e*/ 	.short	0x0101


	//----- nvinfo : EIATTR_VRC_CTA_INIT_COUNT
	.align		4
        /*0180*/ 	.byte	0x02, 0x4a
	.zero		1
	.zero		1


	//----- nvinfo : EIATTR_SYSCALL_OFFSETS
	.align		4
        /*0184*/ 	.byte	0x04, 0x46
        /*0186*/ 	.short	(.L_619 - .L_618)


	//   ....[0]....
.L_618:
        /*0188*/ 	.word	0x00000490


	//----- nvinfo : EIATTR_EXIT_INSTR_OFFSETS
	.align		4
.L_619:
        /*018c*/ 	.byte	0x04, 0x1c
        /*018e*/ 	.short	(.L_621 - .L_620)


	//   ....[0]....
.L_620:
        /*0190*/ 	.word	0x000004a0


	//   ....[1]....
        /*0194*/ 	.word	0x00000550


	//   ....[2]....
        /*0198*/ 	.word	0x00000a80


	//----- nvinfo : EIATTR_CRS_STACK_SIZE
	.align		4
.L_621:
        /*019c*/ 	.byte	0x04, 0x1e
        /*019e*/ 	.short	(.L_623 - .L_622)
.L_622:
        /*01a0*/ 	.word	0x00000000


	//----- nvinfo : EIATTR_CBANK_PARAM_SIZE
	.align		4
.L_623:
        /*01a4*/ 	.byte	0x03, 0x19
        /*01a6*/ 	.short	0x00b0


	//----- nvinfo : EIATTR_PARAM_CBANK
	.align		4
        /*01a8*/ 	.byte	0x04, 0x0a
        /*01aa*/ 	.short	(.L_625 - .L_624)
	.align		4
.L_624:
        /*01ac*/ 	.word	index@(.nv.constant0._Z29count_single_item_s_candidateiPiS_S_S_S_S_S_S_S_S_S_S_S_S_S_PbS_S_S_S_S_)
        /*01b0*/ 	.short	0x0380
        /*01b2*/ 	.short	0x00b0


	//----- nvinfo : EIATTR_SW_WAR
	.align		4
.L_625:
        /*01b4*/ 	.byte	0x04, 0x36
        /*01b6*/ 	.short	(.L_627 - .L_626)
.L_626:
        /*01b8*/ 	.word	0x00000008
.L_627:


//--------------------- .nv.info._Z23count_chain_offset_sizePiS_S_S_S_S_S_S_S_ --------------------------
	.section	.nv.info._Z23count_chain_offset_sizePiS_S_S_S_S_S_S_S_,"",@"SHT_CUDA_INFO"
	.sectionflags	@""
	.align	4


	//----- nvinfo : EIATTR_CUDA_API_VERSION
	.align		4
        /*0000*/ 	.byte	0x04, 0x37
        /*0002*/ 	.short	(.L_629 - .L_628)
.L_628:
        /*0004*/ 	.word	0x00000082


	//----- nvinfo : EIATTR_KPARAM_INFO
	.align		4
.L_629:
        /*0008*/ 	.byte	0x04, 0x17
        /*000a*/ 	.short	(.L_631 - .L_630)
.L_630:
        /*000c*/ 	.word	0x00000000
        /*0010*/ 	.short	0x0008
        /*0012*/ 	.short	0x0040
        /*0014*/ 	.byte	0x00, 0xf5, 0x21, 0x00


	//----- nvinfo : EIATTR_KPARAM_INFO
	.align		4
.L_631:
        /*0018*/ 	.byte	0x04, 0x17
        /*001a*/ 	.short	(.L_633 - .L_632)
.L_632:
        /*001c*/ 	.word	0x00000000
        /*0020*/ 	.short	0x0007
        /*0022*/ 	.short	0x0038
        /*0024*/ 	.byte	0x00, 0xf5, 0x21, 0x00


	//----- nvinfo : EIATTR_KPARAM_INFO
	.align		4
.L_633:
        /*0028*/ 	.byte	0x04, 0x17
        /*002a*/ 	.short	(.L_635 - .L_634)
.L_634:
        /*002c*/ 	.word	0x00000000
        /*0030*/ 	.short	0x0006
        /*0032*/ 	.short	0x0030
        /*0034*/ 	.byte	0x00, 0xf5, 0x21, 0x00


	//----- nvinfo : EIATTR_KPARAM_INFO
	.align		4
.L_635:
        /*0038*/ 	.byte	0x04, 0x17
        /*003a*/ 	.short	(.L_637 - .L_636)
.L_636:
        /*003c*/ 	.word	0x00000000
        /*0040*/ 	.short	0x0005
        /*0042*/ 	.short	0x0028
        /*0044*/ 	.byte	0x00, 0xf5, 0x21, 0x00


	//----- nvinfo : EIATTR_KPARAM_INFO
	.align		4
.L_637:
        /*0048*/ 	.byte	0x04, 0x17
        /*004a*/ 	.short	(.L_639 - .L_638)
.L_638:
        /*004c*/ 	.word	0x00000000
        /*0050*/ 	.short	0x0004
        /*0052*/ 	.short	0x0020
        /*0054*/ 	.byte	0x00, 0xf5, 0x21, 0x00


	//----- nvinfo : EIATTR_KPARAM_INFO
	.align		4
.L_639:
        /*0058*/ 	.byte	0x04, 0x17
        /*005a*/ 	.short	(.L_641 - .L_640)
.L_640:
        /*005c*/ 	.word	0x00000000
        /*0060*/ 	.short	0x0003
        /*0062*/ 	.short	0x0018
        /*0064*/ 	.byte	0x00, 0xf5, 0x21, 0x00


	//----- nvinfo : EIATTR_KPARAM_INFO
	.align		4
.L_641:
        /*0068*/ 	.byte	0x04, 0x17
        /*006a*/ 	.short	(.L_643 - .L_642)
.L_642:
        /*006c*/ 	.word	0x00000000
        /*0070*/ 	.short	0x0002
        /*0072*/ 	.short	0x0010
        /*0074*/ 	.byte	0x00, 0xf5, 0x21, 0x00


	//----- nvinfo : EIATTR_KPARAM_INFO
	.align		4
.L_643:
        /*0078*/ 	.byte	0x04, 0x17
        /*007a*/ 	.short	(.L_645 - .L_644)
.L_644:
        /*007c*/ 	.word	0x00000000
        /*0080*/ 	.short	0x0001
        /*0082*/ 	.short	0x0008
        /*0084*/ 	.byte	0x00, 0xf5, 0x21, 0x00


	//----- nvinfo : EIATTR_KPARAM_INFO
	.align		4
.L_645:
        /*0088*/ 	.byte	0x04, 0x17
        /*008a*/ 	.short	(.L_647 - .L_646)
.L_646:
        /*008c*/ 	.word	0x00000000
        /*0090*/ 	.short	0x0000
        /*0092*/ 	.short	0x0000
        /*0094*/ 	.byte	0x00, 0xf5, 0x21, 0x00


	//----- nvinfo : EIATTR_SPARSE_MMA_MASK
	.align		4
.L_647:
        /*0098*/ 	.byte	0x03, 0x50
        /*009a*/ 	.short	0x0000


	//----- nvinfo : EIATTR_MAXREG_COUNT
	.align		4
        /*009c*/ 	.byte	0x03, 0x1b
        /*009e*/ 	.short	0x00ff


	//----- nvinfo : EIATTR_NUM_BARRIERS
	.align		4
        /*00a0*/ 	.byte	0x02, 0x4c
        /*00a2*/ 	.byte	0x01
	.zero		1


	//----- nvinfo : EIATTR_MERCURY_ISA_VERSION
	.align		4
        /*00a4*/ 	.byte	0x03, 0x5f
        /*00a6*/ 	.short	0x0101


	//----- nvinfo : EIATTR_VRC_CTA_INIT_COUNT
	.align		4
        /*00a8*/ 	.byte	0x02, 0x4a
	.zero		1
	.zero		1


	//----- nvinfo : EIATTR_EXIT_INSTR_OFFSETS
	.align		4
        /*00ac*/ 	.byte	0x04, 0x1c
        /*00ae*/ 	.short	(.L_649 - .L_648)


	//   ....[0]....
.L_648:
        /*00b0*/ 	.word	0x000003e0


	//   ....[1]....
        /*00b4*/ 	.word	0x000004a0


	//----- nvinfo : EIATTR_CRS_STACK_SIZE
	.align		4
.L_649:
        /*00b8*/ 	.byte	0x04, 0x1e
        /*00ba*/ 	.short	(.L_651 - .L_650)
.L_650:
        /*00bc*/ 	.word	0x00000000


	//----- nvinfo : EIATTR_CBANK_PARAM_SIZE
	.align		4
.L_651:
        /*00c0*/ 	.byte	0x03, 0x19
        /*00c2*/ 	.short	0x0048


	//----- nvinfo : EIATTR_PARAM_CBANK
	.align		4
        /*00c4*/ 	.byte	0x04, 0x0a
        /*00c6*/ 	.short	(.L_653 - .L_652)
	.align		4
.L_652:
        /*00c8*/ 	.word	index@(.nv.constant0._Z23count_chain_offset_sizePiS_S_S_S_S_S_S_S_)
        /*00cc*/ 	.short	0x0380
        /*00ce*/ 	.short	0x0048


	//----- nvinfo : EIATTR_SW_WAR
	.align		4
.L_653:
        /*00d0*/ 	.byte	0x04, 0x36
        /*00d2*/ 	.short	(.L_655 - .L_654)
.L_654:
        /*00d4*/ 	.word	0x00000008
.L_655:


//--------------------- .nv.info._Z15reduceMaxKernelPKiPii --------------------------
	.section	.nv.info._Z15reduceMaxKernelPKiPii,"",@"SHT_CUDA_INFO"
	.sectionflags	@""
	.align	4


	//----- nvinfo : EIATTR_CUDA_API_VERSION
	.align		4
        /*0000*/ 	.byte	0x04, 0x37
        /*0002*/ 	.short	(.L_657 - .L_656)
.L_656:
        /*0004*/ 	.word	0x00000082


	//----- nvinfo : EIATTR_KPARAM_INFO
	.align		4
.L_657:
        /*0008*/ 	.byte	0x04, 0x17
        /*000a*/ 	.short	(.L_659 - .L_658)
.L_658:
        /*000c*/ 	.word	0x00000000
        /*0010*/ 	.short	0x0002
        /*0012*/ 	.short	0x0010
        /*0014*/ 	.byte	0x00, 0xf0, 0x11, 0x00


	//----- nvinfo : EIATTR_KPARAM_INFO
	.align		4
.L_659:
        /*0018*/ 	.byte	0x04, 0x17
        /*001a*/ 	.short	(.L_661 - .L_660)
.L_660:
        /*001c*/ 	.word	0x00000000
        /*0020*/ 	.short	0x0001
        /*0022*/ 	.short	0x0008
        /*0024*/ 	.byte	0x00, 0xf5, 0x21, 0x00


	//----- nvinfo : EIATTR_KPARAM_INFO
	.align		4
.L_661:
        /*0028*/ 	.byte	0x04, 0x17
        /*002a*/ 	.short	(.L_663 - .L_662)
.L_662:
        /*002c*/ 	.word	0x00000000
        /*0030*/ 	.short	0x0000
        /*0032*/ 	.short	0x0000
        /*0034*/ 	.byte	0x00, 0xf5, 0x21, 0x00


	//----- nvinfo : EIATTR_SPARSE_MMA_MASK
	.align		4
.L_663:
        /*0038*/ 	.byte	0x03, 0x50
        /*003a*/ 	.short	0x0000


	//----- nvinfo : EIATTR_MAXREG_COUNT
	.align		4
        /*003c*/ 	.byte	0x03, 0x1b
        /*003e*/ 	.short	0x00ff


	//----- nvinfo : EIATTR_NUM_BARRIERS
	.align		4
        /*0040*/ 	.byte	0x02, 0x4c
        /*0042*/ 	.byte	0x01
	.zero		1


	//----- nvinfo : EIATTR_MERCURY_ISA_VERSION
	.align		4
        /*0044*/ 	.byte	0x03, 0x5f
        /*0046*/ 	.short	0x0101


	//----- nvinfo : EIATTR_VRC_CTA_INIT_COUNT
	.align		4
        /*0048*/ 	.byte	0x02, 0x4a
	.zero		1
	.zero		1


	//----- nvinfo : EIATTR_EXIT_INSTR_OFFSETS
	.align		4
        /*004c*/ 	.byte	0x04, 0x1c
        /*004e*/ 	.short	(.L_665 - .L_664)


	//   ....[0]....
.L_664:
        /*0050*/ 	.word	0x000002b0


	//   ....[1]....
        /*0054*/ 	.word	0x00000690


	//   ....[2]....
        /*0058*/ 	.word	0x00000710


	//----- nvinfo : EIATTR_CRS_STACK_SIZE
	.align		4
.L_665:
        /*005c*/ 	.byte	0x04, 0x1e
        /*005e*/ 	.short	(.L_667 - .L_666)
.L_666:
        /*0060*/ 	.word	0x00000000


	//----- nvinfo : EIATTR_CBANK_PARAM_SIZE
	.align		4
.L_667:
        /*0064*/ 	.byte	0x03, 0x19
        /*0066*/ 	.short	0x0014


	//----- nvinfo : EIATTR_PARAM_CBANK
	.align		4
        /*0068*/ 	.byte	0x04, 0x0a
        /*006a*/ 	.short	(.L_669 - .L_668)
	.align		4
.L_668:
        /*006c*/ 	.word	index@(.nv.constant0._Z15reduceMaxKernelPKiPii)
        /*0070*/ 	.short	0x0380
        /*0072*/ 	.short	0x0014


	//----- nvinfo : EIATTR_SW_WAR
	.align		4
.L_669:
        /*0074*/ 	.byte	0x04, 0x36
        /*0076*/ 	.short	(.L_671 - .L_670)
.L_670:
        /*0078*/ 	.word	0x00000008
.L_671:


//--------------------- .nv.info._Z23count_chain_memory_sizePiS_S_S_S_S_S_S_ --------------------------
	.section	.nv.info._Z23count_chain_memory_sizePiS_S_S_S_S_S_S_,"",@"SHT_CUDA_INFO"
	.sectionflags	@""
	.align	4


	//----- nvinfo : EIATTR_CUDA_API_VERSION
	.align		4
        /*0000*/ 	.byte	0x04, 0x37
        /*0002*/ 	.short	(.L_673 - .L_672)
.L_672:
        /*0004*/ 	.word	0x00000082


	//----- nvinfo : EIATTR_KPARAM_INFO
	.align		4
.L_673:
        /*0008*/ 	.byte	0x04, 0x17
        /*000a*/ 	.short	(.L_675 - .L_674)
.L_674:
        /*000c*/ 	.word	0x00000000
        /*0010*/ 	.short	0x0007
        /*0012*/ 	.short	0x0038
        /*0014*/ 	.byte	0x00, 0xf5, 0x21, 0x00


	//----- nvinfo : EIATTR_KPARAM_INFO
	.align		4
.L_675:
        /*0018*/ 	.byte	0x04, 0x17
        /*001a*/ 	.short	(.L_677 - .L_676)
.L_676:
        /*001c*/ 	.word	0x00000000
        /*0020*/ 	.short	0x0006
        /*0022*/ 	.short	0x0030
        /*0024*/ 	.byte	0x00, 0xf5, 0x21, 0x00


	//----- nvinfo : EIATTR_KPARAM_INFO
	.align		4
.L_677:
        /*0028*/ 	.byte	0x04, 0x17
        /*002a*/ 	.short	(.L_679 - .L_678)
.L_678:
        /*002c*/ 	.word	0x00000000
        /*0030*/ 	.short	0x0005
        /*0032*/ 	.short	0x0028
        /*0034*/ 	.byte	0x00, 0xf5, 0x21, 0x00


	//----- nvinfo : EIATTR_KPARAM_INFO
	.align		4
.L_679:
        /*0038*/ 	.byte	0x04, 0x17
        /*003a*/ 	.short	(.L_681 - .L_680)
.L_680:
        /*003c*/ 	.word	0x00000000
        /*0040*/ 	.short	0x0004
        /*0042*/ 	.short	0x0020
        /*0044*/ 	.byte	0x00, 0xf5, 0x21, 0x00


	//----- nvinfo : EIATTR_KPARAM_INFO
	.align		4
.L_681:
        /*0048*/ 	.byte	0x04, 0x17
        /*004a*/ 	.short	(.L_683 - .L_682)
.L_682:
        /*004c*/ 	.word	0x00000000
        /*0050*/ 	.short	0x0003
        /*0052*/ 	.short	0x0018
        /*0054*/ 	.byte	0x00, 0xf5, 0x21, 0x00


	//----- nvinfo : EIATTR_KPARAM_INFO
	.align		4
.L_683:
        /*0058*/ 	.byte	0x04, 0x17
        /*005a*/ 	.short	(.L_685 - .L_684)
.L_684:
        /*005c*/ 	.word	0x00000000
        /*0060*/ 	.short	0x0002
        /*0062*/ 	.short	0x0010
        /*0064*/ 	.byte	0x00, 0xf5, 0x21, 0x00


	//----- nvinfo : EIATTR_KPARAM_INFO
	.align		4
.L_685:
        /*0068*/ 	.byte	0x04, 0x17
        /*006a*/ 	.short	(.L_687 - .L_686)
.L_686:
        /*006c*/ 	.word	0x00000000
        /*0070*/ 	.short	0x0001
        /*0072*/ 	.short	0x0008
        /*0074*/ 	.byte	0x00, 0xf5, 0x21, 0x00


	//----- nvinfo : EIATTR_KPARAM_INFO
	.align		4
.L_687:
        /*0078*/ 	.byte	0x04, 0x17
        /*007a*/ 	.short	(.L_689 - .L_688)
.L_688:
        /*007c*/ 	.word	0x00000000
        /*0080*/ 	.short	0x0000
        /*0082*/ 	.short	0x0000
        /*0084*/ 	.byte	0x00, 0xf5, 0x21, 0x00


	//----- nvinfo : EIATTR_SPARSE_MMA_MASK
	.align		4
.L_689:
        /*0088*/ 	.byte	0x03, 0x50
        /*008a*/ 	.short	0x0000


	//----- nvinfo : EIATTR_MAXREG_COUNT
	.align		4
        /*008c*/ 	.byte	0x03, 0x1b
        /*008e*/ 	.short	0x00ff


	//----- nvinfo : EIATTR_NUM_BARRIERS
	.align		4
        /*0090*/ 	.byte	0x02, 0x4c
        /*0092*/ 	.byte	0x01
	.zero		1


	//----- nvinfo : EIATTR_MERCURY_ISA_VERSION
	.align		4
        /*0094*/ 	.byte	0x03, 0x5f
        /*0096*/ 	.short	0x0101


	//----- nvinfo : EIATTR_VRC_CTA_INIT_COUNT
	.align		4
        /*0098*/ 	.byte	0x02, 0x4a
	.zero		1
	.zero		1


	//----- nvinfo : EIATTR_EXIT_INSTR_OFFSETS
	.align		4
        /*009c*/ 	.byte	0x04, 0x1c
        /*009e*/ 	.short	(.L_691 - .L_690)


	//   ....[0]....
.L_690:
        /*00a0*/ 	.word	0x00000440


	//   ....[1]....
        /*00a4*/ 	.word	0x000004c0


	//----- nvinfo : EIATTR_CRS_STACK_SIZE
	.align		4
.L_691:
        /*00a8*/ 	.byte	0x04, 0x1e
        /*00aa*/ 	.short	(.L_693 - .L_692)
.L_692:
        /*00ac*/ 	.word	0x00000000


	//----- nvinfo : EIATTR_CBANK_PARAM_SIZE
	.align		4
.L_693:
        /*00b0*/ 	.byte	0x03, 0x19
        /*00b2*/ 	.short	0x0040


	//----- nvinfo : EIATTR_PARAM_CBANK
	.align		4
        /*00b4*/ 	.byte	0x04, 0x0a
        /*00b6*/ 	.short	(.L_695 - .L_694)
	.align		4
.L_694:
        /*00b8*/ 	.word	index@(.nv.constant0._Z23count_chain_memory_sizePiS_S_S_S_S_S_S_)
        /*00bc*/ 	.short	0x0380
        /*00be*/ 	.short	0x0040


	//----- nvinfo : EIATTR_SW_WAR
	.align		4
.L_695:
        /*00c0*/ 	.byte	0x04, 0x36
        /*00c2*/ 	.short	(.L_697 - .L_696)
.L_696:
        /*00c4*/ 	.word	0x00000008
.L_697:


//--------------------- .nv.info._Z5test2PiS_S_S_S_iS_S_S_ --------------------------
	.section	.nv.info._Z5test2PiS_S_S_S_iS_S_S_,"",@"SHT_CUDA_INFO"
	.sectionflags	@""
	.align	4


	//----- nvinfo : EIATTR_CUDA_API_VERSION
	.align		4
        /*0000*/ 	.byte	0x04, 0x37
        /*0002*/ 	.short	(.L_699 - .L_698)
.L_698:
        /*0004*/ 	.word	0x00000082


	//----- nvinfo : EIATTR_KPARAM_INFO
	.align		4
.L_699:
        /*0008*/ 	.byte	0x04, 0x17
        /*000a*/ 	.short	(.L_701 - .L_700)
.L_700:
        /*000c*/ 	.word	0x00000000
        /*0010*/ 	.short	0x0008
        /*0012*/ 	.short	0x0040
        /*0014*/ 	.byte	0x00, 0xf5, 0x21, 0x00


	//----- nvinfo : EIATTR_KPARAM_INFO
	.align		4
.L_701:
        /*0018*/ 	.byte	0x04, 0x17
        /*001a*/ 	.short	(.L_703 - .L_702)
.L_702:
        /*001c*/ 	.word	0x00000000
        /*0020*/ 	.short	0x0007
        /*0022*/ 	.short	0x0038
        /*0024*/ 	.byte	0x00, 0xf5, 0x21, 0x00


	//----- nvinfo : EIATTR_KPARAM_INFO
	.align		4
.L_703:
        /*0028*/ 	.byte	0x04, 0x17
        /*002a*/ 	.short	(.L_705 - .L_704)
.L_704:
        /*002c*/ 	.word	0x00000000
        /*0030*/ 	.short	0x0006
        /*0032*/ 	.short	0x0030
        /*0034*/ 	.byte	0x00, 0xf5, 0x21, 0x00


	//----- nvinfo : EIATTR_KPARAM_INFO
	.align		4
.L_705:
        /*0038*/ 	.byte	0x04, 0x17
        /*003a*/ 	.short	(.L_707 - .L_706)
.L_706:
        /*003c*/ 	.word	0x00000000
        /*0040*/ 	.short	0x0005
        /*0042*/ 	.short	0x0028
        /*0044*/ 	.byte	0x00, 0xf0, 0x11, 0x00


	//----- nvinfo : EIATTR_KPARAM_INFO
	.align		4
.L_707:
        /*0048*/ 	.byte	0x04, 0x17
        /*004a*/ 	.short	(.L_709 - .L_708)
.L_708:
        /*004c*/ 	.word	0x00000000
        /*0050*/ 	.short	0x0004
        /*0052*/ 	.short	0x0020
        /*0054*/ 	.byte	0x00, 0xf5, 0x21, 0x00


	//----- nvinfo : EIATTR_KPARAM_INFO
	.align		4
.L_709:
        /*0058*/ 	.byte	0x04, 0x17
        /*005a*/ 	.short	(.L_711 - .L_710)
.L_710:
        /*005c*/ 	.word	0x00000000
        /*0060*/ 	.short	0x0003
        /*0062*/ 	.short	0x0018
        /*0064*/ 	.byte	0x00, 0xf5, 0x21, 0x00


	//----- nvinfo : EIATTR_KPARAM_INFO
	.align		4
.L_711:
        /*0068*/ 	.byte	0x04, 0x17
        /*006a*/ 	.short	(.L_713 - .L_712)
.L_712:
        /*006c*/ 	.word	0x00000000
        /*0070*/ 	.short	0x0002
        /*0072*/ 	.short	0x0010
        /*0074*/ 	.byte	0x00, 0xf5, 0x21, 0x00


	//----- nvinfo : EIATTR_KPARAM_INFO
	.align		4
.L_713:
        /*0078*/ 	.byte	0x04, 0x17
        /*007a*/ 	.short	(.L_715 - .L_714)
.L_714:
        /*007c*/ 	.word	0x00000000
        /*0080*/ 	.short	0x0001
        /*0082*/ 	.short	0x0008
        /*0084*/ 	.byte	0x00, 0xf5, 0x21, 0x00


	//----- nvinfo : EIATTR_KPARAM_INFO
	.align		4
.L_715:
        /*0088*/ 	.byte	0x04, 0x17
        /*008a*/ 	.short	(.L_717 - .L_716)
.L_716:
        /*008c*/ 	.word	0x00000000
        /*0090*/ 	.short	0x0000
        /*0092*/ 	.short	0x0000
        /*0094*/ 	.byte	0x00, 0xf5, 0x21, 0x00


	//----- nvinfo : EIATTR_SPARSE_MMA_MASK
	.align		4
.L_717:
        /*0098*/ 	.byte	0x03, 0x50
        /*009a*/ 	.short	0x0000


	//----- nvinfo : EIATTR_MAXREG_COUNT
	.align		4
        /*009c*/ 	.byte	0x03, 0x1b
        /*009e*/ 	.short	0x00ff


	//----- nvinfo : EIATTR_EXTERNS
	.align		4
        /*00a0*/ 	.byte	0x04, 0x0f
        /*00a2*/ 	.short	(.L_719 - .L_718)


	//   ....[0]....
	.align		4
.L_718:
        /*00a4*/ 	.word	index@(vprintf)


	//----- nvinfo : EIATTR_MERCURY_ISA_VERSION
	.align		4
.L_719:
        /*00a8*/ 	.byte	0x03, 0x5f
        /*00aa*/ 	.short	0x0101


	//----- nvinfo : EIATTR_VRC_CTA_INIT_COUNT
	.align		4
        /*00ac*/ 	.byte	0x02, 0x4a
	.zero		1
	.zero		1


	//----- nvinfo : EIATTR_SYSCALL_OFFSETS
	.align		4
        /*00b0*/ 	.byte	0x04, 0x46
        /*00b2*/ 	.short	(.L_721 - .L_720)


	//   ....[0]....
.L_720:
        /*00b4*/ 	.word	0x00000390


	//----- nvinfo : EIATTR_EXIT_INSTR_OFFSETS
	.align		4
.L_721:
        /*00b8*/ 	.byte	0x04, 0x1c
        /*00ba*/ 	.short	(.L_723 - .L_722)


	//   ....[0]....
.L_722:
        /*00bc*/ 	.word	0x00000070


	//   ....[1]....
        /*00c0*/ 	.word	0x000004d0


	//----- nvinfo : EIATTR_CRS_STACK_SIZE
	.align		4
.L_723:
        /*00c4*/ 	.byte	0x04, 0x1e
        /*00c6*/ 	.short	(.L_725 - .L_724)
.L_724:
        /*00c8*/ 	.word	0x00000000


	//----- nvinfo : EIATTR_CBANK_PARAM_SIZE
	.align		4
.L_725:
        /*00cc*/ 	.byte	0x03, 0x19
        /*00ce*/ 	.short	0x0048


	//----- nvinfo : EIATTR_PARAM_CBANK
	.align		4
        /*00d0*/ 	.byte	0x04, 0x0a
        /*00d2*/ 	.short	(.L_727 - .L_726)
	.align		4
.L_726:
        /*00d4*/ 	.word	index@(.nv.constant0._Z5test2PiS_S_S_S_iS_S_S_)
        /*00d8*/ 	.short	0x0380
        /*00da*/ 	.short	0x0048


	//----- nvinfo : EIATTR_SW_WAR
	.align		4
.L_727:
        /*00dc*/ 	.byte	0x04, 0x36
        /*00de*/ 	.short	(.L_729 - .L_728)
.L_728:
        /*00e0*/ 	.word	0x00000008
.L_729:


//--------------------- .nv.info._Z5test1PiS_S_S_S_S_i --------------------------
	.section	.nv.info._Z5test1PiS_S_S_S_S_i,"",@"SHT_CUDA_INFO"
	.sectionflags	@""
	.align	4


	//----- nvinfo : EIATTR_CUDA_API_VERSION
	.align		4
        /*0000*/ 	.byte	0x04, 0x37
        /*0002*/ 	.short	(.L_731 - .L_730)
.L_730:
        /*0004*/ 	.word	0x00000082


	//----- nvinfo : EIATTR_KPARAM_INFO
	.align		4
.L_731:
        /*0008*/ 	.byte	0x04, 0x17
        /*000a*/ 	.short	(.L_733 - .L_732)
.L_732:
        /*000c*/ 	.word	0x00000000
        /*0010*/ 	.short	0x0006
        /*0012*/ 	.short	0x0030
        /*0014*/ 	.byte	0x00, 0xf0, 0x11, 0x00


	//----- nvinfo : EIATTR_KPARAM_INFO
	.align		4
.L_733:
        /*0018*/ 	.byte	0x04, 0x17
        /*001a*/ 	.short	(.L_735 - .L_734)
.L_734:
        /*001c*/ 	.word	0x00000000
        /*0020*/ 	.short	0x0005
        /*0022*/ 	.short	0x0028
        /*0024*/ 	.byte	0x00, 0xf5, 0x21, 0x00


	//----- nvinfo : EIATTR_KPARAM_INFO
	.align		4
.L_735:
        /*0028*/ 	.byte	0x04, 0x17
        /*002a*/ 	.short	(.L_737 - .L_736)
.L_736:
        /*002c*/ 	.word	0x00000000
        /*0030*/ 	.short	0x0004
        /*0032*/ 	.short	0x0020
        /*0034*/ 	.byte	0x00, 0xf5, 0x21, 0x00


	//----- nvinfo : EIATTR_KPARAM_INFO
	.align		4
.L_737:
        /*0038*/ 	.byte	0x04, 0x17
        /*003a*/ 	.short	(.L_739 - .L_738)
.L_738:
        /*003c*/ 	.word	0x00000000
        /*0040*/ 	.short	0x0003
        /*0042*/ 	.short	0x0018
        /*0044*/ 	.byte	0x00, 0xf5, 0x21, 0x00


	//----- nvinfo : EIATTR_KPARAM_INFO
	.align		4
.L_739:
        /*0048*/ 	.byte	0x04, 0x17
        /*004a*/ 	.short	(.L_741 - .L_740)
.L_740:
        /*004c*/ 	.word	0x00000000
        /*0050*/ 	.short	0x0002
        /*0052*/ 	.short	0x0010
        /*0054*/ 	.byte	0x00, 0xf5, 0x21, 0x00


	//----- nvinfo : EIATTR_KPARAM_INFO
	.align		4
.L_741:
        /*0058*/ 	.byte	0x04, 0x17
        /*005a*/ 	.short	(.L_743 - .L_742)
.L_742:
        /*005c*/ 	.word	0x00000000
        /*0060*/ 	.short	0x0001
        /*0062*/ 	.short	0x0008
        /*0064*/ 	.byte	0x00, 0xf5, 0x21, 0x00


	//----- nvinfo : EIATTR_KPARAM_INFO
	.align		4
.L_743:
        /*0068*/ 	.byte	0x04, 0x17
        /*006a*/ 	.short	(.L_745 - .L_744)
.L_744:
        /*006c*/ 	.word	0x00000000
        /*0070*/ 	.short	0x0000
        /*0072*/ 	.short	0x0000
        /*0074*/ 	.byte	0x00, 0xf5, 0x21, 0x00


	//----- nvinfo : EIATTR_SPARSE_MMA_MASK
	.align		4
.L_745:
        /*0078*/ 	.byte	0x03, 0x50
        /*007a*/ 	.short	0x0000


	//----- nvinfo : EIATTR_MAXREG_COUNT
	.align		4
        /*007c*/ 	.byte	0x03, 0x1b
        /*007e*/ 	.short	0x00ff


	//----- nvinfo : EIATTR_EXTERNS
	.align		4
        /*0080*/ 	.byte	0x04, 0x0f
        /*0082*/ 	.short	(.L_747 - .L_746)


	//   ....[0]....
	.align		4
.L_746:
        /*0084*/ 	.word	index@(vprintf)


	//----- nvinfo : EIATTR_MERCURY_ISA_VERSION
	.align		4
.L_747:
        /*0088*/ 	.byte	0x03, 0x5f
        /*008a*/ 	.short	0x0101


	//----- nvinfo : EIATTR_VRC_CTA_INIT_COUNT
	.align		4
        /*008c*/ 	.byte	0x02, 0x4a
	.zero		1
	.zero		1


	//----- nvinfo : EIATTR_SYSCALL_OFFSETS
	.align		4
        /*0090*/ 	.byte	0x04, 0x46
        /*0092*/ 	.short	(.L_749 - .L_748)


	//   ....[0]....
.L_748:
        /*0094*/ 	.word	0x00000270


	//   ....[1]....
        /*0098*/ 	.word	0x00000390


	//   ....[2]....
        /*009c*/ 	.word	0x00000490


	//----- nvinfo : EIATTR_EXIT_INSTR_OFFSETS
	.align		4
.L_749:
        /*00a0*/ 	.byte	0x04, 0x1c
        /*00a2*/ 	.short	(.L_751 - .L_750)


	//   ....[0]....
.L_750:
        /*00a4*/ 	.word	0x000004a0


	//----- nvinfo : EIATTR_CRS_STACK_SIZE
	.align		4
.L_751:
        /*00a8*/ 	.byte	0x04, 0x1e
        /*00aa*/ 	.short	(.L_753 - .L_752)
.L_752:
        /*00ac*/ 	.word	0x00000000


	//----- nvinfo : EIATTR_CBANK_PARAM_SIZE
	.align		4
.L_753:
        /*00b0*/ 	.byte	0x03, 0x19
        /*00b2*/ 	.short	0x0034


	//----- nvinfo : EIATTR_PARAM_CBANK
	.align		4
        /*00b4*/ 	.byte	0x04, 0x0a
        /*00b6*/ 	.short	(.L_755 - .L_754)
	.align		4
.L_754:
        /*00b8*/ 	.word	index@(.nv.constant0._Z5test1PiS_S_S_S_S_i)
        /*00bc*/ 	.short	0x0380
        /*00be*/ 	.short	0x0034


	//----- nvinfo : EIATTR_SW_WAR
	.align		4
.L_755:
        /*00c0*/ 	.byte	0x04, 0x36
        /*00c2*/ 	.short	(.L_757 - .L_756)
.L_756:
        /*00c4*/ 	.word	0x00000008
.L_757:


//--------------------- .nv.callgraph             --------------------------
	.section	.nv.callgraph,"",@"SHT_CUDA_CALLGRAPH"
	.align	4
	.sectionentsize	8
	.align		4
        /*0000*/ 	.word	0x00000000
	.align		4
        /*0004*/ 	.word	0xffffffff
	.align		4
        /*0008*/ 	.word	index@(_Z6testttPii)
	.align		4
        /*000c*/ 	.word	index@(vprintf)
	.align		4
        /*0010*/ 	.word	index@(_Z5testtPiS_iS_iS_i)
	.align		4
        /*0014*/ 	.word	index@(vprintf)
	.align		4
        /*0018*/ 	.word	index@(_Z29count_single_item_s_candidateiPiS_S_S_S_S_S_S_S_S_S_S_S_S_S_PbS_S_S_S_S_)
	.align		4
        /*001c*/ 	.word	index@(vprintf)
	.align		4
        /*0020*/ 	.word	index@(_Z5test2PiS_S_S_S_iS_S_S_)
	.align		4
        /*0024*/ 	.word	index@(vprintf)
	.align		4
        /*0028*/ 	.word	index@(_Z5test1PiS_S_S_S_S_i)
	.align		4
        /*002c*/ 	.word	index@(vprintf)
	.align		4
        /*0030*/ 	.word	0x00000000
	.align		4
        /*0034*/ 	.word	0xfffffffe
	.align		4
        /*0038*/ 	.word	0x00000000
	.align		4
        /*003c*/ 	.word	0xfffffffd
	.align		4
        /*0040*/ 	.word	0x00000000
	.align		4
        /*0044*/ 	.word	0xfffffffc


//--------------------- .nv.constant4             --------------------------
	.section	.nv.constant4,"a",@progbits
	.align	8
	.align		8
.nv.constant4:
        /*0000*/ 	.dword	vprintf
	.align		8
        /*0008*/ 	.dword	$str
	.align		8
        /*0010*/ 	.dword	$str$1
	.align		8
        /*0018*/ 	.dword	$str$2
	.align		8
        /*0020*/ 	.dword	$str$3
	.align		8
        /*0028*/ 	.dword	$str$4
	.align		8
        /*0030*/ 	.dword	$str$5
	.align		8
        /*0038*/ 	.dword	$str$6
	.align		8
        /*0040*/ 	.dword	$str$7
	.align		8
        /*0048*/ 	.dword	$str$8
	.align		8
        /*0050*/ 	.dword	$str$9
	.align		8
        /*0058*/ 	.dword	$str$10
	.align		8
        /*0060*/ 	.dword	$str$11


//--------------------- .text._Z6testttPii        --------------------------
	.section	.text._Z6testttPii,"ax",@progbits
	.align	128
        .global         _Z6testttPii
        .type           _Z6testttPii,@function
        .size           _Z6testttPii,(.L_x_345 - _Z6testttPii)
        .other          _Z6testttPii,@"STO_CUDA_ENTRY STV_DEFAULT"
_Z6testttPii:
.text._Z6testttPii:
[----:B------:R-:W0:Y:S01]  /*0000*/  LDC R1, c[0x0][0x37c] ;  /* 0x0000df00ff017b82 */ /* 0x000e220000000800 */
[----:B------:R-:W1:Y:S01]  /*0010*/  LDCU UR4, c[0x0][0x388] ;  /* 0x00007100ff0477ac */ /* 0x000e620008000800 */
[----:B0-----:R-:W-:Y:S01]  /*0020*/  VIADD R1, R1, 0xfffffff8 ;  /* 0xfffffff801017836 */ /* 0x001fe20000000000 */
[----:B------:R-:W0:Y:S01]  /*0030*/  LDCU UR5, c[0x0][0x2f8] ;  /* 0x00005f00ff0577ac */ /* 0x000e220008000800 */
[----:B------:R-:W2:Y:S01]  /*0040*/  LDCU UR6, c[0x0][0x2fc] ;  /* 0x00005f80ff0677ac */ /* 0x000ea20008000800 */
[----:B-1----:R-:W-:Y:S02]  /*0050*/  UISETP.GE.AND UP0, UPT, UR4, 0x1, UPT ;  /* 0x000000010400788c */ /* 0x002fe4000bf06270 */
[----:B0-----:R-:W-:-:S05]  /*0060*/  IADD3 R18, P0, PT, R1, UR5, RZ ;  /* 0x0000000501127c10 */ /* 0x001fca000ff1e0ff */
[----:B--2---:R-:W-:Y:S02]  /*0070*/  IMAD.X R2, RZ, RZ, UR6, P0 ;  /* 0x00000006ff027e24 */ /* 0x004fe400080e06ff */
[----:B------:R-:W-:Y:S06]  /*0080*/  BRA.U !UP0, `(.L_x_0) ;  /* 0x00000015087c7547 */ /* 0x000fec000b800000 */
[----:B------:R-:W-:Y:S01]  /*0090*/  UISETP.GE.U32.AND UP0, UPT, UR4, 0x10, UPT ;  /* 0x000000100400788c */ /* 0x000fe2000bf06070 */
[----:B------:R-:W-:Y:S01]  /*00a0*/  HFMA2 R19, -RZ, RZ, 0, 0 ;  /* 0x00000000ff137431 */ /* 0x000fe200000001ff */
[----:B------:R-:W0:Y:S01]  /*00b0*/  LDCU.64 UR36, c[0x0][0x358] ;  /* 0x00006b00ff2477ac */ /* 0x000e220008000a00 */
[----:B------:R-:W-:-:S06]  /*00c0*/  ULOP3.LUT UR38, UR4, 0xf, URZ, 0xc0, !UPT ;  /* 0x0000000f04267892 */ /* 0x000fcc000f8ec0ff */
[----:B------:R-:W-:Y:S06]  /*00d0*/  BRA.U !UP0, `(.L_x_1) ;  /* 0x0000000908cc7547 */ /* 0x000fec000b800000 */
[----:B------:R-:W1:Y:S01]  /*00e0*/  LDCU.64 UR6, c[0x0][0x380] ;  /* 0x00007000ff0677ac */ /* 0x000e620008000a00 */
[----:B------:R-:W-:Y:S01]  /*00f0*/  BSSY.RECONVERGENT B6, `(.L_x_1) ;  /* 0x00000b1000067945 */ /* 0x000fe20003800200 */
[----:B------:R-:W-:-:S04]  /*0100*/  ULOP3.LUT UR4, UR4, 0x7ffffff0, URZ, 0xc0, !UPT ;  /* 0x7ffffff004047892 */ /* 0x000fc8000f8ec0ff */
[----:B------:R-:W-:Y:S02]  /*0110*/  UIADD3 UR8, UPT, UPT, -UR4, URZ, URZ ;  /* 0x000000ff04087290 */ /* 0x000fe4000fffe1ff */
[----:B------:R-:W-:-:S04]  /*0120*/  IMAD.U32 R19, RZ, RZ, UR4 ;  /* 0x00000004ff137e24 */ /* 0x000fc8000f8e00ff */
[----:B------:R-:W-:Y:S01]  /*0130*/  IMAD.U32 R23, RZ, RZ, UR8 ;  /* 0x00000008ff177e24 */ /* 0x000fe2000f8e00ff */
[----:B-1----:R-:W-:-:S04]  /*0140*/  UIADD3 UR5, UP0, UPT, UR6, 0x20, URZ ;  /* 0x0000002006057890 */ /* 0x002fc8000ff1e0ff */
[----:B------:R-:W-:Y:S02]  /*0150*/  UIADD3.X UR6, UPT, UPT, URZ, UR7, URZ, UP0, !UPT ;  /* 0x00000007ff067290 */ /* 0x000fe400087fe4ff */
[----:B------:R-:W-:-:S04]  /*0160*/  MOV R16, UR5 ;  /* 0x0000000500107c02 */ /* 0x000fc80008000f00 */
[----:B------:R-:W-:-:S07]  /*0170*/  IMAD.U32 R17, RZ, RZ, UR6 ;  /* 0x00000006ff117e24 */ /* 0x000fce000f8e00ff */
.L_x_18:
[----:B0-----:R-:W2:Y:S01]  /*0180*/  LDG.E R0, desc[UR36][R16.64+-0x20] ;  /* 0xffffe02410007981 */ /* 0x001ea2000c1e1900 */
[----:B------:R-:W-:Y:S01]  /*0190*/  MOV R22, 0x0 ;  /* 0x0000000000167802 */ /* 0x000fe20000000f00 */
[----:B------:R-:W0:Y:S01]  /*01a0*/  LDCU.64 UR4, c[0x4][0x60] ;  /* 0x01000c00ff0477ac */ /* 0x000e220008000a00 */
[----:B------:R-:W-:Y:S01]  /*01b0*/  VIADD R23, R23, 0x10 ;  /* 0x0000001017177836 */ /* 0x000fe20000000000 */
[----:B------:R-:W-:Y:S01]  /*01c0*/  MOV R7, R2 ;  /* 0x0000000200077202 */ /* 0x000fe20000000f00 */
[----:B------:R1:W3:Y:S01]  /*01d0*/  LDC.64 R8, c[0x4][R22] ;  /* 0x0100000016087b82 */ /* 0x0002e20000000a00 */
[----:B------:R-:W-:Y:S02]  /*01e0*/  IMAD.MOV.U32 R6, RZ, RZ, R18 ;  /* 0x000000ffff067224 */ /* 0x000fe400078e0012 */
[----:B------:R-:W-:-:S04]  /*01f0*/  ISETP.NE.AND P0, PT, R23, RZ, PT ;  /* 0x000000ff1700720c */ /* 0x000fc80003f05270 */
[----:B------:R-:W-:Y:S02]  /*0200*/  P2R R24, PR, RZ, 0x1 ;  /* 0x00000001ff187803 */ /* 0x000fe40000000000 */
[----:B0-----:R-:W-:Y:S01]  /*0210*/  MOV R4, UR4 ;  /* 0x0000000400047c02 */ /* 0x001fe20008000f00 */
[----:B------:R-:W-:Y:S01]  /*0220*/  IMAD.U32 R5, RZ, RZ, UR5 ;  /* 0x00000005ff057e24 */ /* 0x000fe2000f8e00ff */
[----:B--23--:R1:W-:Y:S06]  /*0230*/  STL [R1], R0 ;  /* 0x0000000001007387 */ /* 0x00c3ec0000100800 */
[----:B------:R-:W-:-:S07]  /*0240*/  LEPC R20, `(.L_x_2) ;  /* 0x000000001014794e */ /* 0x000fce0000000000 */
[----:B-1----:R-:W-:Y:S05]  /*0250*/  CALL.ABS.NOINC R8 ;  /* 0x0000000008007343 */ /* 0x002fea0003c00000 */
.L_x_2:
[----:B------:R-:W2:Y:S01]  /*0260*/  LDG.E R0, desc[UR36][R16.64+-0x1c] ;  /* 0xffffe42410007981 */ /* 0x000ea2000c1e1900 */
[----:B------:R0:W1:Y:S01]  /*0270*/  LDC.64 R8, c[0x4][R22] ;  /* 0x0100000016087b82 */ /* 0x0000620000000a00 */
[----:B------:R-:W3:Y:S01]  /*0280*/  LDCU.64 UR4, c[0x4][0x60] ;  /* 0x01000c00ff0477ac */ /* 0x000ee20008000a00 */
[----:B------:R-:W-:Y:S01]  /*0290*/  MOV R6, R18 ;  /* 0x0000001200067202 */ /* 0x000fe20000000f00 */
[----:B------:R-:W-:Y:S02]  /*02a0*/  IMAD.MOV.U32 R7, RZ, RZ, R2 ;  /* 0x000000ffff077224 */ /* 0x000fe400078e0002 */
[----:B---3--:R-:W-:Y:S02]  /*02b0*/  IMAD.U32 R4, RZ, RZ, UR4 ;  /* 0x00000004ff047e24 */ /* 0x008fe4000f8e00ff */
[----:B------:R-:W-:Y:S01]  /*02c0*/  IMAD.U32 R5, RZ, RZ, UR5 ;  /* 0x00000005ff057e24 */ /* 0x000fe2000f8e00ff */
[----:B-12---:R0:W-:Y:S06]  /*02d0*/  STL [R1], R0 ;  /* 0x0000000001007387 */ /* 0x0061ec0000100800 */
[----:B------:R-:W-:-:S07]  /*02e0*/  LEPC R20, `(.L_x_3) ;  /* 0x000000001014794e */ /* 0x000fce0000000000 */
[----:B0-----:R-:W-:Y:S05]  /*02f0*/  CALL.ABS.NOINC R8 ;  /* 0x0000000008007343 */ /* 0x001fea0003c00000 */
.L_x_3:
[----:B------:R-:W2:Y:S01]  /*0300*/  LDG.E R0, desc[UR36][R16.64+-0x18] ;  /* 0xffffe82410007981 */ /* 0x000ea2000c1e1900 */
[----:B------:R0:W1:Y:S01]  /*0310*/  LDC.64 R8, c[0x4][R22] ;  /* 0x0100000016087b82 */ /* 0x0000620000000a00 */
[----:B------:R-:W3:Y:S01]  /*0320*/  LDCU.64 UR4, c[0x4][0x60] ;  /* 0x01000c00ff0477ac */ /* 0x000ee20008000a00 */
[----:B------:R-:W-:Y:S02]  /*0330*/  IMAD.MOV.U32 R6, RZ, RZ, R18 ;  /* 0x000000ffff067224 */ /* 0x000fe400078e0012 */
[----:B------:R-:W-:Y:S02]  /*0340*/  IMAD.MOV.U32 R7, RZ, RZ, R2 ;  /* 0x000000ffff077224 */ /* 0x000fe400078e0002 */
[----:B---3--:R-:W-:Y:S01]  /*0350*/  IMAD.U32 R4, RZ, RZ, UR4 ;  /* 0x00000004ff047e24 */ /* 0x008fe2000f8e00ff */
[----:B------:R-:W-:Y:S01]  /*0360*/  MOV R5, UR5 ;  /* 0x0000000500057c02 */ /* 0x000fe20008000f00 */
[----:B-12---:R0:W-:Y:S06]  /*0370*/  STL [R1], R0 ;  /* 0x0000000001007387 */ /* 0x0061ec0000100800 */
[----:B------:R-:W-:-:S07]  /*0380*/  LEPC R20, `(.L_x_4) ;  /* 0x000000001014794e */ /* 0x000fce0000000000 */
[----:B0-----:R-:W-:Y:S05]  /*0390*/  CALL.ABS.NOINC R8 ;  /* 0x0000000008007343 */ /* 0x001fea0003c00000 */
.L_x_4:
[----:B------:R-:W2:Y:S01]  /*03a0*/  LDG.E R0, desc[UR36][R16.64+-0x14] ;  /* 0xffffec2410007981 */ /* 0x000ea2000c1e1900 */
[----:B------:R0:W1:Y:S01]  /*03b0*/  LDC.64 R8, c[0x4][R22] ;  /* 0x0100000016087b82 */ /* 0x0000620000000a00 */
[----:B------:R-:W3:Y:S01]  /*03c0*/  LDCU.64 UR4, c[0x4][0x60] ;  /* 0x01000c00ff0477ac */ /* 0x000ee20008000a00 */
[----:B------:R-:W-:Y:S01]  /*03d0*/  IMAD.MOV.U32 R6, RZ, RZ, R18 ;  /* 0x000000ffff067224 */ /* 0x000fe200078e0012 */
[----:B------:R-:W-:Y:S02]  /*03e0*/  MOV R7, R2 ;  /* 0x0000000200077202 */ /* 0x000fe40000000f00 */
[----:B---3--:R-:W-:Y:S01]  /*03f0*/  MOV R4, UR4 ;  /* 0x0000000400047c02 */ /* 0x008fe20008000f00 */
[----:B------:R-:W-:Y:S01]  /*0400*/  IMAD.U32 R5, RZ, RZ, UR5 ;  /* 0x00000005ff057e24 */ /* 0x000fe2000f8e00ff */
[----:B-12---:R0:W-:Y:S06]  /*0410*/  STL [R1], R0 ;  /* 0x0000000001007387 */ /* 0x0061ec0000100800 */
[----:B------:R-:W-:-:S07]  /*0420*/  LEPC R20, `(.L_x_5) ;  /* 0x000000001014794e */ /* 0x000fce0000000000 */
[----:B0-----:R-:W-:Y:S05]  /*0430*/  CALL.ABS.NOINC R8 ;  /* 0x0000000008007343 */ /* 0x001fea0003c00000 */
.L_x_5:
        /* <DEDUP_REMOVED lines=10> */
.L_x_6:
        /* <DEDUP_REMOVED lines=10> */
.L_x_7:
        /* <DEDUP_REMOVED lines=10> */
.L_x_8:
        /* <DEDUP_REMOVED lines=10> */
.L_x_9:
        /* <DEDUP_REMOVED lines=10> */
.L_x_10:
        /* <DEDUP_REMOVED lines=10> */
.L_x_11:
        /* <DEDUP_REMOVED lines=10> */
.L_x_12:
        /* <DEDUP_REMOVED lines=10> */
.L_x_13:
        /* <DEDUP_REMOVED lines=10> */
.L_x_14:
        /* <DEDUP_REMOVED lines=10> */
.L_x_15:
        /* <DEDUP_REMOVED lines=10> */
.L_x_16:
        /* <DEDUP_REMOVED lines=10> */
.L_x_17:
[----:B------:R-:W-:Y:S02]  /*0bc0*/  ISETP.NE.AND P6, PT, R24, RZ, PT ;  /* 0x000000ff1800720c */ /* 0x000fe40003fc5270 */
[----:B------:R-:W-:-:S05]  /*0bd0*/  IADD3 R16, P0, PT, R16, 0x40, RZ ;  /* 0x0000004010107810 */ /* 0x000fca0007f1e0ff */
[----:B------:R-:W-:-:S06]  /*0be0*/  IMAD.X R17, RZ, RZ, R17, P0 ;  /* 0x000000ffff117224 */ /* 0x000fcc00000e0611 */
[----:B------:R-:W-:Y:S05]  /*0bf0*/  @P6 BRA `(.L_x_18) ;  /* 0xfffffff400606947 */ /* 0x000fea000383ffff */
[----:B------:R-:W-:Y:S05]  /*0c00*/  BSYNC.RECONVERGENT B6 ;  /* 0x0000000000067941 */ /* 0x000fea0003800200 */
.L_x_1:
[----:B------:R-:W-:Y:S01]  /*0c10*/  UISETP.NE.AND UP0, UPT, UR38, URZ, UPT ;  /* 0x000000ff2600728c */ /* 0x000fe2000bf05270 */
[----:B------:R-:W-:Y:S08]  /*0c20*/  BSSY.RECONVERGENT B6, `(.L_x_0) ;  /* 0x00000a5000067945 */ /* 0x000ff00003800200 */
[----:B------:R-:W-:Y:S05]  /*0c30*/  BRA.U !UP0, `(.L_x_19) ;  /* 0x00000009088c7547 */ /* 0x000fea000b800000 */
[----:B------:R-:W1:Y:S01]  /*0c40*/  LDC R23, c[0x0][0x388] ;  /* 0x0000e200ff177b82 */ /* 0x000e620000000800 */
[----:B------:R-:W-:Y:S01]  /*0c50*/  UISETP.GE.U32.AND UP0, UPT, UR38, 0x8, UPT ;  /* 0x000000082600788c */ /* 0x000fe2000bf06070 */
[----:B-1----:R-:W-:-:S08]  /*0c60*/  LOP3.LUT R23, R23, 0x7, RZ, 0xc0, !PT ;  /* 0x0000000717177812 */ /* 0x002fd000078ec0ff */
[----:B------:R-:W-:Y:S05]  /*0c70*/  BRA.U !UP0, `(.L_x_20) ;  /* 0x0000000508507547 */ /* 0x000fea000b800000 */
[----:B------:R-:W1:Y:S01]  /*0c80*/  LDC.64 R16, c[0x0][0x380] ;  /* 0x0000e000ff107b82 */ /* 0x000e620000000a00 */
[----:B------:R-:W-:Y:S01]  /*0c90*/  MOV R22, 0x0 ;  /* 0x0000000000167802 */ /* 0x000fe20000000f00 */
[----:B------:R-:W2:Y:S01]  /*0ca0*/  LDCU.64 UR4, c[0x4][0x60] ;  /* 0x01000c00ff0477ac */ /* 0x000ea20008000a00 */
[----:B-1----:R-:W-:-:S05]  /*0cb0*/  IMAD.WIDE.U32 R16, R19, 0x4, R16 ;  /* 0x0000000413107825 */ /* 0x002fca00078e0010 */
[----:B0-----:R-:W3:Y:S01]  /*0cc0*/  LDG.E R0, desc[UR36][R16.64] ;  /* 0x0000002410007981 */ /* 0x001ee2000c1e1900 */
[----:B------:R0:W1:Y:S01]  /*0cd0*/  LDC.64 R8, c[0x4][R22] ;  /* 0x0100000016087b82 */ /* 0x0000620000000a00 */
[----:B--2---:R-:W-:Y:S01]  /*0ce0*/  IMAD.U32 R4, RZ, RZ, UR4 ;  /* 0x00000004ff047e24 */ /* 0x004fe2000f8e00ff */
[----:B------:R-:W-:Y:S01]  /*0cf0*/  MOV R5, UR5 ;  /* 0x0000000500057c02 */ /* 0x000fe20008000f00 */
[----:B------:R-:W-:Y:S02]  /*0d00*/  IMAD.MOV.U32 R6, RZ, RZ, R18 ;  /* 0x000000ffff067224 */ /* 0x000fe400078e0012 */
[----:B------:R-:W-:Y:S01]  /*0d10*/  IMAD.MOV.U32 R7, RZ, RZ, R2 ;  /* 0x000000ffff077224 */ /* 0x000fe200078e0002 */
[----:B-1-3--:R0:W-:Y:S06]  /*0d20*/  STL [R1], R0 ;  /* 0x0000000001007387 */ /* 0x00a1ec0000100800 */
[----:B------:R-:W-:-:S07]  /*0d30*/  LEPC R20, `(.L_x_21) ;  /* 0x000000001014794e */ /* 0x000fce0000000000 */
[----:B0-----:R-:W-:Y:S05]  /*0d40*/  CALL.ABS.NOINC R8 ;  /* 0x0000000008007343 */ /* 0x001fea0003c00000 */
.L_x_21:
        /* <DEDUP_REMOVED lines=10> */
.L_x_22:
        /* <DEDUP_REMOVED lines=10> */
.L_x_23:
        /* <DEDUP_REMOVED lines=10> */
.L_x_24:
        /* <DEDUP_REMOVED lines=10> */
.L_x_25:
        /* <DEDUP_REMOVED lines=10> */
.L_x_26:
        /* <DEDUP_REMOVED lines=10> */
.L_x_27:
        /* <DEDUP_REMOVED lines=10> */
.L_x_28:
[----:B------:R-:W-:-:S07]  /*11b0*/  VIADD R19, R19, 0x8 ;  /* 0x0000000813137836 */ /* 0x000fce0000000000 */
.L_x_20:
[----:B------:R-:W-:-:S13]  /*11c0*/  ISETP.NE.AND P0, PT, R23, RZ, PT ;  /* 0x000000ff1700720c */ /* 0x000fda0003f05270 */
[----:B------:R-:W-:Y:S05]  /*11d0*/  @!P0 BRA `(.L_x_19) ;  /* 0x0000000400248947 */ /* 0x000fea0003800000 */
[----:B------:R-:W1:Y:S01]  /*11e0*/  LDC R0, c[0x0][0x388] ;  /* 0x0000e200ff007b82 */ /* 0x000e620000000800 */
[----:B------:R-:W-:Y:S02]  /*11f0*/  ISETP.GE.U32.AND P0, PT, R23, 0x4, PT ;  /* 0x000000041700780c */ /* 0x000fe40003f06070 */
[----:B-1----:R-:W-:-:S11]  /*1200*/  LOP3.LUT R23, R0, 0x3, RZ, 0xc0, !PT ;  /* 0x0000000300177812 */ /* 0x002fd600078ec0ff */
[----:B------:R-:W-:Y:S05]  /*1210*/  @!P0 BRA `(.L_x_29) ;  /* 0x0000000000b08947 */ /* 0x000fea0003800000 */
        /* <DEDUP_REMOVED lines=13> */
.L_x_30:
        /* <DEDUP_REMOVED lines=10> */
.L_x_31:
        /* <DEDUP_REMOVED lines=10> */
.L_x_32:
        /* <DEDUP_REMOVED lines=10> */
.L_x_33:
[----:B------:R-:W-:-:S07]  /*14d0*/  IADD3 R19, PT, PT, R19, 0x4, RZ ;  /* 0x0000000413137810 */ /* 0x000fce0007ffe0ff */
.L_x_29:
[----:B------:R-:W-:-:S13]  /*14e0*/  ISETP.NE.AND P0, PT, R23, RZ, PT ;  /* 0x000000ff1700720c */ /* 0x000fda0003f05270 */
[----:B------:R-:W-:Y:S05]  /*14f0*/  @!P0 BRA `(.L_x_19) ;  /* 0x00000000005c8947 */ /* 0x000fea0003800000 */
[----:B------:R-:W1:Y:S01]  /*1500*/  LDC.64 R16, c[0x0][0x380] ;  /* 0x0000e000ff107b82 */ /* 0x000e620000000a00 */
[----:B------:R-:W-:Y:S02]  /*1510*/  IMAD.MOV R23, RZ, RZ, -R23 ;  /* 0x000000ffff177224 */ /* 0x000fe400078e0a17 */
[----:B-1----:R-:W-:-:S07]  /*1520*/  IMAD.WIDE.U32 R16, R19, 0x4, R16 ;  /* 0x0000000413107825 */ /* 0x002fce00078e0010 */
.L_x_35:
[----:B------:R-:W-:Y:S01]  /*1530*/  IMAD.MOV.U32 R10, RZ, RZ, R16 ;  /* 0x000000ffff0a7224 */ /* 0x000fe200078e0010 */
[----:B------:R-:W-:Y:S01]  /*1540*/  MOV R11, R17 ;  /* 0x00000011000b7202 */ /* 0x000fe20000000f00 */
[----:B------:R-:W1:Y:S04]  /*1550*/  LDCU.64 UR4, c[0x4][0x60] ;  /* 0x01000c00ff0477ac */ /* 0x000e680008000a00 */
[----:B0-----:R-:W2:Y:S01]  /*1560*/  LDG.E R0, desc[UR36][R10.64] ;  /* 0x000000240a007981 */ /* 0x001ea2000c1e1900 */
[----:B------:R-:W-:Y:S01]  /*1570*/  MOV R8, 0x0 ;  /* 0x0000000000087802 */ /* 0x000fe20000000f00 */
[----:B------:R-:W-:Y:S02]  /*1580*/  VIADD R23, R23, 0x1 ;  /* 0x0000000117177836 */ /* 0x000fe40000000000 */
[----:B------:R-:W-:-:S02]  /*1590*/  IMAD.MOV.U32 R6, RZ, RZ, R18 ;  /* 0x000000ffff067224 */ /* 0x000fc400078e0012 */
[----:B------:R-:W-:Y:S01]  /*15a0*/  IMAD.MOV.U32 R7, RZ, RZ, R2 ;  /* 0x000000ffff077224 */ /* 0x000fe200078e0002 */
[----:B------:R-:W0:Y:S01]  /*15b0*/  LDC.64 R8, c[0x4][R8] ;  /* 0x0100000008087b82 */ /* 0x000e220000000a00 */
[----:B------:R-:W-:Y:S01]  /*15c0*/  ISETP.NE.AND P0, PT, R23, RZ, PT ;  /* 0x000000ff1700720c */ /* 0x000fe20003f05270 */
[----:B-1----:R-:W-:Y:S01]  /*15d0*/  IMAD.U32 R4, RZ, RZ, UR4 ;  /* 0x00000004ff047e24 */ /* 0x002fe2000f8e00ff */
[----:B------:R-:W-:Y:S01]  /*15e0*/  MOV R5, UR5 ;  /* 0x0000000500057c02 */ /* 0x000fe20008000f00 */
[----:B--2---:R1:W-:Y:S02]  /*15f0*/  STL [R1], R0 ;  /* 0x0000000001007387 */ /* 0x0043e40000100800 */
[----:B01----:R-:W-:-:S08]  /*1600*/  P2R R0, PR, RZ, 0x1 ;  /* 0x00000001ff007803 */ /* 0x003fd00000000000 */
[----:B------:R-:W-:-:S07]  /*1610*/  LEPC R20, `(.L_x_34) ;  /* 0x000000001014794e */ /* 0x000fce0000000000 */
[----:B------:R-:W-:Y:S05]  /*1620*/  CALL.ABS.NOINC R8 ;  /* 0x0000000008007343 */ /* 0x000fea0003c00000 */
.L_x_34:
[----:B------:R-:W-:Y:S02]  /*1630*/  ISETP.NE.AND P6, PT, R23, RZ, PT ;  /* 0x000000ff1700720c */ /* 0x000fe40003fc5270 */
[----:B------:R-:W-:-:S04]  /*1640*/  IADD3 R16, P0, PT, R16, 0x4, RZ ;  /* 0x0000000410107810 */ /* 0x000fc80007f1e0ff */
[----:B------:R-:W-:-:S07]  /*1650*/  IADD3.X R17, PT, PT, RZ, R17, RZ, P0, !PT ;  /* 0x00000011ff117210 */ /* 0x000fce00007fe4ff */
[----:B------:R-:W-:Y:S05]  /*1660*/  @P6 BRA `(.L_x_35) ;  /* 0xfffffffc00b06947 */ /* 0x000fea000383ffff */
.L_x_19:
[----:B0-----:R-:W-:Y:S05]  /*1670*/  BSYNC.RECONVERGENT B6 ;  /* 0x0000000000067941 */ /* 0x001fea0003800200 */
.L_x_0:
[----:B------:R-:W-:Y:S01]  /*1680*/  MOV R0, 0x0 ;  /* 0x0000000000007802 */ /* 0x000fe20000000f00 */
[----:B------:R-:W0:Y:S01]  /*1690*/  LDCU.64 UR4, c[0x4][0x58] ;  /* 0x01000b00ff0477ac */ /* 0x000e220008000a00 */
[----:B------:R-:W-:Y:S02]  /*16a0*/  CS2R R6, SRZ ;  /* 0x0000000000067805 */ /* 0x000fe4000001ff00 */
[----:B------:R1:W2:Y:S01]  /*16b0*/  LDC.64 R2, c[0x4][R0] ;  /* 0x0100000000027b82 */ /* 0x0002a20000000a00 */
[----:B0-----:R-:W-:Y:S01]  /*16c0*/  IMAD.U32 R4, RZ, RZ, UR4 ;  /* 0x00000004ff047e24 */ /* 0x001fe2000f8e00ff */
[----:B-1----:R-:W-:-:S07]  /*16d0*/  MOV R5, UR5 ;  /* 0x0000000500057c02 */ /* 0x002fce0008000f00 */
[----:B------:R-:W-:-:S07]  /*16e0*/  LEPC R20, `(.L_x_36) ;  /* 0x000000001014794e */ /* 0x000fce0000000000 */
[----:B--2---:R-:W-:Y:S05]  /*16f0*/  CALL.ABS.NOINC R2 ;  /* 0x0000000002007343 */ /* 0x004fea0003c00000 */
.L_x_36:
[----:B------:R-:W-:Y:S05]  /*1700*/  EXIT ;  /* 0x000000000000794d */ /* 0x000fea0003800000 */
.L_x_37:
[----:B------:R-:W-:-:S00]  /*1710*/  BRA `(.L_x_37) ;  /* 0xfffffffc00fc7947 */ /* 0x000fc0000383ffff */
[----:B------:R-:W-:-:S00]  /*1720*/  NOP ;  /* 0x0000000000007918 */ /* 0x000fc00000000000 */
        /* <DEDUP_REMOVED lines=13> */
.L_x_345:


//--------------------- .text._Z28find_s_extension_project_numPiS_S_S_S_S_S_S_S_S_S_S_S_iS_iS_i --------------------------
	.section	.text._Z28find_s_extension_project_numPiS_S_S_S_S_S_S_S_S_S_S_S_iS_iS_i,"ax",@progbits
	.align	128
        .global         _Z28find_s_extension_project_numPiS_S_S_S_S_S_S_S_S_S_S_S_iS_iS_i
        .type           _Z28find_s_extension_project_numPiS_S_S_S_S_S_S_S_S_S_S_S_iS_iS_i,@function
        .size           _Z28find_s_extension_project_numPiS_S_S_S_S_S_S_S_S_S_S_S_iS_iS_i,(.L_x_346 - _Z28find_s_extension_project_numPiS_S_S_S_S_S_S_S_S_S_S_S_iS_iS_i)
        .other          _Z28find_s_extension_project_numPiS_S_S_S_S_S_S_S_S_S_S_S_iS_iS_i,@"STO_CUDA_ENTRY STV_DEFAULT"
_Z28find_s_extension_project_numPiS_S_S_S_S_S_S_S_S_S_S_S_iS_iS_i:
.text._Z28find_s_extension_project_numPiS_S_S_S_S_S_S_S_S_S_S_S_iS_iS_i:
[----:B------:R-:W-:Y:S01]  /*0000*/  LDC R1, c[0x0][0x37c] ;  /* 0x0000df00ff017b82 */ /* 0x000fe20000000800 */
[----:B------:R-:W0:Y:S07]  /*0010*/  S2R R3, SR_TID.X ;  /* 0x0000000000037919 */ /* 0x000e2e0000002100 */
[----:B------:R-:W0:Y:S01]  /*0020*/  S2UR UR6, SR_CTAID.X ;  /* 0x00000000000679c3 */ /* 0x000e220000002500 */
[----:B------:R-:W1:Y:S07]  /*0030*/  LDCU.64 UR4, c[0x0][0x358] ;  /* 0x00006b00ff0477ac */ /* 0x000e6e0008000a00 */
[----:B------:R-:W0:Y:S08]  /*0040*/  LDC R0, c[0x0][0x360] ;  /* 0x0000d800ff007b82 */ /* 0x000e300000000800 */
[----:B------:R-:W2:Y:S08]  /*0050*/  LDC.64 R12, c[0x0][0x3f0] ;  /* 0x0000fc00ff0c7b82 */ /* 0x000eb00000000a00 */
[----:B------:R-:W3:Y:S01]  /*0060*/  LDC.64 R8, c[0x0][0x3b8] ;  /* 0x0000ee00ff087b82 */ /* 0x000ee20000000a00 */
[----:B0-----:R-:W-:-:S07]  /*0070*/  IMAD R0, R0, UR6, R3 ;  /* 0x0000000600007c24 */ /* 0x001fce000f8e0203 */
[----:B------:R-:W0:Y:S01]  /*0080*/  LDC R15, c[0x0][0x3e8] ;  /* 0x0000fa00ff0f7b82 */ /* 0x000e220000000800 */
[----:B------:R-:W4:Y:S01]  /*0090*/  LDCU.64 UR6, c[0x0][0x3a8] ;  /* 0x00007500ff0677ac */ /* 0x000f220008000a00 */
[----:B--2---:R-:W-:-:S06]  /*00a0*/  IMAD.WIDE R12, R0, 0x4, R12 ;  /* 0x00000004000c7825 */ /* 0x004fcc00078e020c */
[----:B------:R-:W2:Y:S01]  /*00b0*/  LDC.64 R2, c[0x0][0x3d8] ;  /* 0x0000f600ff027b82 */ /* 0x000ea20000000a00 */
[----:B-1----:R-:W3:Y:S07]  /*00c0*/  LDG.E R12, desc[UR4][R12.64] ;  /* 0x000000040c0c7981 */ /* 0x002eee000c1e1900 */
[----:B------:R-:W1:Y:S08]  /*00d0*/  LDC.64 R4, c[0x0][0x3d0] ;  /* 0x0000f400ff047b82 */ /* 0x000e700000000a00 */
[----:B------:R-:W0:Y:S01]  /*00e0*/  LDC.64 R6, c[0x0][0x3e0] ;  /* 0x0000f800ff067b82 */ /* 0x000e220000000a00 */
[----:B--2---:R-:W-:-:S07]  /*00f0*/  IMAD.WIDE R2, R0, 0x4, R2 ;  /* 0x0000000400027825 */ /* 0x004fce00078e0202 */
[----:B------:R-:W2:Y:S01]  /*0100*/  LDC.64 R10, c[0x0][0x3b0] ;  /* 0x0000ec00ff0a7b82 */ /* 0x000ea20000000a00 */
[----:B------:R-:W1:Y:S01]  /*0110*/  LDG.E R3, desc[UR4][R2.64] ;  /* 0x0000000402037981 */ /* 0x000e62000c1e1900 */
[----:B---3--:R-:W-:-:S05]  /*0120*/  IMAD.WIDE R8, R12, 0x4, R8 ;  /* 0x000000040c087825 */ /* 0x008fca00078e0208 */
[----:B------:R-:W3:Y:S01]  /*0130*/  LDG.E R14, desc[UR4][R8.64] ;  /* 0x00000004080e7981 */ /* 0x000ee2000c1e1900 */
[----:B0-----:R-:W-:-:S04]  /*0140*/  IMAD.WIDE R6, R15, 0x4, R6 ;  /* 0x000000040f067825 */ /* 0x001fc800078e0206 */
[----:B-1----:R-:W-:Y:S01]  /*0150*/  IMAD.WIDE R4, R3, 0x4, R4 ;  /* 0x0000000403047825 */ /* 0x002fe200078e0204 */
[----:B---3--:R-:W-:-:S13]  /*0160*/  ISETP.GE.AND P0, PT, R14, 0x1, PT ;  /* 0x000000010e00780c */ /* 0x008fda0003f06270 */
[----:B--2-4-:R-:W-:Y:S05]  /*0170*/  @!P0 BRA `(.L_x_38) ;  /* 0x00000000005c8947 */ /* 0x014fea0003800000 */
[----:B------:R-:W-:Y:S01]  /*0180*/  IMAD.WIDE R8, R12, 0x4, R10 ;  /* 0x000000040c087825 */ /* 0x000fe200078e020a */
[----:B------:R0:W5:Y:S04]  /*0190*/  LDG.E R2, desc[UR4][R4.64] ;  /* 0x0000000404027981 */ /* 0x000168000c1e1900 */
[----:B------:R0:W5:Y:S04]  /*01a0*/  LDG.E R6, desc[UR4][R6.64] ;  /* 0x0000000406067981 */ /* 0x000168000c1e1900 */
[----:B------:R0:W5:Y:S01]  /*01b0*/  LDG.E R8, desc[UR4][R8.64] ;  /* 0x0000000408087981 */ /* 0x000162000c1e1900 */
[----:B------:R-:W-:Y:S01]  /*01c0*/  BSSY.RECONVERGENT B0, `(.L_x_39) ;  /* 0x0000017000007945 */ /* 0x000fe20003800200 */
[----:B------:R-:W-:Y:S01]  /*01d0*/  IADD3 R14, PT, PT, R14, -0x1, RZ ;  /* 0xffffffff0e0e7810 */ /* 0x000fe20007ffe0ff */
[----:B------:R-:W-:-:S07]  /*01e0*/  IMAD.MOV.U32 R3, RZ, RZ, RZ ;  /* 0x000000ffff037224 */ /* 0x000fce00078e00ff */
.L_x_41:
[----:B0-----:R-:W-:-:S05]  /*01f0*/  MOV R7, R3 ;  /* 0x0000000300077202 */ /* 0x001fca0000000f00 */
[----:B------:R-:W-:-:S05]  /*0200*/  IMAD.IADD R3, R7, 0x1, R14 ;  /* 0x0000000107037824 */ /* 0x000fca00078e020e */
[----:B------:R-:W-:-:S04]  /*0210*/  SHF.R.U32.HI R3, RZ, 0x1, R3 ;  /* 0x00000001ff037819 */ /* 0x000fc80000011603 */
[----:B-----5:R-:W-:-:S04]  /*0220*/  IADD3 R5, P0, PT, R8, R3, RZ ;  /* 0x0000000308057210 */ /* 0x020fc80007f1e0ff */
[----:B------:R-:W-:Y:S02]  /*0230*/  LEA.HI.X.SX32 R10, R8, RZ, 0x1, P0 ;  /* 0x000000ff080a7211 */ /* 0x000fe400000f0eff */
[----:B------:R-:W-:-:S04]  /*0240*/  LEA R4, P0, R5, UR6, 0x2 ;  /* 0x0000000605047c11 */ /* 0x000fc8000f8010ff */
[----:B------:R-:W-:-:S06]  /*0250*/  LEA.HI.X R5, R5, UR7, R10, 0x2, P0 ;  /* 0x0000000705057c11 */ /* 0x000fcc00080f140a */
[----:B------:R-:W2:Y:S02]  /*0260*/  LDG.E R5, desc[UR4][R4.64] ;  /* 0x0000000404057981 */ /* 0x000ea4000c1e1900 */
[----:B--2---:R-:W-:-:S13]  /*0270*/  ISETP.NE.AND P0, PT, R5, R6, PT ;  /* 0x000000060500720c */ /* 0x004fda0003f05270 */
[----:B------:R-:W-:Y:S05]  /*0280*/  @!P0 BRA `(.L_x_40) ;  /* 0x0000000000288947 */ /* 0x000fea0003800000 */
[----:B------:R-:W-:-:S13]  /*0290*/  ISETP.GE.AND P0, PT, R5, R6, PT ;  /* 0x000000060500720c */ /* 0x000fda0003f06270 */
[C---:B------:R-:W-:Y:S01]  /*02a0*/  @P0 VIADD R14, R3.reuse, 0xffffffff ;  /* 0xffffffff030e0836 */ /* 0x040fe20000000000 */
[----:B------:R-:W-:-:S04]  /*02b0*/  @!P0 IADD3 R7, PT, PT, R3, 0x1, RZ ;  /* 0x0000000103078810 */ /* 0x000fc80007ffe0ff */
[----:B------:R-:W-:Y:S02]  /*02c0*/  ISETP.GT.AND P0, PT, R7, R14, PT ;  /* 0x0000000e0700720c */ /* 0x000fe40003f04270 */
[----:B------:R-:W-:-:S11]  /*02d0*/  MOV R3, R7 ;  /* 0x0000000700037202 */ /* 0x000fd60000000f00 */
[----:B------:R-:W-:Y:S05]  /*02e0*/  @!P0 BRA `(.L_x_41) ;  /* 0xfffffffc00c08947 */ /* 0x000fea000383ffff */
.L_x_38:
[----:B------:R-:W0:Y:S02]  /*02f0*/  LDC.64 R2, c[0x0][0x400] ;  /* 0x00010000ff027b82 */ /* 0x000e240000000a00 */
[----:B0-----:R-:W-:-:S05]  /*0300*/  IMAD.WIDE R2, R0, 0x4, R2 ;  /* 0x0000000400027825 */ /* 0x001fca00078e0202 */
[----:B------:R-:W-:Y:S01]  /*0310*/  STG.E desc[UR4][R2.64], RZ ;  /* 0x000000ff02007986 */ /* 0x000fe2000c101904 */
[----:B------:R-:W-:Y:S05]  /*0320*/  EXIT ;  /* 0x000000000000794d */ /* 0x000fea0003800000 */
.L_x_40:
[----:B------:R-:W-:Y:S05]  /*0330*/  BSYNC.RECONVERGENT B0 ;  /* 0x0000000000007941 */ /* 0x000fea0003800200 */
.L_x_39:
[----:B------:R-:W0:Y:S08]  /*0340*/  LDC.64 R4, c[0x0][0x3c8] ;  /* 0x0000f200ff047b82 */ /* 0x000e300000000a00 */
[----:B------:R-:W1:Y:S01]  /*0350*/  LDC.64 R16, c[0x0][0x3c0] ;  /* 0x0000f000ff107b82 */ /* 0x000e620000000a00 */
[----:B0-----:R-:W-:-:S06]  /*0360*/  IMAD.WIDE R4, R12, 0x4, R4 ;  /* 0x000000040c047825 */ /* 0x001fcc00078e0204 */
[----:B------:R-:W2:Y:S02]  /*0370*/  LDG.E R4, desc[UR4][R4.64] ;  /* 0x0000000404047981 */ /* 0x000ea4000c1e1900 */
[----:B--2---:R-:W-:-:S04]  /*0380*/  IMAD.IADD R7, R3, 0x1, R4 ;  /* 0x0000000103077824 */ /* 0x004fc800078e0204 */
[----:B-1----:R-:W-:-:S06]  /*0390*/  IMAD.WIDE R16, R7, 0x4, R16 ;  /* 0x0000000407107825 */ /* 0x002fcc00078e0210 */
[----:B------:R-:W2:Y:S02]  /*03a0*/  LDG.E R16, desc[UR4][R16.64] ;  /* 0x0000000410107981 */ /* 0x000ea4000c1e1900 */
[----:B--2---:R-:W-:-:S13]  /*03b0*/  ISETP.GE.AND P0, PT, R16, 0x1, PT ;  /* 0x000000011000780c */ /* 0x004fda0003f06270 */
[----:B------:R-:W-:Y:S05]  /*03c0*/  @!P0 EXIT ;  /* 0x000000000000894d */ /* 0x000fea0003800000 */
[----:B------:R-:W0:Y:S01]  /*03d0*/  LDC.64 R10, c[0x0][0x398] ;  /* 0x0000e600ff0a7b82 */ /* 0x000e220000000a00 */
[----:B------:R-:W-:-:S07]  /*03e0*/  HFMA2 R17, -RZ, RZ, 0, 0 ;  /* 0x00000000ff117431 */ /* 0x000fce00000001ff */
[----:B------:R-:W1:Y:S08]  /*03f0*/  LDC.64 R14, c[0x0][0x388] ;  /* 0x0000e200ff0e7b82 */ /* 0x000e700000000a00 */
[----:B------:R-:W2:Y:S08]  /*0400*/  LDC.64 R18, c[0x0][0x400] ;  /* 0x00010000ff127b82 */ /* 0x000eb00000000a00 */
[----:B------:R-:W3:Y:S01]  /*0410*/  LDC.64 R4, c[0x0][0x3a0] ;  /* 0x0000e800ff047b82 */ /* 0x000ee20000000a00 */
[----:B0-----:R-:W-:-:S07]  /*0420*/  IMAD.WIDE R10, R12, 0x4, R10 ;  /* 0x000000040c0a7825 */ /* 0x001fce00078e020a */
[----:B------:R-:W0:Y:S01]  /*0430*/  LDC.64 R6, c[0x0][0x390] ;  /* 0x0000e400ff067b82 */ /* 0x000e220000000a00 */
[----:B-1----:R-:W-:-:S07]  /*0440*/  IMAD.WIDE R12, R12, 0x4, R14 ;  /* 0x000000040c0c7825 */ /* 0x002fce00078e020e */
[----:B------:R-:W1:Y:S01]  /*0450*/  LDC.64 R8, c[0x0][0x380] ;  /* 0x0000e000ff087b82 */ /* 0x000e620000000a00 */
[----:B--2---:R-:W-:Y:S01]  /*0460*/  IMAD.WIDE R14, R0, 0x4, R18 ;  /* 0x00000004000e7825 */ /* 0x004fe200078e0212 */
[----:B------:R-:W-:-:S07]  /*0470*/  IADD3 R0, PT, PT, R16, -0x1, RZ ;  /* 0xffffffff10007810 */ /* 0x000fce0007ffe0ff */
.L_x_45:
[----:B------:R-:W2:Y:S02]  /*0480*/  LDG.E R18, desc[UR4][R10.64] ;  /* 0x000000040a127981 */ /* 0x000ea4000c1e1900 */
[----:B--2---:R-:W-:-:S04]  /*0490*/  IMAD.IADD R19, R3, 0x1, R18 ;  /* 0x0000000103137824 */ /* 0x004fc800078e0212 */
[----:B---3--:R-:W-:-:S06]  /*04a0*/  IMAD.WIDE R18, R19, 0x4, R4 ;  /* 0x0000000413127825 */ /* 0x008fcc00078e0204 */
[----:B------:R-:W2:Y:S02]  /*04b0*/  LDG.E R18, desc[UR4][R18.64] ;  /* 0x0000000412127981 */ /* 0x000ea4000c1e1900 */
[----:B--2---:R-:W-:-:S05]  /*04c0*/  IADD3 R21, PT, PT, R18, R17, RZ ;  /* 0x0000001112157210 */ /* 0x004fca0007ffe0ff */
[----:B0-----:R-:W-:-:S06]  /*04d0*/  IMAD.WIDE R20, R21, 0x4, R6 ;  /* 0x0000000415147825 */ /* 0x001fcc00078e0206 */
[----:B------:R-:W2:Y:S01]  /*04e0*/  LDG.E R20, desc[UR4][R20.64] ;  /* 0x0000000414147981 */ /* 0x000ea2000c1e1900 */
[----:B------:R-:W-:Y:S01]  /*04f0*/  BSSY.RECONVERGENT B0, `(.L_x_42) ;  /* 0x000000c000007945 */ /* 0x000fe20003800200 */
[----:B--2---:R-:W-:-:S13]  /*0500*/  ISETP.GE.AND P0, PT, R2, R20, PT ;  /* 0x000000140200720c */ /* 0x004fda0003f06270 */
[----:B------:R-:W-:Y:S05]  /*0510*/  @P0 BRA `(.L_x_43) ;  /* 0x0000000000240947 */ /* 0x000fea0003800000 */
[----:B------:R-:W2:Y:S02]  /*0520*/  LDG.E R19, desc[UR4][R12.64] ;  /* 0x000000040c137981 */ /* 0x000ea4000c1e1900 */
[----:B--2---:R-:W-:Y:S01]  /*0530*/  IADD3 R21, PT, PT, R2, R19, RZ ;  /* 0x0000001302157210 */ /* 0x004fe20007ffe0ff */
[----:B------:R-:W-:-:S04]  /*0540*/  IMAD.IADD R23, R20, 0x1, R19 ;  /* 0x0000000114177824 */ /* 0x000fc800078e0213 */
[----:B-1----:R-:W-:-:S04]  /*0550*/  IMAD.WIDE R18, R21, 0x4, R8 ;  /* 0x0000000415127825 */ /* 0x002fc800078e0208 */
[----:B------:R-:W-:Y:S02]  /*0560*/  IMAD.WIDE R20, R23, 0x4, R8 ;  /* 0x0000000417147825 */ /* 0x000fe400078e0208 */
[----:B------:R-:W2:Y:S04]  /*0570*/  LDG.E R18, desc[UR4][R18.64] ;  /* 0x0000000412127981 */ /* 0x000ea8000c1e1900 */
[----:B------:R-:W2:Y:S02]  /*0580*/  LDG.E R21, desc[UR4][R20.64] ;  /* 0x0000000414157981 */ /* 0x000ea4000c1e1900 */
[----:B--2---:R-:W-:-:S13]  /*0590*/  ISETP.GE.AND P0, PT, R18, R21, PT ;  /* 0x000000151200720c */ /* 0x004fda0003f06270 */
[----:B------:R-:W-:Y:S05]  /*05a0*/  @!P0 BRA `(.L_x_44) ;  /* 0x00000000001c8947 */ /* 0x000fea0003800000 */
.L_x_43:
[----:B------:R-:W-:Y:S05]  /*05b0*/  BSYNC.RECONVERGENT B0 ;  /* 0x0000000000007941 */ /* 0x000fea0003800200 */
.L_x_42:
[C---:B------:R-:W-:Y:S02]  /*05c0*/  ISETP.NE.AND P0, PT, R17.reuse, R0, PT ;  /* 0x000000001100720c */ /* 0x040fe40003f05270 */
[----:B------:R-:W-:-:S11]  /*05d0*/  IADD3 R17, PT, PT, R17, 0x1, RZ ;  /* 0x0000000111117810 */ /* 0x000fd60007ffe0ff */
[----:B------:R2:W-:Y:S01]  /*05e0*/  @!P0 STG.E desc[UR4][R14.64], RZ ;  /* 0x000000ff0e008986 */ /* 0x0005e2000c101904 */
[----:B------:R-:W-:-:S13]  /*05f0*/  ISETP.NE.AND P0, PT, R17, R16, PT ;  /* 0x000000101100720c */ /* 0x000fda0003f05270 */
[----:B--2---:R-:W-:Y:S05]  /*0600*/  @P0 BRA `(.L_x_45) ;  /* 0xfffffffc009c0947 */ /* 0x004fea000383ffff */
[----:B------:R-:W-:Y:S05]  /*0610*/  EXIT ;  /* 0x000000000000794d */ /* 0x000fea0003800000 */
.L_x_44:
[----:B------:R-:W-:-:S05]  /*0620*/  IADD3 R17, PT, PT, R16, -R17, RZ ;  /* 0x8000001110117210 */ /* 0x000fca0007ffe0ff */
[----:B------:R-:W-:Y:S01]  /*0630*/  STG.E desc[UR4][R14.64], R17 ;  /* 0x000000110e007986 */ /* 0x000fe2000c101904 */
[----:B------:R-:W-:Y:S05]  /*0640*/  EXIT ;  /* 0x000000000000794d */ /* 0x000fea0003800000 */
.L_x_46:
        /* <DEDUP_REMOVED lines=11> */
.L_x_346:


//--------------------- .text._Z5testtPiS_iS_iS_i --------------------------
	.section	.text._Z5testtPiS_iS_iS_i,"ax",@progbits
	.align	128
        .global         _Z5testtPiS_iS_iS_i
        .type           _Z5testtPiS_iS_iS_i,@function
        .size           _Z5testtPiS_iS_iS_i,(.L_x_347 - _Z5testtPiS_iS_iS_i)
        .other          _Z5testtPiS_iS_iS_i,@"STO_CUDA_ENTRY STV_DEFAULT"
_Z5testtPiS_iS_iS_i:
.text._Z5testtPiS_iS_iS_i:
[----:B------:R-:W0:Y:S01]  /*0000*/  LDC R1, c[0x0][0x37c] ;  /* 0x0000df00ff017b82 */ /* 0x000e220000000800 */
[----:B------:R-:W1:Y:S01]  /*0010*/  LDCU UR4, c[0x0][0x390] ;  /* 0x00007200ff0477ac */ /* 0x000e620008000800 */
[----:B0-----:R-:W-:Y:S01]  /*0020*/  VIADD R1, R1, 0xfffffff8 ;  /* 0xfffffff801017836 */ /* 0x001fe20000000000 */
[----:B------:R-:W0:Y:S01]  /*0030*/  LDCU UR5, c[0x0][0x2f8] ;  /* 0x00005f00ff0577ac */ /* 0x000e220008000800 */
[----:B------:R-:W2:Y:S01]  /*0040*/  LDCU UR6, c[0x0][0x2fc] ;  /* 0x00005f80ff0677ac */ /* 0x000ea20008000800 */
[----:B------:R-:W3:Y:S01]  /*0050*/  LDCU.64 UR36, c[0x0][0x358] ;  /* 0x00006b00ff2477ac */ /* 0x000ee20008000a00 */
[----:B-1----:R-:W-:Y:S01]  /*0060*/  UISETP.GE.AND UP0, UPT, UR4, 0x1, UPT ;  /* 0x000000010400788c */ /* 0x002fe2000bf06270 */
[----:B0-----:R-:W-:-:S05]  /*0070*/  IADD3 R18, P0, PT, R1, UR5, RZ ;  /* 0x0000000501127c10 */ /* 0x001fca000ff1e0ff */
[----:B--2---:R-:W-:-:S03]  /*0080*/  IMAD.X R2, RZ, RZ, UR6, P0 ;  /* 0x00000006ff027e24 */ /* 0x004fc600080e06ff */
[----:B---3--:R-:W-:Y:S05]  /*0090*/  BRA.U !UP0, `(.L_x_47) ;  /* 0x0000002d08187547 */ /* 0x008fea000b800000 */
[----:B------:R-:W-:Y:S01]  /*00a0*/  UISETP.GE.U32.AND UP0, UPT, UR4, 0x10, UPT ;  /* 0x000000100400788c */ /* 0x000fe2000bf06070 */
[----:B------:R-:W-:Y:S01]  /*00b0*/  IMAD.MOV.U32 R19, RZ, RZ, RZ ;  /* 0x000000ffff137224 */ /* 0x000fe200078e00ff */
[----:B------:R-:W-:-:S07]  /*00c0*/  ULOP3.LUT UR38, UR4, 0xf, URZ, 0xc0, !UPT ;  /* 0x0000000f04267892 */ /* 0x000fce000f8ec0ff */
[----:B------:R-:W-:Y:S05]  /*00d0*/  BRA.U !UP0, `(.L_x_48) ;  /* 0x0000000908cc7547 */ /* 0x000fea000b800000 */
[----:B------:R-:W0:Y:S01]  /*00e0*/  LDCU.64 UR6, c[0x0][0x380] ;  /* 0x00007000ff0677ac */ /* 0x000e220008000a00 */
[----:B------:R-:W-:Y:S01]  /*00f0*/  BSSY.RECONVERGENT B6, `(.L_x_48) ;  /* 0x00000b1000067945 */ /* 0x000fe20003800200 */
[----:B------:R-:W-:-:S04]  /*0100*/  ULOP3.LUT UR4, UR4, 0x7ffffff0, URZ, 0xc0, !UPT ;  /* 0x7ffffff004047892 */ /* 0x000fc8000f8ec0ff */
[----:B------:R-:W-:Y:S02]  /*0110*/  UIADD3 UR8, UPT, UPT, -UR4, URZ, URZ ;  /* 0x000000ff04087290 */ /* 0x000fe4000fffe1ff */
[----:B------:R-:W-:-:S04]  /*0120*/  MOV R19, UR4 ;  /* 0x0000000400137c02 */ /* 0x000fc80008000f00 */
[----:B------:R-:W-:Y:S01]  /*0130*/  IMAD.U32 R23, RZ, RZ, UR8 ;  /* 0x00000008ff177e24 */ /* 0x000fe2000f8e00ff */
[----:B0-----:R-:W-:-:S04]  /*0140*/  UIADD3 UR5, UP0, UPT, UR6, 0x20, URZ ;  /* 0x0000002006057890 */ /* 0x001fc8000ff1e0ff */
[----:B------:R-:W-:Y:S02]  /*0150*/  UIADD3.X UR6, UPT, UPT, URZ, UR7, URZ, UP0, !UPT ;  /* 0x00000007ff067290 */ /* 0x000fe400087fe4ff */
[----:B------:R-:W-:-:S04]  /*0160*/  IMAD.U32 R16, RZ, RZ, UR5 ;  /* 0x00000005ff107e24 */ /* 0x000fc8000f8e00ff */
[----:B------:R-:W-:-:S07]  /*0170*/  IMAD.U32 R17, RZ, RZ, UR6 ;  /* 0x00000006ff117e24 */ /* 0x000fce000f8e00ff */
.L_x_65:
[----:B------:R-:W2:Y:S01]  /*0180*/  LDG.E R0, desc[UR36][R16.64+-0x20] ;  /* 0xffffe02410007981 */ /* 0x000ea2000c1e1900 */
[----:B------:R-:W-:Y:S01]  /*0190*/  MOV R22, 0x0 ;  /* 0x0000000000167802 */ /* 0x000fe20000000f00 */
[----:B------:R-:W0:Y:S01]  /*01a0*/  LDCU.64 UR4, c[0x4][0x30] ;  /* 0x01000600ff0477ac */ /* 0x000e220008000a00 */
[----:B------:R-:W-:Y:S01]  /*01b0*/  IADD3 R23, PT, PT, R23, 0x10, RZ ;  /* 0x0000001017177810 */ /* 0x000fe20007ffe0ff */
[----:B------:R-:W-:Y:S01]  /*01c0*/  IMAD.MOV.U32 R6, RZ, RZ, R18 ;  /* 0x000000ffff067224 */ /* 0x000fe200078e0012 */
[----:B------:R1:W3:Y:S01]  /*01d0*/  LDC.64 R8, c[0x4][R22] ;  /* 0x0100000016087b82 */ /* 0x0002e20000000a00 */
[----:B------:R-:W-:Y:S02]  /*01e0*/  MOV R7, R2 ;  /* 0x0000000200077202 */ /* 0x000fe40000000f00 */
[----:B------:R-:W-:-:S04]  /*01f0*/  ISETP.NE.AND P0, PT, R23, RZ, PT ;  /* 0x000000ff1700720c */ /* 0x000fc80003f05270 */
[----:B------:R-:W-:Y:S01]  /*0200*/  P2R R24, PR, RZ, 0x1 ;  /* 0x00000001ff187803 */ /* 0x000fe20000000000 */
[----:B0-----:R-:W-:Y:S02]  /*0210*/  IMAD.U32 R4, RZ, RZ, UR4 ;  /* 0x00000004ff047e24 */ /* 0x001fe4000f8e00ff */
[----:B------:R-:W-:Y:S01]  /*0220*/  IMAD.U32 R5, RZ, RZ, UR5 ;  /* 0x00000005ff057e24 */ /* 0x000fe2000f8e00ff */
[----:B--23--:R1:W-:Y:S06]  /*0230*/  STL [R1], R0 ;  /* 0x0000000001007387 */ /* 0x00c3ec0000100800 */
[----:B------:R-:W-:-:S07]  /*0240*/  LEPC R20, `(.L_x_49) ;  /* 0x000000001014794e */ /* 0x000fce0000000000 */
[----:B-1----:R-:W-:Y:S05]  /*0250*/  CALL.ABS.NOINC R8 ;  /* 0x0000000008007343 */ /* 0x002fea0003c00000 */
.L_x_49:
[----:B------:R-:W2:Y:S01]  /*0260*/  LDG.E R0, desc[UR36][R16.64+-0x1c] ;  /* 0xffffe42410007981 */ /* 0x000ea2000c1e1900 */
[----:B------:R0:W1:Y:S01]  /*0270*/  LDC.64 R8, c[0x4][R22] ;  /* 0x0100000016087b82 */ /* 0x0000620000000a00 */
[----:B------:R-:W3:Y:S01]  /*0280*/  LDCU.64 UR4, c[0x4][0x30] ;  /* 0x01000600ff0477ac */ /* 0x000ee20008000a00 */
[----:B------:R-:W-:Y:S01]  /*0290*/  IMAD.MOV.U32 R6, RZ, RZ, R18 ;  /* 0x000000ffff067224 */ /* 0x000fe200078e0012 */
[----:B------:R-:W-:Y:S01]  /*02a0*/  MOV R7, R2 ;  /* 0x0000000200077202 */ /* 0x000fe20000000f00 */
[----:B---3--:R-:W-:Y:S02]  /*02b0*/  IMAD.U32 R4, RZ, RZ, UR4 ;  /* 0x00000004ff047e24 */ /* 0x008fe4000f8e00ff */
[----:B------:R-:W-:Y:S01]  /*02c0*/  IMAD.U32 R5, RZ, RZ, UR5 ;  /* 0x00000005ff057e24 */ /* 0x000fe2000f8e00ff */
[----:B-12---:R0:W-:Y:S06]  /*02d0*/  STL [R1], R0 ;  /* 0x0000000001007387 */ /* 0x0061ec0000100800 */
[----:B------:R-:W-:-:S07]  /*02e0*/  LEPC R20, `(.L_x_50) ;  /* 0x000000001014794e */ /* 0x000fce0000000000 */
[----:B0-----:R-:W-:Y:S05]  /*02f0*/  CALL.ABS.NOINC R8 ;  /* 0x0000000008007343 */ /* 0x001fea0003c00000 */
.L_x_50:
        /* <DEDUP_REMOVED lines=10> */
.L_x_51:
        /* <DEDUP_REMOVED lines=10> */
.L_x_52:
        /* <DEDUP_REMOVED lines=10> */
.L_x_53:
        /* <DEDUP_REMOVED lines=10> */
.L_x_54:
        /* <DEDUP_REMOVED lines=10> */
.L_x_55:
        /* <DEDUP_REMOVED lines=10> */
.L_x_56:
        /* <DEDUP_REMOVED lines=10> */
.L_x_57:
        /* <DEDUP_REMOVED lines=10> */
.L_x_58:
        /* <DEDUP_REMOVED lines=10> */
.L_x_59:
        /* <DEDUP_REMOVED lines=10> */
.L_x_60:
        /* <DEDUP_REMOVED lines=10> */
.L_x_61:
        /* <DEDUP_REMOVED lines=10> */
.L_x_62:
        /* <DEDUP_REMOVED lines=10> */
.L_x_63:
        /* <DEDUP_REMOVED lines=10> */
.L_x_64:
[----:B------:R-:W-:Y:S02]  /*0bc0*/  ISETP.NE.AND P6, PT, R24, RZ, PT ;  /* 0x000000ff1800720c */ /* 0x000fe40003fc5270 */
[----:B------:R-:W-:-:S05]  /*0bd0*/  IADD3 R16, P0, PT, R16, 0x40, RZ ;  /* 0x0000004010107810 */ /* 0x000fca0007f1e0ff */
[----:B------:R-:W-:-:S06]  /*0be0*/  IMAD.X R17, RZ, RZ, R17, P0 ;  /* 0x000000ffff117224 */ /* 0x000fcc00000e0611 */
[----:B------:R-:W-:Y:S05]  /*0bf0*/  @P6 BRA `(.L_x_65) ;  /* 0xfffffff400606947 */ /* 0x000fea000383ffff */
[----:B------:R-:W-:Y:S05]  /*0c00*/  BSYNC.RECONVERGENT B6 ;  /* 0x0000000000067941 */ /* 0x000fea0003800200 */
.L_x_48:
[----:B------:R-:W-:-:S09]  /*0c10*/  UISETP.NE.AND UP0, UPT, UR38, URZ, UPT ;  /* 0x000000ff2600728c */ /* 0x000fd2000bf05270 */
[----:B------:R-:W-:Y:S05]  /*0c20*/  BRA.U !UP0, `(.L_x_66) ;  /* 0x0000000908947547 */ /* 0x000fea000b800000 */
[----:B------:R-:W0:Y:S01]  /*0c30*/  LDC R23, c[0x0][0x390] ;  /* 0x0000e400ff177b82 */ /* 0x000e220000000800 */
[----:B------:R-:W-:Y:S01]  /*0c40*/  UISETP.GE.U32.AND UP0, UPT, UR38, 0x8, UPT ;  /* 0x000000082600788c */ /* 0x000fe2000bf06070 */
[----:B0-----:R-:W-:-:S08]  /*0c50*/  LOP3.LUT R23, R23, 0x7, RZ, 0xc0, !PT ;  /* 0x0000000717177812 */ /* 0x001fd000078ec0ff */
[----:B------:R-:W-:Y:S05]  /*0c60*/  BRA.U !UP0, `(.L_x_67) ;  /* 0x0000000508507547 */ /* 0x000fea000b800000 */
[----:B------:R-:W0:Y:S01]  /*0c70*/  LDC.64 R16, c[0x0][0x380] ;  /* 0x0000e000ff107b82 */ /* 0x000e220000000a00 */
[----:B------:R-:W-:Y:S01]  /*0c80*/  MOV R22, 0x0 ;  /* 0x0000000000167802 */ /* 0x000fe20000000f00 */
[----:B------:R-:W1:Y:S01]  /*0c90*/  LDCU.64 UR4, c[0x4][0x30] ;  /* 0x01000600ff0477ac */ /* 0x000e620008000a00 */
[----:B0-----:R-:W-:-:S05]  /*0ca0*/  IMAD.WIDE.U32 R16, R19, 0x4, R16 ;  /* 0x0000000413107825 */ /* 0x001fca00078e0010 */
[----:B------:R-:W2:Y:S01]  /*0cb0*/  LDG.E R0, desc[UR36][R16.64] ;  /* 0x0000002410007981 */ /* 0x000ea2000c1e1900 */
[----:B------:R0:W3:Y:S01]  /*0cc0*/  LDC.64 R8, c[0x4][R22] ;  /* 0x0100000016087b82 */ /* 0x0000e20000000a00 */
[----:B-1----:R-:W-:Y:S01]  /*0cd0*/  IMAD.U32 R4, RZ, RZ, UR4 ;  /* 0x00000004ff047e24 */ /* 0x002fe2000f8e00ff */
[----:B------:R-:W-:Y:S01]  /*0ce0*/  MOV R6, R18 ;  /* 0x0000001200067202 */ /* 0x000fe20000000f00 */
[----:B------:R-:W-:Y:S02]  /*0cf0*/  IMAD.U32 R5, RZ, RZ, UR5 ;  /* 0x00000005ff057e24 */ /* 0x000fe4000f8e00ff */
[----:B------:R-:W-:Y:S01]  /*0d00*/  IMAD.MOV.U32 R7, RZ, RZ, R2 ;  /* 0x000000ffff077224 */ /* 0x000fe200078e0002 */
[----:B--23--:R0:W-:Y:S06]  /*0d10*/  STL [R1], R0 ;  /* 0x0000000001007387 */ /* 0x00c1ec0000100800 */
[----:B------:R-:W-:-:S07]  /*0d20*/  LEPC R20, `(.L_x_68) ;  /* 0x000000001014794e */ /* 0x000fce0000000000 */
[----:B0-----:R-:W-:Y:S05]  /*0d30*/  CALL.ABS.NOINC R8 ;  /* 0x0000000008007343 */ /* 0x001fea0003c00000 */
.L_x_68:
        /* <DEDUP_REMOVED lines=10> */
.L_x_69:
        /* <DEDUP_REMOVED lines=10> */
.L_x_70:
        /* <DEDUP_REMOVED lines=10> */
.L_x_71:
        /* <DEDUP_REMOVED lines=10> */
.L_x_72:
        /* <DEDUP_REMOVED lines=10> */
.L_x_73:
        /* <DEDUP_REMOVED lines=10> */
.L_x_74:
        /* <DEDUP_REMOVED lines=10> */
.L_x_75:
[----:B------:R-:W-:-:S07]  /*11a0*/  VIADD R19, R19, 0x8 ;  /* 0x0000000813137836 */ /* 0x000fce0000000000 */
.L_x_67:
[----:B------:R-:W-:Y:S01]  /*11b0*/  ISETP.NE.AND P0, PT, R23, RZ, PT ;  /* 0x000000ff1700720c */ /* 0x000fe20003f05270 */
[----:B------:R-:W-:-:S12]  /*11c0*/  BSSY.RECONVERGENT B6, `(.L_x_66) ;  /* 0x000004b000067945 */ /* 0x000fd80003800200 */
[----:B------:R-:W-:Y:S05]  /*11d0*/  @!P0 BRA `(.L_x_76) ;  /* 0x0000000400248947 */ /* 0x000fea0003800000 */
[----:B------:R-:W0:Y:S01]  /*11e0*/  LDC R0, c[0x0][0x390] ;  /* 0x0000e400ff007b82 */ /* 0x000e220000000800 */
[----:B------:R-:W-:Y:S02]  /*11f0*/  ISETP.GE.U32.AND P0, PT, R23, 0x4, PT ;  /* 0x000000041700780c */ /* 0x000fe40003f06070 */
[----:B0-----:R-:W-:-:S11]  /*1200*/  LOP3.LUT R23, R0, 0x3, RZ, 0xc0, !PT ;  /* 0x0000000300177812 */ /* 0x001fd600078ec0ff */
[----:B------:R-:W-:Y:S05]  /*1210*/  @!P0 BRA `(.L_x_77) ;  /* 0x0000000000b08947 */ /* 0x000fea0003800000 */
[----:B------:R-:W0:Y:S01]  /*1220*/  LDC.64 R16, c[0x0][0x380] ;  /* 0x0000e000ff107b82 */ /* 0x000e220000000a00 */
[----:B------:R-:W-:Y:S01]  /*1230*/  MOV R22, 0x0 ;  /* 0x0000000000167802 */ /* 0x000fe20000000f00 */
[----:B------:R-:W1:Y:S01]  /*1240*/  LDCU.64 UR4, c[0x4][0x30] ;  /* 0x01000600ff0477ac */ /* 0x000e620008000a00 */
[----:B0-----:R-:W-:-:S05]  /*1250*/  IMAD.WIDE.U32 R16, R19, 0x4, R16 ;  /* 0x0000000413107825 */ /* 0x001fca00078e0010 */
[----:B------:R-:W2:Y:S01]  /*1260*/  LDG.E R0, desc[UR36][R16.64] ;  /* 0x0000002410007981 */ /* 0x000ea2000c1e1900 */
[----:B------:R0:W3:Y:S01]  /*1270*/  LDC.64 R8, c[0x4][R22] ;  /* 0x0100000016087b82 */ /* 0x0000e20000000a00 */
[----:B-1----:R-:W-:Y:S01]  /*1280*/  MOV R4, UR4 ;  /* 0x0000000400047c02 */ /* 0x002fe20008000f00 */
[----:B------:R-:W-:Y:S01]  /*1290*/  IMAD.U32 R5, RZ, RZ, UR5 ;  /* 0x00000005ff057e24 */ /* 0x000fe2000f8e00ff */
[----:B------:R-:W-:Y:S01]  /*12a0*/  MOV R7, R2 ;  /* 0x0000000200077202 */ /* 0x000fe20000000f00 */
[----:B------:R-:W-:Y:S01]  /*12b0*/  IMAD.MOV.U32 R6, RZ, RZ, R18 ;  /* 0x000000ffff067224 */ /* 0x000fe200078e0012 */
[----:B--23--:R0:W-:Y:S06]  /*12c0*/  STL [R1], R0 ;  /* 0x0000000001007387 */ /* 0x00c1ec0000100800 */
[----:B------:R-:W-:-:S07]  /*12d0*/  LEPC R20, `(.L_x_78) ;  /* 0x000000001014794e */ /* 0x000fce0000000000 */
[----:B0-----:R-:W-:Y:S05]  /*12e0*/  CALL.ABS.NOINC R8 ;  /* 0x0000000008007343 */ /* 0x001fea0003c00000 */
.L_x_78:
        /* <DEDUP_REMOVED lines=10> */
.L_x_79:
        /* <DEDUP_REMOVED lines=10> */
.L_x_80:
        /* <DEDUP_REMOVED lines=10> */
.L_x_81:
[----:B------:R-:W-:-:S07]  /*14d0*/  VIADD R19, R19, 0x4 ;  /* 0x0000000413137836 */ /* 0x000fce0000000000 */
.L_x_77:
[----:B------:R-:W-:-:S13]  /*14e0*/  ISETP.NE.AND P0, PT, R23, RZ, PT ;  /* 0x000000ff1700720c */ /* 0x000fda0003f05270 */
[----:B------:R-:W-:Y:S05]  /*14f0*/  @!P0 BRA `(.L_x_76) ;  /* 0x00000000005c8947 */ /* 0x000fea0003800000 */
[----:B------:R-:W0:Y:S01]  /*1500*/  LDC.64 R16, c[0x0][0x380] ;  /* 0x0000e000ff107b82 */ /* 0x000e220000000a00 */
[----:B------:R-:W-:Y:S02]  /*1510*/  IMAD.MOV R23, RZ, RZ, -R23 ;  /* 0x000000ffff177224 */ /* 0x000fe400078e0a17 */
[----:B0-----:R-:W-:-:S07]  /*1520*/  IMAD.WIDE.U32 R16, R19, 0x4, R16 ;  /* 0x0000000413107825 */ /* 0x001fce00078e0010 */
.L_x_83:
[----:B------:R-:W-:Y:S01]  /*1530*/  MOV R10, R16 ;  /* 0x00000010000a7202 */ /* 0x000fe20000000f00 */
[----:B------:R-:W-:Y:S01]  /*1540*/  IMAD.MOV.U32 R11, RZ, RZ, R17 ;  /* 0x000000ffff0b7224 */ /* 0x000fe200078e0011 */
[----:B------:R-:W-:Y:S01]  /*1550*/  MOV R8, 0x0 ;  /* 0x0000000000087802 */ /* 0x000fe20000000f00 */
[----:B------:R-:W0:Y:S03]  /*1560*/  LDCU.64 UR4, c[0x4][0x30] ;  /* 0x01000600ff0477ac */ /* 0x000e260008000a00 */
[----:B------:R-:W2:Y:S01]  /*1570*/  LDG.E R0, desc[UR36][R10.64] ;  /* 0x000000240a007981 */ /* 0x000ea2000c1e1900 */
[----:B------:R-:W-:Y:S01]  /*1580*/  VIADD R23, R23, 0x1 ;  /* 0x0000000117177836 */ /* 0x000fe20000000000 */
[----:B------:R-:W1:Y:S01]  /*1590*/  LDC.64 R8, c[0x4][R8] ;  /* 0x0100000008087b82 */ /* 0x000e620000000a00 */
[----:B------:R-:W-:Y:S01]  /*15a0*/  IMAD.MOV.U32 R6, RZ, RZ, R18 ;  /* 0x000000ffff067224 */ /* 0x000fe200078e0012 */
[----:B------:R-:W-:-:S02]  /*15b0*/  MOV R7, R2 ;  /* 0x0000000200077202 */ /* 0x000fc40000000f00 */
[----:B------:R-:W-:Y:S02]  /*15c0*/  ISETP.NE.AND P0, PT, R23, RZ, PT ;  /* 0x000000ff1700720c */ /* 0x000fe40003f05270 */
[----:B0-----:R-:W-:Y:S01]  /*15d0*/  MOV R4, UR4 ;  /* 0x0000000400047c02 */ /* 0x001fe20008000f00 */
[----:B------:R-:W-:Y:S01]  /*15e0*/  IMAD.U32 R5, RZ, RZ, UR5 ;  /* 0x00000005ff057e24 */ /* 0x000fe2000f8e00ff */
[----:B--2---:R0:W-:Y:S02]  /*15f0*/  STL [R1], R0 ;  /* 0x0000000001007387 */ /* 0x0041e40000100800 */
[----:B01----:R-:W-:-:S07]  /*1600*/  P2R R0, PR, RZ, 0x1 ;  /* 0x00000001ff007803 */ /* 0x003fce0000000000 */
[----:B------:R-:W-:-:S07]  /*1610*/  LEPC R20, `(.L_x_82) ;  /* 0x000000001014794e */ /* 0x000fce0000000000 */
[----:B------:R-:W-:Y:S05]  /*1620*/  CALL.ABS.NOINC R8 ;  /* 0x0000000008007343 */ /* 0x000fea0003c00000 */
.L_x_82:
[----:B------:R-:W-:Y:S02]  /*1630*/  ISETP.NE.AND P6, PT, R23, RZ, PT ;  /* 0x000000ff1700720c */ /* 0x000fe40003fc5270 */
[----:B------:R-:W-:-:S05]  /*1640*/  IADD3 R16, P0, PT, R16, 0x4, RZ ;  /* 0x0000000410107810 */ /* 0x000fca0007f1e0ff */
[----:B------:R-:W-:-:S06]  /*1650*/  IMAD.X R17, RZ, RZ, R17, P0 ;  /* 0x000000ffff117224 */ /* 0x000fcc00000e0611 */
[----:B------:R-:W-:Y:S05]  /*1660*/  @P6 BRA `(.L_x_83) ;  /* 0xfffffffc00b06947 */ /* 0x000fea000383ffff */
.L_x_76:
[----:B------:R-:W-:Y:S05]  /*1670*/  BSYNC.RECONVERGENT B6 ;  /* 0x0000000000067941 */ /* 0x000fea0003800200 */
.L_x_66:
[----:B------:R-:W0:Y:S01]  /*1680*/  LDC R16, c[0x0][0x390] ;  /* 0x0000e400ff107b82 */ /* 0x000e220000000800 */
[----:B------:R-:W1:Y:S01]  /*1690*/  LDCU.64 UR4, c[0x4][0x38] ;  /* 0x01000700ff0477ac */ /* 0x000e620008000a00 */
[----:B------:R-:W-:Y:S02]  /*16a0*/  MOV R0, 0x0 ;  /* 0x0000000000007802 */ /* 0x000fe40000000f00 */
[----:B------:R-:W-:-:S04]  /*16b0*/  CS2R R6, SRZ ;  /* 0x0000000000067805 */ /* 0x000fc8000001ff00 */
[----:B------:R2:W3:Y:S01]  /*16c0*/  LDC.64 R8, c[0x4][R0] ;  /* 0x0100000000087b82 */ /* 0x0004e20000000a00 */
[----:B-1----:R-:W-:Y:S01]  /*16d0*/  IMAD.U32 R4, RZ, RZ, UR4 ;  /* 0x00000004ff047e24 */ /* 0x002fe2000f8e00ff */
[----:B------:R-:W-:Y:S02]  /*16e0*/  MOV R5, UR5 ;  /* 0x0000000500057c02 */ /* 0x000fe40008000f00 */
[----:B0-----:R-:W-:-:S04]  /*16f0*/  ISETP.GE.U32.AND P0, PT, R16, 0x10, PT ;  /* 0x000000101000780c */ /* 0x001fc80003f06070 */
[----:B--2---:R-:W-:-:S09]  /*1700*/  P2R R0, PR, RZ, 0x1 ;  /* 0x00000001ff007803 */ /* 0x004fd20000000000 */
[----:B------:R-:W-:-:S07]  /*1710*/  LEPC R20, `(.L_x_84) ;  /* 0x000000001014794e */ /* 0x000fce0000000000 */
[----:B---3--:R-:W-:Y:S05]  /*1720*/  CALL.ABS.NOINC R8 ;  /* 0x0000000008007343 */ /* 0x008fea0003c00000 */
.L_x_84:
[----:B------:R-:W-:Y:S01]  /*1730*/  ISETP.GE.U32.AND P6, PT, R16, 0x10, PT ;  /* 0x000000101000780c */ /* 0x000fe20003fc6070 */
[----:B------:R-:W-:-:S12]  /*1740*/  IMAD.MOV.U32 R19, RZ, RZ, RZ ;  /* 0x000000ffff137224 */ /* 0x000fd800078e00ff */
[----:B------:R-:W-:Y:S05]  /*1750*/  @!P6 BRA `(.L_x_85) ;  /* 0x0000000800d0e947 */ /* 0x000fea0003800000 */
[----:B------:R-:W0:Y:S01]  /*1760*/  LDCU UR6, c[0x0][0x390] ;  /* 0x00007200ff0677ac */ /* 0x000e220008000800 */
[----:B------:R-:W-:Y:S01]  /*1770*/  BSSY.RECONVERGENT B6, `(.L_x_85) ;  /* 0x00000b2000067945 */ /* 0x000fe20003800200 */
[----:B------:R-:W1:Y:S01]  /*1780*/  LDCU.64 UR4, c[0x0][0x388] ;  /* 0x00007100ff0477ac */ /* 0x000e620008000a00 */
[----:B0-----:R-:W-:Y:S02]  /*1790*/  ULOP3.LUT UR6, UR6, 0x7ffffff0, URZ, 0xc0, !UPT ;  /* 0x7ffffff006067892 */ /* 0x001fe4000f8ec0ff */
[----:B-1----:R-:W-:Y:S02]  /*17a0*/  UIADD3 UR4, UP0, UPT, UR4, 0x20, URZ ;  /* 0x0000002004047890 */ /* 0x002fe4000ff1e0ff */
[----:B------:R-:W-:Y:S02]  /*17b0*/  UIADD3 UR7, UPT, UPT, -UR6, URZ, URZ ;  /* 0x000000ff06077290 */ /* 0x000fe4000fffe1ff */
[----:B------:R-:W-:Y:S01]  /*17c0*/  IMAD.U32 R19, RZ, RZ, UR6 ;  /* 0x00000006ff137e24 */ /* 0x000fe2000f8e00ff */
[----:B------:R-:W-:Y:S01]  /*17d0*/  UIADD3.X UR5, UPT, UPT, URZ, UR5, URZ, UP0, !UPT ;  /* 0x00000005ff057290 */ /* 0x000fe200087fe4ff */
[----:B------:R-:W-:-:S02]  /*17e0*/  MOV R16, UR4 ;  /* 0x0000000400107c02 */ /* 0x000fc40008000f00 */
[----:B------:R-:W-:-:S03]  /*17f0*/  IMAD.U32 R23, RZ, RZ, UR7 ;  /* 0x00000007ff177e24 */ /* 0x000fc6000f8e00ff */
[----:B------:R-:W-:-:S07]  /*1800*/  IMAD.U32 R17, RZ, RZ, UR5 ;  /* 0x00000005ff117e24 */ /* 0x000fce000f8e00ff */
.L_x_102:
        /* <DEDUP_REMOVED lines=14> */
.L_x_86:
        /* <DEDUP_REMOVED lines=10> */
.L_x_87:
        /* <DEDUP_REMOVED lines=10> */
.L_x_88:
        /* <DEDUP_REMOVED lines=10> */
.L_x_89:
        /* <DEDUP_REMOVED lines=10> */
.L_x_90:
        /* <DEDUP_REMOVED lines=10> */
.L_x_91:
        /* <DEDUP_REMOVED lines=10> */
.L_x_92:
        /* <DEDUP_REMOVED lines=10> */
.L_x_93:
        /* <DEDUP_REMOVED lines=10> */
.L_x_94:
        /* <DEDUP_REMOVED lines=10> */
.L_x_95:
        /* <DEDUP_REMOVED lines=10> */
.L_x_96:
        /* <DEDUP_REMOVED lines=10> */
.L_x_97:
        /* <DEDUP_REMOVED lines=10> */
.L_x_98:
        /* <DEDUP_REMOVED lines=10> */
.L_x_99:
        /* <DEDUP_REMOVED lines=10> */
.L_x_100:
        /* <DEDUP_REMOVED lines=10> */
.L_x_101:
[----:B------:R-:W-:Y:S02]  /*2250*/  ISETP.NE.AND P6, PT, R24, RZ, PT ;  /* 0x000000ff1800720c */ /* 0x000fe40003fc5270 */
[----:B------:R-:W-:-:S05]  /*2260*/  IADD3 R16, P0, PT, R16, 0x40, RZ ;  /* 0x0000004010107810 */ /* 0x000fca0007f1e0ff */
[----:B------:R-:W-:-:S06]  /*2270*/  IMAD.X R17, RZ, RZ, R17, P0 ;  /* 0x000000ffff117224 */ /* 0x000fcc00000e0611 */
[----:B------:R-:W-:Y:S05]  /*2280*/  @P6 BRA `(.L_x_102) ;  /* 0xfffffff400606947 */ /* 0x000fea000383ffff */
[----:B------:R-:W-:Y:S05]  /*2290*/  BSYNC.RECONVERGENT B6 ;  /* 0x0000000000067941 */ /* 0x000fea0003800200 */
.L_x_85:
        /* <DEDUP_REMOVED lines=19> */
.L_x_105:
        /* <DEDUP_REMOVED lines=10> */
.L_x_106:
        /* <DEDUP_REMOVED lines=10> */
.L_x_107:
        /* <DEDUP_REMOVED lines=10> */
.L_x_108:
        /* <DEDUP_REMOVED lines=10> */
.L_x_109:
        /* <DEDUP_REMOVED lines=10> */
.L_x_110:
        /* <DEDUP_REMOVED lines=10> */
.L_x_111:
        /* <DEDUP_REMOVED lines=10> */
.L_x_112:
[----:B------:R-:W-:-:S07]  /*2830*/  VIADD R19, R19, 0x8 ;  /* 0x0000000813137836 */ /* 0x000fce0000000000 */
.L_x_104:
[----:B------:R-:W-:-:S13]  /*2840*/  ISETP.NE.AND P0, PT, R23, RZ, PT ;  /* 0x000000ff1700720c */ /* 0x000fda0003f05270 */
        /* <DEDUP_REMOVED lines=18> */
.L_x_114:
        /* <DEDUP_REMOVED lines=10> */
.L_x_115:
        /* <DEDUP_REMOVED lines=10> */
.L_x_116:
        /* <DEDUP_REMOVED lines=10> */
.L_x_117:
[----:B------:R-:W-:-:S07]  /*2b50*/  VIADD R19, R19, 0x4 ;  /* 0x0000000413137836 */ /* 0x000fce0000000000 */
.L_x_113:
[----:B------:R-:W-:-:S13]  /*2b60*/  ISETP.NE.AND P0, PT, R23, RZ, PT ;  /* 0x000000ff1700720c */ /* 0x000fda0003f05270 */
[----:B------:R-:W-:Y:S05]  /*2b70*/  @!P0 BRA `(.L_x_103) ;  /* 0x0000000000808947 */ /* 0x000fea0003800000 */
[----:B------:R-:W0:Y:S01]  /*2b80*/  LDC.64 R16, c[0x0][0x388] ;  /* 0x0000e200ff107b82 */ /* 0x000e220000000a00 */
[----:B------:R-:W-:Y:S01]  /*2b90*/  BSSY.RECONVERGENT B6, `(.L_x_118) ;  /* 0x0000015000067945 */ /* 0x000fe20003800200 */
[----:B------:R-:W-:Y:S02]  /*2ba0*/  IMAD.MOV R23, RZ, RZ, -R23 ;  /* 0x000000ffff177224 */ /* 0x000fe400078e0a17 */
[----:B0-----:R-:W-:-:S07]  /*2bb0*/  IMAD.WIDE.U32 R16, R19, 0x4, R16 ;  /* 0x0000000413107825 */ /* 0x001fce00078e0010 */
.L_x_120:
[----:B------:R-:W-:Y:S01]  /*2bc0*/  MOV R8, R16 ;  /* 0x0000001000087202 */ /* 0x000fe20000000f00 */
[----:B------:R-:W-:Y:S01]  /*2bd0*/  IMAD.MOV.U32 R9, RZ, RZ, R17 ;  /* 0x000000ffff097224 */ /* 0x000fe200078e0011 */
[----:B------:R-:W-:Y:S01]  /*2be0*/  MOV R3, 0x0 ;  /* 0x0000000000037802 */ /* 0x000fe20000000f00 */
[----:B------:R-:W0:Y:S03]  /*2bf0*/  LDCU.64 UR4, c[0x4][0x40] ;  /* 0x01000800ff0477ac */ /* 0x000e260008000a00 */
[----:B------:R-:W2:Y:S01]  /*2c00*/  LDG.E R0, desc[UR36][R8.64] ;  /* 0x0000002408007981 */ /* 0x000ea2000c1e1900 */
[----:B------:R1:W3:Y:S01]  /*2c10*/  LDC.64 R10, c[0x4][R3] ;  /* 0x01000000030a7b82 */ /* 0x0002e20000000a00 */
[----:B------:R-:W-:Y:S02]  /*2c20*/  IMAD.MOV.U32 R6, RZ, RZ, R18 ;  /* 0x000000ffff067224 */ /* 0x000fe400078e0012 */
[----:B------:R-:W-:-:S02]  /*2c30*/  IMAD.MOV.U32 R7, RZ, RZ, R2 ;  /* 0x000000ffff077224 */ /* 0x000fc400078e0002 */
[----:B0-----:R-:W-:Y:S01]  /*2c40*/  IMAD.U32 R4, RZ, RZ, UR4 ;  /* 0x00000004ff047e24 */ /* 0x001fe2000f8e00ff */
[----:B------:R-:W-:Y:S01]  /*2c50*/  MOV R5, UR5 ;  /* 0x0000000500057c02 */ /* 0x000fe20008000f00 */
[----:B--23--:R1:W-:Y:S06]  /*2c60*/  STL [R1], R0 ;  /* 0x0000000001007387 */ /* 0x00c3ec0000100800 */
[----:B------:R-:W-:-:S07]  /*2c70*/  LEPC R20, `(.L_x_119) ;  /* 0x000000001014794e */ /* 0x000fce0000000000 */
[----:B-1----:R-:W-:Y:S05]  /*2c80*/  CALL.ABS.NOINC R10 ;  /* 0x000000000a007343 */ /* 0x002fea0003c00000 */
.L_x_119:
[----:B------:R-:W-:Y:S02]  /*2c90*/  IADD3 R23, PT, PT, R23, 0x1, RZ ;  /* 0x0000000117177810 */ /* 0x000fe40007ffe0ff */
[----:B------:R-:W-:Y:S02]  /*2ca0*/  IADD3 R16, P1, PT, R16, 0x4, RZ ;  /* 0x0000000410107810 */ /* 0x000fe40007f3e0ff */
[----:B------:R-:W-:-:S03]  /*2cb0*/  ISETP.NE.AND P0, PT, R23, RZ, PT ;  /* 0x000000ff1700720c */ /* 0x000fc60003f05270 */
[----:B------:R-:W-:-:S10]  /*2cc0*/  IMAD.X R17, RZ, RZ, R17, P1 ;  /* 0x000000ffff117224 */ /* 0x000fd400008e0611 */
[----:B------:R-:W-:Y:S05]  /*2cd0*/  @P0 BRA `(.L_x_120) ;  /* 0xfffffffc00b80947 */ /* 0x000fea000383ffff */
[----:B------:R-:W-:Y:S05]  /*2ce0*/  BSYNC.RECONVERGENT B6 ;  /* 0x0000000000067941 */ /* 0x000fea0003800200 */
.L_x_118:
[----:B------:R-:W-:Y:S05]  /*2cf0*/  BRA `(.L_x_103) ;  /* 0x0000000000207947 */ /* 0x000fea0003800000 */
.L_x_47:
        /* <DEDUP_REMOVED lines=8> */
.L_x_103:
[----:B------:R-:W-:Y:S01]  /*2d80*/  MOV R0, 0x0 ;  /* 0x0000000000007802 */ /* 0x000fe20000000f00 */
[----:B------:R-:W0:Y:S01]  /*2d90*/  LDCU.64 UR4, c[0x4][0x38] ;  /* 0x01000700ff0477ac */ /* 0x000e220008000a00 */
[----:B------:R-:W-:Y:S02]  /*2da0*/  CS2R R6, SRZ ;  /* 0x0000000000067805 */ /* 0x000fe4000001ff00 */
[----:B------:R1:W2:Y:S01]  /*2db0*/  LDC.64 R8, c[0x4][R0] ;  /* 0x0100000000087b82 */ /* 0x0002a20000000a00 */
[----:B0-----:R-:W-:Y:S02]  /*2dc0*/  IMAD.U32 R4, RZ, RZ, UR4 ;  /* 0x00000004ff047e24 */ /* 0x001fe4000f8e00ff */
[----:B-1----:R-:W-:-:S07]  /*2dd0*/  IMAD.U32 R5, RZ, RZ, UR5 ;  /* 0x00000005ff057e24 */ /* 0x002fce000f8e00ff */
[----:B------:R-:W-:-:S07]  /*2de0*/  LEPC R20, `(.L_x_121) ;  /* 0x000000001014794e */ /* 0x000fce0000000000 */
[----:B--2---:R-:W-:Y:S05]  /*2df0*/  CALL.ABS.NOINC R8 ;  /* 0x0000000008007343 */ /* 0x004fea0003c00000 */
.L_x_121:
[----:B------:R-:W0:Y:S02]  /*2e00*/  LDCU UR4, c[0x0][0x3a0] ;  /* 0x00007400ff0477ac */ /* 0x000e240008000800 */
[----:B0-----:R-:W-:-:S09]  /*2e10*/  UISETP.GE.AND UP0, UPT, UR4, 0x1, UPT ;  /* 0x000000010400788c */ /* 0x001fd2000bf06270 */
[----:B------:R-:W-:Y:S05]  /*2e20*/  BRA.U !UP0, `(.L_x_122) ;  /* 0x0000001508747547 */ /* 0x000fea000b800000 */
[----:B------:R-:W-:Y:S01]  /*2e30*/  UISETP.GE.U32.AND UP0, UPT, UR4, 0x10, UPT ;  /* 0x000000100400788c */ /* 0x000fe2000bf06070 */
[----:B------:R-:W-:-:S08]  /*2e40*/  HFMA2 R19, -RZ, RZ, 0, 0 ;  /* 0x00000000ff137431 */ /* 0x000fd000000001ff */
[----:B------:R-:W-:Y:S05]  /*2e50*/  BRA.U !UP0, `(.L_x_123) ;  /* 0x0000000908cc7547 */ /* 0x000fea000b800000 */
[----:B------:R-:W0:Y:S01]  /*2e60*/  LDCU.64 UR6, c[0x0][0x398] ;  /* 0x00007300ff0677ac */ /* 0x000e220008000a00 */
[----:B------:R-:W-:Y:S01]  /*2e70*/  BSSY.RECONVERGENT B6, `(.L_x_123) ;  /* 0x00000b1000067945 */ /* 0x000fe20003800200 */
[----:B------:R-:W-:-:S04]  /*2e80*/  ULOP3.LUT UR4, UR4, 0x7ffffff0, URZ, 0xc0, !UPT ;  /* 0x7ffffff004047892 */ /* 0x000fc8000f8ec0ff */
[----:B------:R-:W-:Y:S02]  /*2e90*/  UIADD3 UR8, UPT, UPT, -UR4, URZ, URZ ;  /* 0x000000ff04087290 */ /* 0x000fe4000fffe1ff */
[----:B------:R-:W-:-:S04]  /*2ea0*/  IMAD.U32 R19, RZ, RZ, UR4 ;  /* 0x00000004ff137e24 */ /* 0x000fc8000f8e00ff */
[----:B------:R-:W-:Y:S01]  /*2eb0*/  IMAD.U32 R23, RZ, RZ, UR8 ;  /* 0x00000008ff177e24 */ /* 0x000fe2000f8e00ff */
[----:B0-----:R-:W-:-:S04]  /*2ec0*/  UIADD3 UR5, UP0, UPT, UR6, 0x20, URZ ;  /* 0x0000002006057890 */ /* 0x001fc8000ff1e0ff */
[----:B------:R-:W-:Y:S02]  /*2ed0*/  UIADD3.X UR6, UPT, UPT, URZ, UR7, URZ, UP0, !UPT ;  /* 0x00000007ff067290 */ /* 0x000fe400087fe4ff */
[----:B------:R-:W-:-:S04]  /*2ee0*/  MOV R16, UR5 ;  /* 0x0000000500107c02 */ /* 0x000fc80008000f00 */
[----:B------:R-:W-:-:S07]  /*2ef0*/  IMAD.U32 R17, RZ, RZ, UR6 ;  /* 0x00000006ff117e24 */ /* 0x000fce000f8e00ff */
.L_x_140:
[----:B------:R-:W2:Y:S01]  /*2f00*/  LDG.E R0, desc[UR36][R16.64+-0x20] ;  /* 0xffffe02410007981 */ /* 0x000ea2000c1e1900 */
        /* <DEDUP_REMOVED lines=13> */
.L_x_124:
        /* <DEDUP_REMOVED lines=10> */
.L_x_125:
        /* <DEDUP_REMOVED lines=10> */
.L_x_126:
        /* <DEDUP_REMOVED lines=10> */
.L_x_127:
        /* <DEDUP_REMOVED lines=10> */
.L_x_128:
        /* <DEDUP_REMOVED lines=10> */
.L_x_129:
        /* <DEDUP_REMOVED lines=10> */
.L_x_130:
        /* <DEDUP_REMOVED lines=10> */
.L_x_131:
        /* <DEDUP_REMOVED lines=10> */
.L_x_132:
        /* <DEDUP_REMOVED lines=10> */
.L_x_133:
        /* <DEDUP_REMOVED lines=10> */
.L_x_134:
        /* <DEDUP_REMOVED lines=10> */
.L_x_135:
        /* <DEDUP_REMOVED lines=10> */
.L_x_136:
        /* <DEDUP_REMOVED lines=10> */
.L_x_137:
        /* <DEDUP_REMOVED lines=10> */
.L_x_138:
        /* <DEDUP_REMOVED lines=10> */
.L_x_139:
[----:B------:R-:W-:Y:S02]  /*3940*/  ISETP.NE.AND P6, PT, R24, RZ, PT ;  /* 0x000000ff1800720c */ /* 0x000fe40003fc5270 */
[----:B------:R-:W-:-:S05]  /*3950*/  IADD3 R16, P0, PT, R16, 0x40, RZ ;  /* 0x0000004010107810 */ /* 0x000fca0007f1e0ff */
[----:B------:R-:W-:-:S06]  /*3960*/  IMAD.X R17, RZ, RZ, R17, P0 ;  /* 0x000000ffff117224 */ /* 0x000fcc00000e0611 */
[----:B------:R-:W-:Y:S05]  /*3970*/  @P6 BRA `(.L_x_140) ;  /* 0xfffffff400606947 */ /* 0x000fea000383ffff */
[----:B------:R-:W-:Y:S05]  /*3980*/  BSYNC.RECONVERGENT B6 ;  /* 0x0000000000067941 */ /* 0x000fea0003800200 */
.L_x_123:
[----:B------:R-:W0:Y:S01]  /*3990*/  LDC R23, c[0x0][0x3a0] ;  /* 0x0000e800ff177b82 */ /* 0x000e220000000800 */
[----:B------:R-:W-:Y:S01]  /*39a0*/  BSSY.RECONVERGENT B6, `(.L_x_122) ;  /* 0x00000a5000067945 */ /* 0x000fe20003800200 */
[----:B0-----:R-:W-:-:S13]  /*39b0*/  LOP3.LUT P0, R0, R23, 0xf, RZ, 0xc0, !PT ;  /* 0x0000000f17007812 */ /* 0x001fda000780c0ff */
[----:B------:R-:W-:Y:S05]  /*39c0*/  @!P0 BRA `(.L_x_141) ;  /* 0x0000000800888947 */ /* 0x000fea0003800000 */
[----:B------:R-:W-:Y:S02]  /*39d0*/  ISETP.GE.U32.AND P0, PT, R0, 0x8, PT ;  /* 0x000000080000780c */ /* 0x000fe40003f06070 */
[----:B------:R-:W-:-:S11]  /*39e0*/  LOP3.LUT R23, R23, 0x7, RZ, 0xc0, !PT ;  /* 0x0000000717177812 */ /* 0x000fd600078ec0ff */
[----:B------:R-:W-:Y:S05]  /*39f0*/  @!P0 BRA `(.L_x_142) ;  /* 0x0000000400508947 */ /* 0x000fea0003800000 */
[----:B------:R-:W0:Y:S01]  /*3a00*/  LDC.64 R16, c[0x0][0x398] ;  /* 0x0000e600ff107b82 */ /* 0x000e220000000a00 */
[----:B------:R-:W-:Y:S01]  /*3a10*/  MOV R22, 0x0 ;  /* 0x0000000000167802 */ /* 0x000fe20000000f00 */
[----:B------:R-:W1:Y:S01]  /*3a20*/  LDCU.64 UR4, c[0x4][0x48] ;  /* 0x01000900ff0477ac */ /* 0x000e620008000a00 */
[----:B0-----:R-:W-:-:S05]  /*3a30*/  IMAD.WIDE.U32 R16, R19, 0x4, R16 ;  /* 0x0000000413107825 */ /* 0x001fca00078e0010 */
[----:B------:R-:W2:Y:S01]  /*3a40*/  LDG.E R0, desc[UR36][R16.64] ;  /* 0x0000002410007981 */ /* 0x000ea2000c1e1900 */
[----:B------:R0:W3:Y:S01]  /*3a50*/  LDC.64 R8, c[0x4][R22] ;  /* 0x0100000016087b82 */ /* 0x0000e20000000a00 */
[----:B-1----:R-:W-:Y:S01]  /*3a60*/  IMAD.U32 R4, RZ, RZ, UR4 ;  /* 0x00000004ff047e24 */ /* 0x002fe2000f8e00ff */
[----:B------:R-:W-:Y:S01]  /*3a70*/  MOV R5, UR5 ;  /* 0x0000000500057c02 */ /* 0x000fe20008000f00 */
[----:B------:R-:W-:Y:S02]  /*3a80*/  IMAD.MOV.U32 R6, RZ, RZ, R18 ;  /* 0x000000ffff067224 */ /* 0x000fe400078e0012 */
[----:B------:R-:W-:Y:S01]  /*3a90*/  IMAD.MOV.U32 R7, RZ, RZ, R2 ;  /* 0x000000ffff077224 */ /* 0x000fe200078e0002 */
[----:B--23--:R0:W-:Y:S06]  /*3aa0*/  STL [R1], R0 ;  /* 0x0000000001007387 */ /* 0x00c1ec0000100800 */
[----:B------:R-:W-:-:S07]  /*3ab0*/  LEPC R20, `(.L_x_143) ;  /* 0x000000001014794e */ /* 0x000fce0000000000 */
[----:B0-----:R-:W-:Y:S05]  /*3ac0*/  CALL.ABS.NOINC R8 ;  /* 0x0000000008007343 */ /* 0x001fea0003c00000 */
.L_x_143:
        /* <DEDUP_REMOVED lines=10> */
.L_x_144:
        /* <DEDUP_REMOVED lines=10> */
.L_x_145:
        /* <DEDUP_REMOVED lines=10> */
.L_x_146:
        /* <DEDUP_REMOVED lines=10> */
.L_x_147:
        /* <DEDUP_REMOVED lines=10> */
.L_x_148:
        /* <DEDUP_REMOVED lines=10> */
.L_x_149:
        /* <DEDUP_REMOVED lines=10> */
.L_x_150:
[----:B------:R-:W-:-:S07]  /*3f30*/  VIADD R19, R19, 0x8 ;  /* 0x0000000813137836 */ /* 0x000fce0000000000 */
.L_x_142:
        /* <DEDUP_REMOVED lines=19> */
.L_x_152:
        /* <DEDUP_REMOVED lines=10> */
.L_x_153:
        /* <DEDUP_REMOVED lines=10> */
.L_x_154:
        /* <DEDUP_REMOVED lines=10> */
.L_x_155:
[----:B------:R-:W-:-:S07]  /*4250*/  IADD3 R19, PT, PT, R19, 0x4, RZ ;  /* 0x0000000413137810 */ /* 0x000fce0007ffe0ff */
.L_x_151:
[----:B------:R-:W-:-:S13]  /*4260*/  ISETP.NE.AND P0, PT, R23, RZ, PT ;  /* 0x000000ff1700720c */ /* 0x000fda0003f05270 */
[----:B------:R-:W-:Y:S05]  /*4270*/  @!P0 BRA `(.L_x_141) ;  /* 0x00000000005c8947 */ /* 0x000fea0003800000 */
[----:B------:R-:W0:Y:S01]  /*4280*/  LDC.64 R16, c[0x0][0x398] ;  /* 0x0000e600ff107b82 */ /* 0x000e220000000a00 */
[----:B------:R-:W-:Y:S02]  /*4290*/  IMAD.MOV R23, RZ, RZ, -R23 ;  /* 0x000000ffff177224 */ /* 0x000fe400078e0a17 */
[----:B0-----:R-:W-:-:S07]  /*42a0*/  IMAD.WIDE.U32 R16, R19, 0x4, R16 ;  /* 0x0000000413107825 */ /* 0x001fce00078e0010 */
.L_x_157:
[----:B------:R-:W-:Y:S01]  /*42b0*/  IMAD.MOV.U32 R10, RZ, RZ, R16 ;  /* 0x000000ffff0a7224 */ /* 0x000fe200078e0010 */
[----:B------:R-:W-:Y:S01]  /*42c0*/  MOV R11, R17 ;  /* 0x00000011000b7202 */ /* 0x000fe20000000f00 */
[----:B------:R-:W0:Y:S04]  /*42d0*/  LDCU.64 UR4, c[0x4][0x48] ;  /* 0x01000900ff0477ac */ /* 0x000e280008000a00 */
[----:B------:R-:W2:Y:S01]  /*42e0*/  LDG.E R0, desc[UR36][R10.64] ;  /* 0x000000240a007981 */ /* 0x000ea2000c1e1900 */
[----:B------:R-:W-:Y:S01]  /*42f0*/  MOV R8, 0x0 ;  /* 0x0000000000087802 */ /* 0x000fe20000000f00 */
[----:B------:R-:W-:Y:S02]  /*4300*/  VIADD R23, R23, 0x1 ;  /* 0x0000000117177836 */ /* 0x000fe40000000000 */
[----:B------:R-:W-:-:S02]  /*4310*/  IMAD.MOV.U32 R6, RZ, RZ, R18 ;  /* 0x000000ffff067224 */ /* 0x000fc400078e0012 */
[----:B------:R-:W-:Y:S01]  /*4320*/  IMAD.MOV.U32 R7, RZ, RZ, R2 ;  /* 0x000000ffff077224 */ /* 0x000fe200078e0002 */
[----:B------:R-:W1:Y:S01]  /*4330*/  LDC.64 R8, c[0x4][R8] ;  /* 0x0100000008087b82 */ /* 0x000e620000000a00 */
[----:B------:R-:W-:Y:S01]  /*4340*/  ISETP.NE.AND P0, PT, R23, RZ, PT ;  /* 0x000000ff1700720c */ /* 0x000fe20003f05270 */
[----:B0-----:R-:W-:Y:S01]  /*4350*/  IMAD.U32 R4, RZ, RZ, UR4 ;  /* 0x00000004ff047e24 */ /* 0x001fe2000f8e00ff */
[----:B------:R-:W-:Y:S01]  /*4360*/  MOV R5, UR5 ;  /* 0x0000000500057c02 */ /* 0x000fe20008000f00 */
[----:B--2---:R0:W-:Y:S02]  /*4370*/  STL [R1], R0 ;  /* 0x0000000001007387 */ /* 0x0041e40000100800 */
[----:B01----:R-:W-:-:S08]  /*4380*/  P2R R0, PR, RZ, 0x1 ;  /* 0x00000001ff007803 */ /* 0x003fd00000000000 */
[----:B------:R-:W-:-:S07]  /*4390*/  LEPC R20, `(.L_x_156) ;  /* 0x000000001014794e */ /* 0x000fce0000000000 */
[----:B------:R-:W-:Y:S05]  /*43a0*/  CALL.ABS.NOINC R8 ;  /* 0x0000000008007343 */ /* 0x000fea0003c00000 */
.L_x_156:
[----:B------:R-:W-:Y:S02]  /*43b0*/  ISETP.NE.AND P6, PT, R23, RZ, PT ;  /* 0x000000ff1700720c */ /* 0x000fe40003fc5270 */
[----:B------:R-:W-:-:S04]  /*43c0*/  IADD3 R16, P0, PT, R16, 0x4, RZ ;  /* 0x0000000410107810 */ /* 0x000fc80007f1e0ff */
[----:B------:R-:W-:-:S07]  /*43d0*/  IADD3.X R17, PT, PT, RZ, R17, RZ, P0, !PT ;  /* 0x00000011ff117210 */ /* 0x000fce00007fe4ff */
[----:B------:R-:W-:Y:S05]  /*43e0*/  @P6 BRA `(.L_x_157) ;  /* 0xfffffffc00b06947 */ /* 0x000fea000383ffff */
.L_x_141:
[----:B------:R-:W-:Y:S05]  /*43f0*/  BSYNC.RECONVERGENT B6 ;  /* 0x0000000000067941 */ /* 0x000fea0003800200 */
.L_x_122:
        /* <DEDUP_REMOVED lines=8> */
.L_x_158:
[----:B------:R-:W0:Y:S02]  /*4480*/  LDC R0, c[0x0][0x3b0] ;  /* 0x0000ec00ff007b82 */ /* 0x000e240000000800 */
[----:B0-----:R-:W-:-:S13]  /*4490*/  ISETP.GE.AND P0, PT, R0, 0x1, PT ;  /* 0x000000010000780c */ /* 0x001fda0003f06270 */
[----:B------:R-:W-:Y:S05]  /*44a0*/  @!P0 BRA `(.L_x_159) ;  /* 0x0000001400708947 */ /* 0x000fea0003800000 */
[C---:B------:R-:W-:Y:S01]  /*44b0*/  ISETP.GE.U32.AND P0, PT, R0.reuse, 0x10, PT ;  /* 0x000000100000780c */ /* 0x040fe20003f06070 */
[----:B------:R-:W-:Y:S01]  /*44c0*/  HFMA2 R19, -RZ, RZ, 0, 0 ;  /* 0x00000000ff137431 */ /* 0x000fe200000001ff */
[----:B------:R-:W-:-:S11]  /*44d0*/  LOP3.LUT R24, R0, 0xf, RZ, 0xc0, !PT ;  /* 0x0000000f00187812 */ /* 0x000fd600078ec0ff */
[----:B------:R-:W-:Y:S05]  /*44e0*/  @!P0 BRA `(.L_x_160) ;  /* 0x0000000800c48947 */ /* 0x000fea0003800000 */
[----:B------:R-:W0:Y:S01]  /*44f0*/  LDCU.64 UR4, c[0x0][0x3a8] ;  /* 0x00007500ff0477ac */ /* 0x000e220008000a00 */
[----:B------:R-:W-:Y:S01]  /*4500*/  LOP3.LUT R19, R0, 0x7ffffff0, RZ, 0xc0, !PT ;  /* 0x7ffffff000137812 */ /* 0x000fe200078ec0ff */
[----:B------:R-:W-:Y:S04]  /*4510*/  BSSY.RECONVERGENT B6, `(.L_x_160) ;  /* 0x00000ae000067945 */ /* 0x000fe80003800200 */
[----:B------:R-:W-:Y:S01]  /*4520*/  IMAD.MOV R23, RZ, RZ, -R19 ;  /* 0x000000ffff177224 */ /* 0x000fe200078e0a13 */
[----:B0-----:R-:W-:-:S04]  /*4530*/  UIADD3 UR4, UP0, UPT, UR4, 0x20, URZ ;  /* 0x0000002004047890 */ /* 0x001fc8000ff1e0ff */
[----:B------:R-:W-:Y:S02]  /*4540*/  UIADD3.X UR5, UPT, UPT, URZ, UR5, URZ, UP0, !UPT ;  /* 0x00000005ff057290 */ /* 0x000fe400087fe4ff */
[----:B------:R-:W-:-:S04]  /*4550*/  IMAD.U32 R16, RZ, RZ, UR4 ;  /* 0x00000004ff107e24 */ /* 0x000fc8000f8e00ff */
[----:B------:R-:W-:-:S07]  /*4560*/  MOV R17, UR5 ;  /* 0x0000000500117c02 */ /* 0x000fce0008000f00 */
.L_x_177:
[----:B------:R-:W2:Y:S01]  /*4570*/  LDG.E R0, desc[UR36][R16.64+-0x20] ;  /* 0xffffe02410007981 */ /* 0x000ea2000c1e1900 */
[----:B------:R-:W-:Y:S01]  /*4580*/  MOV R22, 0x0 ;  /* 0x0000000000167802 */ /* 0x000fe20000000f00 */
[----:B------:R-:W0:Y:S01]  /*4590*/  LDCU.64 UR4, c[0x4][0x50] ;  /* 0x01000a00ff0477ac */ /* 0x000e220008000a00 */
[----:B------:R-:W-:Y:S02]  /*45a0*/  VIADD R23, R23, 0x10 ;  /* 0x0000001017177836 */ /* 0x000fe40000000000 */
[----:B------:R1:W3:Y:S01]  /*45b0*/  LDC.64 R8, c[0x4][R22] ;  /* 0x0100000016087b82 */ /* 0x0002e20000000a00 */
[----:B------:R-:W-:Y:S02]  /*45c0*/  IMAD.MOV.U32 R6, RZ, RZ, R18 ;  /* 0x000000ffff067224 */ /* 0x000fe400078e0012 */
[----:B------:R-:W-:Y:S01]  /*45d0*/  ISETP.NE.AND P0, PT, R23, RZ, PT ;  /* 0x000000ff1700720c */ /* 0x000fe20003f05270 */
[----:B------:R-:W-:-:S03]  /*45e0*/  IMAD.MOV.U32 R7, RZ, RZ, R2 ;  /* 0x000000ffff077224 */ /* 0x000fc600078e0002 */
[----:B------:R-:W-:Y:S01]  /*45f0*/  P2R R25, PR, RZ, 0x1 ;  /* 0x00000001ff197803 */ /* 0x000fe20000000000 */
[----:B0-----:R-:W-:Y:S01]  /*4600*/  IMAD.U32 R4, RZ, RZ, UR4 ;  /* 0x00000004ff047e24 */ /* 0x001fe2000f8e00ff */
[----:B------:R-:W-:Y:S01]  /*4610*/  MOV R5, UR5 ;  /* 0x0000000500057c02 */ /* 0x000fe20008000f00 */
[----:B--23--:R1:W-:Y:S06]  /*4620*/  STL [R1], R0 ;  /* 0x0000000001007387 */ /* 0x00c3ec0000100800 */
[----:B------:R-:W-:-:S07]  /*4630*/  LEPC R20, `(.L_x_161) ;  /* 0x000000001014794e */ /* 0x000fce0000000000 */
[----:B-1----:R-:W-:Y:S05]  /*4640*/  CALL.ABS.NOINC R8 ;  /* 0x0000000008007343 */ /* 0x002fea0003c00000 */
.L_x_161:
        /* <DEDUP_REMOVED lines=10> */
.L_x_162:
        /* <DEDUP_REMOVED lines=10> */
.L_x_163:
        /* <DEDUP_REMOVED lines=10> */
.L_x_164:
        /* <DEDUP_REMOVED lines=10> */
.L_x_165:
        /* <DEDUP_REMOVED lines=10> */
.L_x_166:
        /* <DEDUP_REMOVED lines=10> */
.L_x_167:
        /* <DEDUP_REMOVED lines=10> */
.L_x_168:
        /* <DEDUP_REMOVED lines=10> */
.L_x_169:
        /* <DEDUP_REMOVED lines=10> */
.L_x_170:
        /* <DEDUP_REMOVED lines=10> */
.L_x_171:
        /* <DEDUP_REMOVED lines=10> */
.L_x_172:
        /* <DEDUP_REMOVED lines=10> */
.L_x_173:
        /* <DEDUP_REMOVED lines=10> */
.L_x_174:
        /* <DEDUP_REMOVED lines=10> */
.L_x_175:
        /* <DEDUP_REMOVED lines=10> */
.L_x_176:
[----:B------:R-:W-:Y:S02]  /*4fb0*/  ISETP.NE.AND P6, PT, R25, RZ, PT ;  /* 0x000000ff1900720c */ /* 0x000fe40003fc5270 */
[----:B------:R-:W-:-:S04]  /*4fc0*/  IADD3 R16, P0, PT, R16, 0x40, RZ ;  /* 0x0000004010107810 */ /* 0x000fc80007f1e0ff */
[----:B------:R-:W-:-:S07]  /*4fd0*/  IADD3.X R17, PT, PT, RZ, R17, RZ, P0, !PT ;  /* 0x00000011ff117210 */ /* 0x000fce00007fe4ff */
[----:B------:R-:W-:Y:S05]  /*4fe0*/  @P6 BRA `(.L_x_177) ;  /* 0xfffffff400606947 */ /* 0x000fea000383ffff */
[----:B------:R-:W-:Y:S05]  /*4ff0*/  BSYNC.RECONVERGENT B6 ;  /* 0x0000000000067941 */ /* 0x000fea0003800200 */
.L_x_160:
        /* <DEDUP_REMOVED lines=20> */
.L_x_180:
        /* <DEDUP_REMOVED lines=10> */
.L_x_181:
        /* <DEDUP_REMOVED lines=10> */
.L_x_182:
        /* <DEDUP_REMOVED lines=10> */
.L_x_183:
        /* <DEDUP_REMOVED lines=10> */
.L_x_184:
        /* <DEDUP_REMOVED lines=10> */
.L_x_185:
        /* <DEDUP_REMOVED lines=10> */
.L_x_186:
        /* <DEDUP_REMOVED lines=10> */
.L_x_187:
[----:B------:R-:W-:-:S07]  /*55a0*/  IADD3 R19, PT, PT, R19, 0x8, RZ ;  /* 0x0000000813137810 */ /* 0x000fce0007ffe0ff */
.L_x_179:
        /* <DEDUP_REMOVED lines=19> */
.L_x_189:
        /* <DEDUP_REMOVED lines=10> */
.L_x_190:
        /* <DEDUP_REMOVED lines=10> */
.L_x_191:
        /* <DEDUP_REMOVED lines=10> */
.L_x_192:
[----:B------:R-:W-:-:S07]  /*58c0*/  VIADD R19, R19, 0x4 ;  /* 0x0000000413137836 */ /* 0x000fce0000000000 */
.L_x_188:
[----:B------:R-:W-:-:S13]  /*58d0*/  ISETP.NE.AND P0, PT, R23, RZ, PT ;  /* 0x000000ff1700720c */ /* 0x000fda0003f05270 */
[----:B------:R-:W-:Y:S05]  /*58e0*/  @!P0 BRA `(.L_x_178) ;  /* 0x00000000005c8947 */ /* 0x000fea0003800000 */
[----:B------:R-:W0:Y:S01]  /*58f0*/  LDC.64 R16, c[0x0][0x3a8] ;  /* 0x0000ea00ff107b82 */ /* 0x000e220000000a00 */
[----:B------:R-:W-:Y:S01]  /*5900*/  IADD3 R23, PT, PT, -R23, RZ, RZ ;  /* 0x000000ff17177210 */ /* 0x000fe20007ffe1ff */
[----:B0-----:R-:W-:-:S07]  /*5910*/  IMAD.WIDE.U32 R16, R19, 0x4, R16 ;  /* 0x0000000413107825 */ /* 0x001fce00078e0010 */
.L_x_194:
[----:B------:R-:W-:Y:S02]  /*5920*/  IMAD.MOV.U32 R10, RZ, RZ, R16 ;  /* 0x000000ffff0a7224 */ /* 0x000fe400078e0010 */
[----:B------:R-:W-:Y:S01]  /*5930*/  IMAD.MOV.U32 R11, RZ, RZ, R17 ;  /* 0x000000ffff0b7224 */ /* 0x000fe200078e0011 */
[----:B------:R-:W-:Y:S01]  /*5940*/  MOV R8, 0x0 ;  /* 0x0000000000087802 */ /* 0x000fe20000000f00 */
[----:B------:R-:W0:Y:S03]  /*5950*/  LDCU.64 UR4, c[0x4][0x50] ;  /* 0x01000a00ff0477ac */ /* 0x000e260008000a00 */
[----:B------:R-:W2:Y:S01]  /*5960*/  LDG.E R0, desc[UR36][R10.64] ;  /* 0x000000240a007981 */ /* 0x000ea2000c1e1900 */
[----:B------:R-:W-:Y:S01]  /*5970*/  IADD3 R23, PT, PT, R23, 0x1, RZ ;  /* 0x0000000117177810 */ /* 0x000fe20007ffe0ff */
[----:B------:R-:W1:Y:S01]  /*5980*/  LDC.64 R8, c[0x4][R8] ;  /* 0x0100000008087b82 */ /* 0x000e620000000a00 */
[----:B------:R-:W-:Y:S01]  /*5990*/  MOV R6, R18 ;  /* 0x0000001200067202 */ /* 0x000fe20000000f00 */
[----:B------:R-:W-:Y:S01]  /*59a0*/  IMAD.MOV.U32 R7, RZ, RZ, R2 ;  /* 0x000000ffff077224 */ /* 0x000fe200078e0002 */
[----:B------:R-:W-:Y:S01]  /*59b0*/  ISETP.NE.AND P0, PT, R23, RZ, PT ;  /* 0x000000ff1700720c */ /* 0x000fe20003f05270 */
[----:B0-----:R-:W-:-:S02]  /*59c0*/  IMAD.U32 R4, RZ, RZ, UR4 ;  /* 0x00000004ff047e24 */ /* 0x001fc4000f8e00ff */
[----:B------:R-:W-:Y:S01]  /*59d0*/  IMAD.U32 R5, RZ, RZ, UR5 ;  /* 0x00000005ff057e24 */ /* 0x000fe2000f8e00ff */
[----:B--2---:R0:W-:Y:S02]  /*59e0*/  STL [R1], R0 ;  /* 0x0000000001007387 */ /* 0x0041e40000100800 */
[----:B01----:R-:W-:-:S07]  /*59f0*/  P2R R0, PR, RZ, 0x1 ;  /* 0x00000001ff007803 */ /* 0x003fce0000000000 */
[----:B------:R-:W-:-:S07]  /*5a00*/  LEPC R20, `(.L_x_193) ;  /* 0x000000001014794e */ /* 0x000fce0000000000 */
[----:B------:R-:W-:Y:S05]  /*5a10*/  CALL.ABS.NOINC R8 ;  /* 0x0000000008007343 */ /* 0x000fea0003c00000 */
.L_x_193:
[----:B------:R-:W-:Y:S02]  /*5a20*/  ISETP.NE.AND P6, PT, R23, RZ, PT ;  /* 0x000000ff1700720c */ /* 0x000fe40003fc5270 */
[----:B------:R-:W-:-:S05]  /*5a30*/  IADD3 R16, P0, PT, R16, 0x4, RZ ;  /* 0x0000000410107810 */ /* 0x000fca0007f1e0ff */
[----:B------:R-:W-:-:S06]  /*5a40*/  IMAD.X R17, RZ, RZ, R17, P0 ;  /* 0x000000ffff117224 */ /* 0x000fcc00000e0611 */
[----:B------:R-:W-:Y:S05]  /*5a50*/  @P6 BRA `(.L_x_194) ;  /* 0xfffffffc00b06947 */ /* 0x000fea000383ffff */
.L_x_178:
[----:B------:R-:W-:Y:S05]  /*5a60*/  BSYNC.RECONVERGENT B6 ;  /* 0x0000000000067941 */ /* 0x000fea0003800200 */
.L_x_159:
[----:B------:R-:W-:Y:S01]  /*5a70*/  MOV R0, 0x0 ;  /* 0x0000000000007802 */ /* 0x000fe20000000f00 */
[----:B------:R-:W0:Y:S01]  /*5a80*/  LDCU.64 UR4, c[0x4][0x58] ;  /* 0x01000b00ff0477ac */ /* 0x000e220008000a00 */
[----:B------:R-:W-:Y:S02]  /*5a90*/  CS2R R6, SRZ ;  /* 0x0000000000067805 */ /* 0x000fe4000001ff00 */
[----:B------:R1:W2:Y:S01]  /*5aa0*/  LDC.64 R2, c[0x4][R0] ;  /* 0x0100000000027b82 */ /* 0x0002a20000000a00 */
[----:B0-----:R-:W-:Y:S01]  /*5ab0*/  MOV R4, UR4 ;  /* 0x0000000400047c02 */ /* 0x001fe20008000f00 */
[----:B-1----:R-:W-:-:S07]  /*5ac0*/  IMAD.U32 R5, RZ, RZ, UR5 ;  /* 0x00000005ff057e24 */ /* 0x002fce000f8e00ff */
[----:B------:R-:W-:-:S07]  /*5ad0*/  LEPC R20, `(.L_x_195) ;  /* 0x000000001014794e */ /* 0x000fce0000000000 */
[----:B--2---:R-:W-:Y:S05]  /*5ae0*/  CALL.ABS.NOINC R2 ;  /* 0x0000000002007343 */ /* 0x004fea0003c00000 */
.L_x_195:
[----:B------:R-:W-:Y:S05]  /*5af0*/  EXIT ;  /* 0x000000000000794d */ /* 0x000fea0003800000 */
.L_x_196:
        /* <DEDUP_REMOVED lines=16> */
.L_x_347:


//--------------------- .text._Z31build_d_tree_node_chain_utilityPiS_iS_S_S_iS_ --------------------------
	.section	.text._Z31build_d_tree_node_chain_utilityPiS_iS_S_S_iS_,"ax",@progbits
	.align	128
        .global         _Z31build_d_tree_node_chain_utilityPiS_iS_S_S_iS_
        .type           _Z31build_d_tree_node_chain_utilityPiS_iS_S_S_iS_,@function
        .size           _Z31build_d_tree_node_chain_utilityPiS_iS_S_S_iS_,(.L_x_348 - _Z31build_d_tree_node_chain_utilityPiS_iS_S_S_iS_)
        .other          _Z31build_d_tree_node_chain_utilityPiS_iS_S_S_iS_,@"STO_CUDA_ENTRY STV_DEFAULT"
_Z31build_d_tree_node_chain_utilityPiS_iS_S_S_iS_:
.text._Z31build_d_tree_node_chain_utilityPiS_iS_S_S_iS_:
[----:B------:R-:W-:Y:S01]  /*0000*/  LDC R1, c[0x0][0x37c] ;  /* 0x0000df00ff017b82 */ /* 0x000fe20000000800 */
[----:B------:R-:W0:Y:S01]  /*0010*/  S2R R3, SR_TID.X ;  /* 0x0000000000037919 */ /* 0x000e220000002100 */
[----:B------:R-:W1:Y:S06]  /*0020*/  LDCU UR7, c[0x0][0x390] ;  /* 0x00007200ff0777ac */ /* 0x000e6c0008000800 */
[----:B------:R-:W0:Y:S01]  /*0030*/  S2UR UR6, SR_CTAID.X ;  /* 0x00000000000679c3 */ /* 0x000e220000002500 */
[----:B------:R-:W-:Y:S01]  /*0040*/  IMAD.MOV.U32 R2, RZ, RZ, -0x1 ;  /* 0xffffffffff027424 */ /* 0x000fe200078e00ff */
[----:B------:R-:W2:Y:S06]  /*0050*/  LDCU.64 UR4, c[0x0][0x358] ;  /* 0x00006b00ff0477ac */ /* 0x000eac0008000a00 */
[----:B------:R-:W0:Y:S01]  /*0060*/  LDC R0, c[0x0][0x360] ;  /* 0x0000d800ff007b82 */ /* 0x000e220000000800 */
[----:B-1----:R-:W-:Y:S01]  /*0070*/  UISETP.GE.AND UP0, UPT, UR7, 0x1, UPT ;  /* 0x000000010700788c */ /* 0x002fe2000bf06270 */
[----:B0-----:R-:W-:-:S02]  /*0080*/  IMAD R0, R0, UR6, R3 ;  /* 0x0000000600007c24 */ /* 0x001fc4000f8e0203 */
[----:B------:R-:W-:-:S06]  /*0090*/  IMAD.MOV.U32 R3, RZ, RZ, -0x1 ;  /* 0xffffffffff037424 */ /* 0x000fcc00078e00ff */
[----:B--2---:R-:W-:Y:S05]  /*00a0*/  BRA.U !UP0, `(.L_x_197) ;  /* 0x0000000108447547 */ /* 0x004fea000b800000 */
[----:B------:R-:W0:Y:S01]  /*00b0*/  LDC.64 R4, c[0x0][0x388] ;  /* 0x0000e200ff047b82 */ /* 0x000e220000000a00 */
[----:B------:R-:W1:Y:S01]  /*00c0*/  LDCU UR6, c[0x0][0x390] ;  /* 0x00007200ff0677ac */ /* 0x000e620008000800 */
[----:B------:R-:W-:Y:S01]  /*00d0*/  HFMA2 R7, -RZ, RZ, 0, 0 ;  /* 0x00000000ff077431 */ /* 0x000fe200000001ff */
[----:B------:R-:W-:Y:S01]  /*00e0*/  BSSY.RECONVERGENT B0, `(.L_x_198) ;  /* 0x000000b000007945 */ /* 0x000fe20003800200 */
[----:B-1----:R-:W-:-:S07]  /*00f0*/  IMAD.U32 R6, RZ, RZ, UR6 ;  /* 0x00000006ff067e24 */ /* 0x002fce000f8e00ff */
.L_x_199:
[----:B------:R-:W-:-:S04]  /*0100*/  IADD3 R2, PT, PT, R7, R6, RZ ;  /* 0x0000000607027210 */ /* 0x000fc80007ffe0ff */
[----:B------:R-:W-:-:S05]  /*0110*/  SHF.R.U32.HI R9, RZ, 0x1, R2 ;  /* 0x00000001ff097819 */ /* 0x000fca0000011602 */
[----:B0-----:R-:W-:-:S06]  /*0120*/  IMAD.WIDE.U32 R2, R9, 0x4, R4 ;  /* 0x0000000409027825 */ /* 0x001fcc00078e0004 */
[----:B------:R-:W2:Y:S02]  /*0130*/  LDG.E R3, desc[UR4][R2.64] ;  /* 0x0000000402037981 */ /* 0x000ea4000c1e1900 */
[----:B--2---:R-:W-:-:S04]  /*0140*/  ISETP.GT.AND P0, PT, R3, R0, PT ;  /* 0x000000000300720c */ /* 0x004fc80003f04270 */
[----:B------:R-:W-:-:S09]  /*0150*/  SEL R6, R9, R6, P0 ;  /* 0x0000000609067207 */ /* 0x000fd20000000000 */
[----:B------:R-:W-:-:S05]  /*0160*/  @!P0 VIADD R7, R9, 0x1 ;  /* 0x0000000109078836 */ /* 0x000fca0000000000 */
[----:B------:R-:W-:-:S13]  /*0170*/  ISETP.GE.AND P0, PT, R7, R6, PT ;  /* 0x000000060700720c */ /* 0x000fda0003f06270 */
[----:B------:R-:W-:Y:S05]  /*0180*/  @!P0 BRA `(.L_x_199) ;  /* 0xfffffffc00dc8947 */ /* 0x000fea000383ffff */
[----:B------:R-:W-:Y:S05]  /*0190*/  BSYNC.RECONVERGENT B0 ;  /* 0x0000000000007941 */ /* 0x000fea0003800200 */
.L_x_198:
[----:B------:R-:W-:-:S04]  /*01a0*/  IADD3 R2, PT, PT, R7, -0x1, RZ ;  /* 0xffffffff07027810 */ /* 0x000fc80007ffe0ff */
[----:B------:R-:W-:-:S07]  /*01b0*/  SHF.R.S32.HI R3, RZ, 0x1f, R2 ;  /* 0x0000001fff037819 */ /* 0x000fce0000011402 */
.L_x_197:
[----:B------:R-:W0:Y:S01]  /*01c0*/  LDCU.64 UR6, c[0x0][0x398] ;  /* 0x00007300ff0677ac */ /* 0x000e220008000a00 */
[----:B------:R-:W1:Y:S08]  /*01d0*/  LDC.64 R4, c[0x0][0x380] ;  /* 0x0000e000ff047b82 */ /* 0x000e700000000a00 */
[----:B------:R-:W2:Y:S01]  /*01e0*/  LDC.64 R6, c[0x0][0x3a0] ;  /* 0x0000e800ff067b82 */ /* 0x000ea20000000a00 */
[----:B0-----:R-:W-:-:S04]  /*01f0*/  LEA R8, P0, R2, UR6, 0x2 ;  /* 0x0000000602087c11 */ /* 0x001fc8000f8010ff */
[----:B------:R-:W-:-:S03]  /*0200*/  LEA.HI.X R9, R2, UR7, R3, 0x2, P0 ;  /* 0x0000000702097c11 */ /* 0x000fc600080f1403 */
[----:B------:R-:W0:Y:S03]  /*0210*/  LDC.64 R2, c[0x0][0x3a8] ;  /* 0x0000ea00ff027b82 */ /* 0x000e260000000a00 */
[----:B------:R-:W0:Y:S01]  /*0220*/  LDG.E R9, desc[UR4][R8.64] ;  /* 0x0000000408097981 */ /* 0x000e22000c1e1900 */
[----:B-1----:R-:W-:-:S06]  /*0230*/  IMAD.WIDE R4, R0, 0x4, R4 ;  /* 0x0000000400047825 */ /* 0x002fcc00078e0204 */
[----:B------:R-:W3:Y:S01]  /*0240*/  LDG.E R5, desc[UR4][R4.64] ;  /* 0x0000000404057981 */ /* 0x000ee2000c1e1900 */
[----:B0-----:R-:W-:Y:S02]  /*0250*/  IMAD.WIDE R2, R9, 0x4, R2 ;  /* 0x0000000409027825 */ /* 0x001fe400078e0202 */
[----:B------:R-:W0:Y:S04]  /*0260*/  LDC.64 R8, c[0x0][0x3b8] ;  /* 0x0000ee00ff087b82 */ /* 0x000e280000000a00 */
[----:B------:R-:W3:Y:S02]  /*0270*/  LDG.E R2, desc[UR4][R2.64] ;  /* 0x0000000402027981 */ /* 0x000ee4000c1e1900 */
[----:B---3--:R-:W-:-:S05]  /*0280*/  IADD3 R11, PT, PT, R2, R5, RZ ;  /* 0x00000005020b7210 */ /* 0x008fca0007ffe0ff */
[----:B--2---:R-:W-:-:S06]  /*0290*/  IMAD.WIDE R6, R11, 0x4, R6 ;  /* 0x000000040b067825 */ /* 0x004fcc00078e0206 */
[----:B------:R-:W2:Y:S01]  /*02a0*/  LDG.E R7, desc[UR4][R6.64] ;  /* 0x0000000406077981 */ /* 0x000ea2000c1e1900 */
[----:B0-----:R-:W-:-:S05]  /*02b0*/  IMAD.WIDE R8, R0, 0x4, R8 ;  /* 0x0000000400087825 */ /* 0x001fca00078e0208 */
[----:B--2---:R-:W-:Y:S01]  /*02c0*/  STG.E desc[UR4][R8.64], R7 ;  /* 0x0000000708007986 */ /* 0x004fe2000c101904 */
[----:B------:R-:W-:Y:S05]  /*02d0*/  EXIT ;  /* 0x000000000000794d */ /* 0x000fea0003800000 */
.L_x_200:
        /* <DEDUP_REMOVED lines=10> */
.L_x_348:


//--------------------- .text._Z20subtractFirstElementPiii --------------------------
	.section	.text._Z20subtractFirstElementPiii,"ax",@progbits
	.align	128
        .global         _Z20subtractFirstElementPiii
        .type           _Z20subtractFirstElementPiii,@function
        .size           _Z20subtractFirstElementPiii,(.L_x_349 - _Z20subtractFirstElementPiii)
        .other          _Z20subtractFirstElementPiii,@"STO_CUDA_ENTRY STV_DEFAULT"
_Z20subtractFirstElementPiii:
.text._Z20subtractFirstElementPiii:
[----:B------:R-:W-:Y:S01]  /*0000*/  LDC R1, c[0x0][0x37c] ;  /* 0x0000df00ff017b82 */ /* 0x000fe20000000800 */
[----:B------:R-:W0:Y:S01]  /*0010*/  S2R R5, SR_CTAID.X ;  /* 0x0000000000057919 */ /* 0x000e220000002500 */
[----:B------:R-:W0:Y:S01]  /*0020*/  LDCU UR4, c[0x0][0x360] ;  /* 0x00006c00ff0477ac */ /* 0x000e220008000800 */
[----:B------:R-:W0:Y:S01]  /*0030*/  S2R R0, SR_TID.X ;  /* 0x0000000000007919 */ /* 0x000e220000002100 */
[----:B------:R-:W1:Y:S01]  /*0040*/  LDCU UR5, c[0x0][0x38c] ;  /* 0x00007180ff0577ac */ /* 0x000e620008000800 */
[----:B0-----:R-:W-:-:S05]  /*0050*/  IMAD R5, R5, UR4, R0 ;  /* 0x0000000405057c24 */ /* 0x001fca000f8e0200 */
[----:B-1----:R-:W-:-:S13]  /*0060*/  ISETP.GE.AND P0, PT, R5, UR5, PT ;  /* 0x0000000505007c0c */ /* 0x002fda000bf06270 */
[----:B------:R-:W-:Y:S05]  /*0070*/  @P0 EXIT ;  /* 0x000000000000094d */ /* 0x000fea0003800000 */
[----:B------:R-:W0:Y:S01]  /*0080*/  LDC.64 R2, c[0x0][0x380] ;  /* 0x0000e000ff027b82 */ /* 0x000e220000000a00 */
[----:B------:R-:W1:Y:S01]  /*0090*/  LDCU.64 UR4, c[0x0][0x358] ;  /* 0x00006b00ff0477ac */ /* 0x000e620008000a00 */
[----:B------:R-:W2:Y:S01]  /*00a0*/  LDCU UR6, c[0x0][0x388] ;  /* 0x00007100ff0677ac */ /* 0x000ea20008000800 */
[----:B0-----:R-:W-:-:S05]  /*00b0*/  IMAD.WIDE R2, R5, 0x4, R2 ;  /* 0x0000000405027825 */ /* 0x001fca00078e0202 */
[----:B-1----:R-:W2:Y:S02]  /*00c0*/  LDG.E R0, desc[UR4][R2.64] ;  /* 0x0000000402007981 */ /* 0x002ea4000c1e1900 */
[----:B--2---:R-:W-:-:S05]  /*00d0*/  IADD3 R5, PT, PT, R0, -UR6, RZ ;  /* 0x8000000600057c10 */ /* 0x004fca000fffe0ff */
[----:B------:R-:W-:Y:S01]  /*00e0*/  STG.E desc[UR4][R2.64], R5 ;  /* 0x0000000502007986 */ /* 0x000fe2000c101904 */
[----:B------:R-:W-:Y:S05]  /*00f0*/  EXIT ;  /* 0x000000000000794d */ /* 0x000fea0003800000 */
.L_x_201:
        /* <DEDUP_REMOVED lines=16> */
.L_x_349:


//--------------------- .text._Z19get_chain_start_lenPiS_S_S_S_S_iS_S_S_S_S_ --------------------------
	.section	.text._Z19get_chain_start_lenPiS_S_S_S_S_iS_S_S_S_S_,"ax",@progbits
	.align	128
        .global         _Z19get_chain_start_lenPiS_S_S_S_S_iS_S_S_S_S_
        .type           _Z19get_chain_start_lenPiS_S_S_S_S_iS_S_S_S_S_,@function
        .size           _Z19get_chain_start_lenPiS_S_S_S_S_iS_S_S_S_S_,(.L_x_350 - _Z19get_chain_start_lenPiS_S_S_S_S_iS_S_S_S_S_)
        .other          _Z19get_chain_start_lenPiS_S_S_S_S_iS_S_S_S_S_,@"STO_CUDA_ENTRY STV_DEFAULT"
_Z19get_chain_start_lenPiS_S_S_S_S_iS_S_S_S_S_:
.text._Z19get_chain_start_lenPiS_S_S_S_S_iS_S_S_S_S_:
[----:B------:R-:W-:Y:S08]  /*0000*/  LDC R1, c[0x0][0x37c] ;  /* 0x0000df00ff017b82 */ /* 0x000ff00000000800 */
[----:B------:R-:W0:Y:S01]  /*0010*/  LDC R21, c[0x0][0x3b0] ;  /* 0x0000ec00ff157b82 */ /* 0x000e220000000800 */
[----:B------:R-:W1:Y:S07]  /*0020*/  LDCU.64 UR4, c[0x0][0x358] ;  /* 0x00006b00ff0477ac */ /* 0x000e6e0008000a00 */
[----:B------:R-:W0:Y:S08]  /*0030*/  LDC.64 R2, c[0x0][0x3c0] ;  /* 0x0000f000ff027b82 */ /* 0x000e300000000a00 */
[----:B------:R-:W2:Y:S01]  /*0040*/  LDC.64 R8, c[0x0][0x3c8] ;  /* 0x0000f200ff087b82 */ /* 0x000ea20000000a00 */
[----:B0-----:R-:W-:-:S05]  /*0050*/  IMAD.WIDE R2, R21, 0x4, R2 ;  /* 0x0000000415027825 */ /* 0x001fca00078e0202 */
[----:B-1----:R-:W2:Y:S02]  /*0060*/  LDG.E R5, desc[UR4][R2.64] ;  /* 0x0000000402057981 */ /* 0x002ea4000c1e1900 */
[----:B------:R-:W0:Y:S01]  /*0070*/  LDC.64 R6, c[0x0][0x380] ;  /* 0x0000e000ff067b82 */ /* 0x000e220000000a00 */
[----:B--2---:R-:W-:-:S06]  /*0080*/  IMAD.WIDE R4, R5, 0x4, R8 ;  /* 0x0000000405047825 */ /* 0x004fcc00078e0208 */
[----:B------:R-:W0:Y:S04]  /*0090*/  LDG.E R5, desc[UR4][R4.64] ;  /* 0x0000000404057981 */ /* 0x000e28000c1e1900 */
[----:B0-----:R0:W-:Y:S04]  /*00a0*/  STG.E desc[UR4][R6.64], R5 ;  /* 0x0000000506007986 */ /* 0x0011e8000c101904 */
[----:B------:R-:W2:Y:S01]  /*00b0*/  LDG.E R11, desc[UR4][R2.64+0x4] ;  /* 0x00000404020b7981 */ /* 0x000ea2000c1e1900 */
[----:B------:R-:W1:Y:S08]  /*00c0*/  LDC.64 R12, c[0x0][0x390] ;  /* 0x0000e400ff0c7b82 */ /* 0x000e700000000a00 */
[----:B0-----:R-:W0:Y:S01]  /*00d0*/  LDC.64 R6, c[0x0][0x3d8] ;  /* 0x0000f600ff067b82 */ /* 0x001e220000000a00 */
[----:B--2---:R-:W-:-:S06]  /*00e0*/  IMAD.WIDE R8, R11, 0x4, R8 ;  /* 0x000000040b087825 */ /* 0x004fcc00078e0208 */
[----:B------:R-:W2:Y:S01]  /*00f0*/  LDG.E R8, desc[UR4][R8.64] ;  /* 0x0000000408087981 */ /* 0x000ea2000c1e1900 */
[----:B------:R-:W3:Y:S01]  /*0100*/  LDC.64 R10, c[0x0][0x388] ;  /* 0x0000e200ff0a7b82 */ /* 0x000ee20000000a00 */
[----:B--2---:R-:W-:-:S05]  /*0110*/  IADD3 R15, PT, PT, -R5, R8, RZ ;  /* 0x00000008050f7210 */ /* 0x004fca0007ffe1ff */
[----:B---3--:R2:W-:Y:S04]  /*0120*/  STG.E desc[UR4][R10.64], R15 ;  /* 0x0000000f0a007986 */ /* 0x0085e8000c101904 */
[----:B------:R-:W1:Y:S01]  /*0130*/  LDG.E R17, desc[UR4][R2.64] ;  /* 0x0000000402117981 */ /* 0x000e62000c1e1900 */
[----:B------:R-:W3:Y:S03]  /*0140*/  LDC.64 R4, c[0x0][0x398] ;  /* 0x0000e600ff047b82 */ /* 0x000ee60000000a00 */
[----:B-1----:R-:W-:Y:S04]  /*0150*/  STG.E desc[UR4][R12.64], R17 ;  /* 0x000000110c007986 */ /* 0x002fe8000c101904 */
[----:B------:R-:W4:Y:S01]  /*0160*/  LDG.E R0, desc[UR4][R2.64+0x4] ;  /* 0x0000040402007981 */ /* 0x000f22000c1e1900 */
[----:B0-----:R-:W-:Y:S01]  /*0170*/  IMAD.WIDE R6, R21, 0x4, R6 ;  /* 0x0000000415067825 */ /* 0x001fe200078e0206 */
[----:B------:R-:W0:Y:S01]  /*0180*/  LDC.64 R8, c[0x0][0x3a0] ;  /* 0x0000e800ff087b82 */ /* 0x000e220000000a00 */
[----:B----4-:R-:W-:-:S05]  /*0190*/  IADD3 R19, PT, PT, R0, 0x1, -R17 ;  /* 0x0000000100137810 */ /* 0x010fca0007ffe811 */
[----:B---3--:R-:W-:Y:S04]  /*01a0*/  STG.E desc[UR4][R4.64], R19 ;  /* 0x0000001304007986 */ /* 0x008fe8000c101904 */
[----:B------:R-:W0:Y:S01]  /*01b0*/  LDG.E R21, desc[UR4][R6.64] ;  /* 0x0000000406157981 */ /* 0x000e22000c1e1900 */
[----:B--2---:R-:W1:Y:S03]  /*01c0*/  LDC.64 R10, c[0x0][0x3a8] ;  /* 0x0000ea00ff0a7b82 */ /* 0x004e660000000a00 */
[----:B0-----:R-:W-:Y:S04]  /*01d0*/  STG.E desc[UR4][R8.64], R21 ;  /* 0x0000001508007986 */ /* 0x001fe8000c101904 */
[----:B------:R-:W2:Y:S02]  /*01e0*/  LDG.E R0, desc[UR4][R6.64+0x4] ;  /* 0x0000040406007981 */ /* 0x000ea4000c1e1900 */
[----:B--2---:R-:W-:-:S05]  /*01f0*/  IADD3 R3, PT, PT, -R21, R0, RZ ;  /* 0x0000000015037210 */ /* 0x004fca0007ffe1ff */
[----:B-1----:R-:W-:Y:S01]  /*0200*/  STG.E desc[UR4][R10.64], R3 ;  /* 0x000000030a007986 */ /* 0x002fe2000c101904 */
[----:B------:R-:W-:Y:S05]  /*0210*/  EXIT ;  /* 0x000000000000794d */ /* 0x000fea0003800000 */
.L_x_202:
        /* <DEDUP_REMOVED lines=14> */
.L_x_350:


//--------------------- .text._Z13scatterKernelPKiS0_Pii --------------------------
	.section	.text._Z13scatterKernelPKiS0_Pii,"ax",@progbits
	.align	128
        .global         _Z13scatterKernelPKiS0_Pii
        .type           _Z13scatterKernelPKiS0_Pii,@function
        .size           _Z13scatterKernelPKiS0_Pii,(.L_x_351 - _Z13scatterKernelPKiS0_Pii)
        .other          _Z13scatterKernelPKiS0_Pii,@"STO_CUDA_ENTRY STV_DEFAULT"
_Z13scatterKernelPKiS0_Pii:
.text._Z13scatterKernelPKiS0_Pii:
[----:B------:R-:W-:Y:S01]  /*0000*/  LDC R1, c[0x0][0x37c] ;  /* 0x0000df00ff017b82 */ /* 0x000fe20000000800 */
[----:B------:R-:W0:Y:S07]  /*0010*/  S2R R0, SR_TID.X ;  /* 0x0000000000007919 */ /* 0x000e2e0000002100 */
[----:B------:R-:W0:Y:S01]  /*0020*/  S2UR UR4, SR_CTAID.X ;  /* 0x00000000000479c3 */ /* 0x000e220000002500 */
[----:B------:R-:W1:Y:S07]  /*0030*/  LDCU UR5, c[0x0][0x398] ;  /* 0x00007300ff0577ac */ /* 0x000e6e0008000800 */
[----:B------:R-:W0:Y:S02]  /*0040*/  LDC R7, c[0x0][0x360] ;  /* 0x0000d800ff077b82 */ /* 0x000e240000000800 */
[----:B0-----:R-:W-:-:S05]  /*0050*/  IMAD R7, R7, UR4, R0 ;  /* 0x0000000407077c24 */ /* 0x001fca000f8e0200 */
[----:B-1----:R-:W-:-:S13]  /*0060*/  ISETP.GE.AND P0, PT, R7, UR5, PT ;  /* 0x0000000507007c0c */ /* 0x002fda000bf06270 */
[----:B------:R-:W-:Y:S05]  /*0070*/  @P0 EXIT ;  /* 0x000000000000094d */ /* 0x000fea0003800000 */
[----:B------:R-:W0:Y:S01]  /*0080*/  LDC.64 R2, c[0x0][0x380] ;  /* 0x0000e000ff027b82 */ /* 0x000e220000000a00 */
[----:B------:R-:W1:Y:S01]  /*0090*/  LDCU.64 UR4, c[0x0][0x358] ;  /* 0x00006b00ff0477ac */ /* 0x000e620008000a00 */
[----:B0-----:R-:W-:-:S06]  /*00a0*/  IMAD.WIDE R2, R7, 0x4, R2 ;  /* 0x0000000407027825 */ /* 0x001fcc00078e0202 */
[----:B-1----:R-:W2:Y:S02]  /*00b0*/  LDG.E R2, desc[UR4][R2.64] ;  /* 0x0000000402027981 */ /* 0x002ea4000c1e1900 */
[----:B--2---:R-:W-:-:S13]  /*00c0*/  ISETP.NE.AND P0, PT, R2, 0x1, PT ;  /* 0x000000010200780c */ /* 0x004fda0003f05270 */
[----:B------:R-:W-:Y:S05]  /*00d0*/  @P0 EXIT ;  /* 0x000000000000094d */ /* 0x000fea0003800000 */
[----:B------:R-:W0:Y:S08]  /*00e0*/  LDC.64 R2, c[0x0][0x388] ;  /* 0x0000e200ff027b82 */ /* 0x000e300000000a00 */
[----:B------:R-:W1:Y:S01]  /*00f0*/  LDC.64 R4, c[0x0][0x390] ;  /* 0x0000e400ff047b82 */ /* 0x000e620000000a00 */
[----:B0-----:R-:W-:-:S06]  /*0100*/  IMAD.WIDE R2, R7, 0x4, R2 ;  /* 0x0000000407027825 */ /* 0x001fcc00078e0202 */
[----:B------:R-:W1:Y:S02]  /*0110*/  LDG.E R3, desc[UR4][R2.64] ;  /* 0x0000000402037981 */ /* 0x000e64000c1e1900 */
[----:B-1----:R-:W-:-:S05]  /*0120*/  IMAD.WIDE R4, R3, 0x4, R4 ;  /* 0x0000000403047825 */ /* 0x002fca00078e0204 */
[----:B------:R-:W-:Y:S01]  /*0130*/  STG.E desc[UR4][R4.64+-0x4], R7 ;  /* 0xfffffc0704007986 */ /* 0x000fe2000c101904 */
[----:B------:R-:W-:Y:S05]  /*0140*/  EXIT ;  /* 0x000000000000794d */ /* 0x000fea0003800000 */
.L_x_203:
        /* <DEDUP_REMOVED lines=11> */
.L_x_351:


//--------------------- .text._Z21addBlockOffsetsKernelPiPKiii --------------------------
	.section	.text._Z21addBlockOffsetsKernelPiPKiii,"ax",@progbits
	.align	128
        .global         _Z21addBlockOffsetsKernelPiPKiii
        .type           _Z21addBlockOffsetsKernelPiPKiii,@function
        .size           _Z21addBlockOffsetsKernelPiPKiii,(.L_x_352 - _Z21addBlockOffsetsKernelPiPKiii)
        .other          _Z21addBlockOffsetsKernelPiPKiii,@"STO_CUDA_ENTRY STV_DEFAULT"
_Z21addBlockOffsetsKernelPiPKiii:
.text._Z21addBlockOffsetsKernelPiPKiii:
[----:B------:R-:W-:Y:S01]  /*0000*/  LDC R1, c[0x0][0x37c] ;  /* 0x0000df00ff017b82 */ /* 0x000fe20000000800 */
[----:B------:R-:W0:Y:S01]  /*0010*/  S2R R7, SR_CTAID.X ;  /* 0x0000000000077919 */ /* 0x000e220000002500 */
[----:B------:R-:W1:Y:S01]  /*0020*/  LDCU UR5, c[0x0][0x394] ;  /* 0x00007280ff0577ac */ /* 0x000e620008000800 */
[----:B------:R-:W-:Y:S01]  /*0030*/  IMAD.MOV.U32 R0, RZ, RZ, RZ ;  /* 0x000000ffff007224 */ /* 0x000fe200078e00ff */
[----:B------:R-:W2:Y:S01]  /*0040*/  S2R R6, SR_TID.X ;  /* 0x0000000000067919 */ /* 0x000ea20000002100 */
[----:B------:R-:W3:Y:S01]  /*0050*/  LDCU UR8, c[0x0][0x390] ;  /* 0x00007200ff0877ac */ /* 0x000ee20008000800 */
[----:B------:R-:W4:Y:S01]  /*0060*/  LDCU.64 UR6, c[0x0][0x358] ;  /* 0x00006b00ff0677ac */ /* 0x000f220008000a00 */
[----:B-1----:R-:W-:Y:S01]  /*0070*/  USHF.L.U32 UR4, UR5, 0x1, URZ ;  /* 0x0000000105047899 */ /* 0x002fe200080006ff */
[----:B0-----:R-:W-:-:S05]  /*0080*/  ISETP.NE.AND P0, PT, R7, RZ, PT ;  /* 0x000000ff0700720c */ /* 0x001fca0003f05270 */
[----:B--2---:R-:W-:-:S05]  /*0090*/  IMAD R9, R7, UR4, R6 ;  /* 0x0000000407097c24 */ /* 0x004fca000f8e0206 */
[----:B---3--:R-:W-:-:S03]  /*00a0*/  ISETP.GE.AND P1, PT, R9, UR8, PT ;  /* 0x0000000809007c0c */ /* 0x008fc6000bf26270 */
[----:B------:R-:W0:Y:S01]  /*00b0*/  @P0 LDC.64 R2, c[0x0][0x388] ;  /* 0x0000e200ff020b82 */ /* 0x000e220000000a00 */
[----:B------:R-:W-:-:S09]  /*00c0*/  @P0 VIADD R7, R7, 0xffffffff ;  /* 0xffffffff07070836 */ /* 0x000fd20000000000 */
[----:B------:R-:W1:Y:S01]  /*00d0*/  @!P1 LDC.64 R4, c[0x0][0x380] ;  /* 0x0000e000ff049b82 */ /* 0x000e620000000a00 */
[----:B0-----:R-:W-:-:S05]  /*00e0*/  @P0 IMAD.WIDE.U32 R2, R7, 0x4, R2 ;  /* 0x0000000407020825 */ /* 0x001fca00078e0002 */
[----:B----4-:R-:W2:Y:S01]  /*00f0*/  @P0 LDG.E R0, desc[UR6][R2.64] ;  /* 0x0000000602000981 */ /* 0x010ea2000c1e1900 */
[----:B-1----:R-:W-:-:S05]  /*0100*/  @!P1 IMAD.WIDE R4, R9, 0x4, R4 ;  /* 0x0000000409049825 */ /* 0x002fca00078e0204 */
[----:B------:R-:W2:Y:S01]  /*0110*/  @!P1 LDG.E R7, desc[UR6][R4.64] ;  /* 0x0000000604079981 */ /* 0x000ea2000c1e1900 */
[----:B------:R-:W-:Y:S01]  /*0120*/  IADD3 R6, PT, PT, R6, UR5, RZ ;  /* 0x0000000506067c10 */ /* 0x000fe2000fffe0ff */
[----:B------:R-:W-:-:S03]  /*0130*/  VIADD R9, R9, UR5 ;  /* 0x0000000509097c36 */ /* 0x000fc60008000000 */
[----:B------:R-:W-:-:S04]  /*0140*/  ISETP.GE.AND P0, PT, R6, UR4, PT ;  /* 0x0000000406007c0c */ /* 0x000fc8000bf06270 */
[----:B------:R-:W-:Y:S02]  /*0150*/  ISETP.GE.OR P0, PT, R9, UR8, P0 ;  /* 0x0000000809007c0c */ /* 0x000fe40008706670 */
[----:B--2---:R-:W-:-:S05]  /*0160*/  @!P1 IADD3 R7, PT, PT, R7, R0, RZ ;  /* 0x0000000007079210 */ /* 0x004fca0007ffe0ff */
[----:B------:R0:W-:Y:S06]  /*0170*/  @!P1 STG.E desc[UR6][R4.64], R7 ;  /* 0x0000000704009986 */ /* 0x0001ec000c101906 */
[----:B------:R-:W-:Y:S05]  /*0180*/  @P0 EXIT ;  /* 0x000000000000094d */ /* 0x000fea0003800000 */
[----:B------:R-:W1:Y:S02]  /*0190*/  LDC.64 R2, c[0x0][0x380] ;  /* 0x0000e000ff027b82 */ /* 0x000e640000000a00 */
[----:B-1----:R-:W-:-:S05]  /*01a0*/  IMAD.WIDE R2, R9, 0x4, R2 ;  /* 0x0000000409027825 */ /* 0x002fca00078e0202 */
[----:B0-----:R-:W2:Y:S02]  /*01b0*/  LDG.E R5, desc[UR6][R2.64] ;  /* 0x0000000602057981 */ /* 0x001ea4000c1e1900 */
[----:B--2---:R-:W-:-:S05]  /*01c0*/  IADD3 R5, PT, PT, R5, R0, RZ ;  /* 0x0000000005057210 */ /* 0x004fca0007ffe0ff */
[----:B------:R-:W-:Y:S01]  /*01d0*/  STG.E desc[UR6][R2.64], R5 ;  /* 0x0000000502007986 */ /* 0x000fe2000c101906 */
[----:B------:R-:W-:Y:S05]  /*01e0*/  EXIT ;  /* 0x000000000000794d */ /* 0x000fea0003800000 */
.L_x_204:
        /* <DEDUP_REMOVED lines=9> */
.L_x_352:


//--------------------- .text._Z19scanBlockSumsKernelPi --------------------------
	.section	.text._Z19scanBlockSumsKernelPi,"ax",@progbits
	.align	128
        .global         _Z19scanBlockSumsKernelPi
        .type           _Z19scanBlockSumsKernelPi,@function
        .size           _Z19scanBlockSumsKernelPi,(.L_x_353 - _Z19scanBlockSumsKernelPi)
        .other          _Z19scanBlockSumsKernelPi,@"STO_CUDA_ENTRY STV_DEFAULT"
_Z19scanBlockSumsKernelPi:
.text._Z19scanBlockSumsKernelPi:
[----:B------:R-:W-:Y:S01]  /*0000*/  LDC R1, c[0x0][0x37c] ;  /* 0x0000df00ff017b82 */ /* 0x000fe20000000800 */
[----:B------:R-:W0:Y:S01]  /*0010*/  S2R R11, SR_TID.X ;  /* 0x00000000000b7919 */ /* 0x000e220000002100 */
[----:B------:R-:W0:Y:S06]  /*0020*/  LDCU UR8, c[0x0][0x360] ;  /* 0x00006c00ff0877ac */ /* 0x000e2c0008000800 */
[----:B------:R-:W1:Y:S01]  /*0030*/  LDC.64 R2, c[0x0][0x380] ;  /* 0x0000e000ff027b82 */ /* 0x000e620000000a00 */
[----:B------:R-:W2:Y:S01]  /*0040*/  LDCU.64 UR6, c[0x0][0x358] ;  /* 0x00006b00ff0677ac */ /* 0x000ea20008000a00 */
[C---:B0-----:R-:W-:Y:S01]  /*0050*/  ISETP.GE.U32.AND P0, PT, R11.reuse, UR8, PT ;  /* 0x000000080b007c0c */ /* 0x041fe2000bf06070 */
[----:B-1----:R-:W-:-:S12]  /*0060*/  IMAD.WIDE.U32 R2, R11, 0x4, R2 ;  /* 0x000000040b027825 */ /* 0x002fd800078e0002 */
[----:B--2---:R-:W2:Y:S01]  /*0070*/  @!P0 LDG.E R5, desc[UR6][R2.64] ;  /* 0x0000000602058981 */ /* 0x004ea2000c1e1900 */
[----:B------:R-:W0:Y:S01]  /*0080*/  S2UR UR5, SR_CgaCtaId ;  /* 0x00000000000579c3 */ /* 0x000e220000008800 */
[----:B------:R-:W-:Y:S01]  /*0090*/  UMOV UR4, 0x400 ;  /* 0x0000040000047882 */ /* 0x000fe20000000000 */
[----:B------:R-:W-:Y:S02]  /*00a0*/  UISETP.GE.U32.AND UP0, UPT, UR8, 0x2, UPT ;  /* 0x000000020800788c */ /* 0x000fe4000bf06070 */
[----:B0-----:R-:W-:-:S06]  /*00b0*/  ULEA UR4, UR5, UR4, 0x18 ;  /* 0x0000000405047291 */ /* 0x001fcc000f8ec0ff */
[----:B------:R-:W-:-:S05]  /*00c0*/  LEA R0, R11, UR4, 0x2 ;  /* 0x000000040b007c11 */ /* 0x000fca000f8e10ff */
[----:B--2---:R0:W-:Y:S04]  /*00d0*/  @!P0 STS [R0], R5 ;  /* 0x0000000500008388 */ /* 0x0041e80000000800 */
[----:B------:R0:W-:Y:S01]  /*00e0*/  @P0 STS [R0], RZ ;  /* 0x000000ff00000388 */ /* 0x0001e20000000800 */
[----:B------:R-:W-:Y:S06]  /*00f0*/  BAR.SYNC.DEFER_BLOCKING 0x0 ;  /* 0x0000000000007b1d */ /* 0x000fec0000010000 */
[----:B------:R-:W-:Y:S05]  /*0100*/  BRA.U !UP0, `(.L_x_205) ;  /* 0x0000000108847547 */ /* 0x000fea000b800000 */
[----:B------:R-:W-:Y:S01]  /*0110*/  LEA R4, R11, 0x2, 0x1 ;  /* 0x000000020b047811 */ /* 0x000fe200078e08ff */
[----:B0-----:R-:W-:-:S07]  /*0120*/  IMAD.MOV.U32 R5, RZ, RZ, 0x1 ;  /* 0x00000001ff057424 */ /* 0x001fce00078e00ff */
.L_x_206:
[----:B------:R-:W-:-:S05]  /*0130*/  IMAD R6, R4, R5, RZ ;  /* 0x0000000504067224 */ /* 0x000fca00078e02ff */
[----:B------:R-:W-:-:S13]  /*0140*/  ISETP.GT.AND P0, PT, R6, UR8, PT ;  /* 0x0000000806007c0c */ /* 0x000fda000bf04270 */
[----:B------:R-:W-:-:S05]  /*0150*/  @!P0 IMAD.IADD R6, R6, 0x1, -R5 ;  /* 0x0000000106068824 */ /* 0x000fca00078e0a05 */
[----:B------:R-:W-:-:S05]  /*0160*/  @!P0 LEA R6, R6, UR4, 0x2 ;  /* 0x0000000406068c11 */ /* 0x000fca000f8e10ff */
[C---:B------:R-:W-:Y:S02]  /*0170*/  @!P0 IMAD R7, R5.reuse, 0x4, R6 ;  /* 0x0000000405078824 */ /* 0x040fe400078e0206 */
[----:B------:R-:W-:Y:S01]  /*0180*/  @!P0 LDS R6, [R6+-0x4] ;  /* 0xfffffc0006068984 */ /* 0x000fe20000000800 */
[----:B------:R-:W-:-:S03]  /*0190*/  IMAD.SHL.U32 R5, R5, 0x2, RZ ;  /* 0x0000000205057824 */ /* 0x000fc600078e00ff */
[----:B------:R-:W0:Y:S02]  /*01a0*/  @!P0 LDS R9, [R7+-0x4] ;  /* 0xfffffc0007098984 */ /* 0x000e240000000800 */
[----:B0-----:R-:W-:-:S05]  /*01b0*/  @!P0 IMAD.IADD R8, R6, 0x1, R9 ;  /* 0x0000000106088824 */ /* 0x001fca00078e0209 */
[----:B------:R0:W-:Y:S01]  /*01c0*/  @!P0 STS [R7+-0x4], R8 ;  /* 0xfffffc0807008388 */ /* 0x0001e20000000800 */
[----:B------:R-:W-:Y:S01]  /*01d0*/  BAR.SYNC.DEFER_BLOCKING 0x0 ;  /* 0x0000000000007b1d */ /* 0x000fe20000010000 */
[----:B------:R-:W-:-:S13]  /*01e0*/  ISETP.GE.AND P0, PT, R5, UR8, PT ;  /* 0x0000000805007c0c */ /* 0x000fda000bf06270 */
[----:B0-----:R-:W-:Y:S05]  /*01f0*/  @!P0 BRA `(.L_x_206) ;  /* 0xfffffffc00cc8947 */ /* 0x001fea000383ffff */
[----:B------:R-:W-:-:S09]  /*0200*/  UISETP.GE.U32.AND UP0, UPT, UR8, 0x2, UPT ;  /* 0x000000020800788c */ /* 0x000fd2000bf06070 */
[----:B------:R-:W-:Y:S05]  /*0210*/  BRA.U !UP0, `(.L_x_205) ;  /* 0x0000000108407547 */ /* 0x000fea000b800000 */
[----:B------:R-:W-:Y:S01]  /*0220*/  LEA R9, R11, 0x2, 0x1 ;  /* 0x000000020b097811 */ /* 0x000fe200078e08ff */
[----:B------:R-:W-:-:S07]  /*0230*/  IMAD.U32 R4, RZ, RZ, UR8 ;  /* 0x00000008ff047e24 */ /* 0x000fce000f8e00ff */
.L_x_207:
[----:B------:R-:W-:-:S05]  /*0240*/  SHF.R.U32.HI R10, RZ, 0x1, R4 ;  /* 0x00000001ff0a7819 */ /* 0x000fca0000011604 */
[----:B------:R-:W-:-:S05]  /*0250*/  IMAD R5, R9, R10, RZ ;  /* 0x0000000a09057224 */ /* 0x000fca00078e02ff */
[----:B------:R-:W-:-:S04]  /*0260*/  IADD3 R6, PT, PT, R5, -0x1, R10 ;  /* 0xffffffff05067810 */ /* 0x000fc80007ffe00a */
[----:B------:R-:W-:-:S13]  /*0270*/  ISETP.GE.AND P0, PT, R6, UR8, PT ;  /* 0x0000000806007c0c */ /* 0x000fda000bf06270 */
[----:B------:R-:W-:-:S05]  /*0280*/  @!P0 LEA R5, R5, UR4, 0x2 ;  /* 0x0000000405058c11 */ /* 0x000fca000f8e10ff */
[----:B------:R-:W-:Y:S02]  /*0290*/  @!P0 IMAD R6, R10, 0x4, R5 ;  /* 0x000000040a068824 */ /* 0x000fe400078e0205 */
[----:B------:R-:W-:Y:S04]  /*02a0*/  @!P0 LDS R5, [R5+-0x4] ;  /* 0xfffffc0005058984 */ /* 0x000fe80000000800 */
[----:B------:R-:W0:Y:S02]  /*02b0*/  @!P0 LDS R8, [R6+-0x4] ;  /* 0xfffffc0006088984 */ /* 0x000e240000000800 */
[----:B0-----:R-:W-:-:S05]  /*02c0*/  @!P0 IMAD.IADD R7, R5, 0x1, R8 ;  /* 0x0000000105078824 */ /* 0x001fca00078e0208 */
[----:B------:R1:W-:Y:S01]  /*02d0*/  @!P0 STS [R6+-0x4], R7 ;  /* 0xfffffc0706008388 */ /* 0x0003e20000000800 */
[----:B------:R-:W-:Y:S01]  /*02e0*/  BAR.SYNC.DEFER_BLOCKING 0x0 ;  /* 0x0000000000007b1d */ /* 0x000fe20000010000 */
[----:B------:R-:W-:Y:S01]  /*02f0*/  ISETP.GT.U32.AND P0, PT, R4, 0x3, PT ;  /* 0x000000030400780c */ /* 0x000fe20003f04070 */
[----:B------:R-:W-:-:S12]  /*0300*/  IMAD.MOV.U32 R4, RZ, RZ, R10 ;  /* 0x000000ffff047224 */ /* 0x000fd800078e000a */
[----:B-1----:R-:W-:Y:S05]  /*0310*/  @P0 BRA `(.L_x_207) ;  /* 0xfffffffc00c80947 */ /* 0x002fea000383ffff */
.L_x_205:
[----:B------:R-:W-:-:S13]  /*0320*/  ISETP.GE.U32.AND P0, PT, R11, UR8, PT ;  /* 0x000000080b007c0c */ /* 0x000fda000bf06070 */
[----:B------:R-:W-:Y:S05]  /*0330*/  @P0 EXIT ;  /* 0x000000000000094d */ /* 0x000fea0003800000 */
[----:B0-----:R-:W0:Y:S04]  /*0340*/  LDS R5, [R0] ;  /* 0x0000000000057984 */ /* 0x001e280000000800 */
[----:B0-----:R-:W-:Y:S01]  /*0350*/  STG.E desc[UR6][R2.64], R5 ;  /* 0x0000000502007986 */ /* 0x001fe2000c101906 */
[----:B------:R-:W-:Y:S05]  /*0360*/  EXIT ;  /* 0x000000000000794d */ /* 0x000fea0003800000 */
.L_x_208:
        /* <DEDUP_REMOVED lines=9> */
.L_x_353:


//--------------------- .text._Z15blockScanKernelPKiPiS1_ii --------------------------
	.section	.text._Z15blockScanKernelPKiPiS1_ii,"ax",@progbits
	.align	128
        .global         _Z15blockScanKernelPKiPiS1_ii
        .type           _Z15blockScanKernelPKiPiS1_ii,@function
        .size           _Z15blockScanKernelPKiPiS1_ii,(.L_x_354 - _Z15blockScanKernelPKiPiS1_ii)
        .other          _Z15blockScanKernelPKiPiS1_ii,@"STO_CUDA_ENTRY STV_DEFAULT"
_Z15blockScanKernelPKiPiS1_ii:
.text._Z15blockScanKernelPKiPiS1_ii:
[----:B------:R-:W-:Y:S01]  /*0000*/  LDC R1, c[0x0][0x37c] ;  /* 0x0000df00ff017b82 */ /* 0x000fe20000000800 */
[----:B------:R-:W0:Y:S07]  /*0010*/  S2R R0, SR_CTAID.X ;  /* 0x0000000000007919 */ /* 0x000e2e0000002500 */
[----:B------:R-:W1:Y:S01]  /*0020*/  LDC.64 R2, c[0x0][0x398] ;  /* 0x0000e600ff027b82 */ /* 0x000e620000000a00 */
[----:B------:R-:W2:Y:S01]  /*0030*/  LDCU.64 UR4, c[0x0][0x358] ;  /* 0x00006b00ff0477ac */ /* 0x000ea20008000a00 */
[----:B------:R-:W3:Y:S01]  /*0040*/  S2R R7, SR_TID.X ;  /* 0x0000000000077919 */ /* 0x000ee20000002100 */
[----:B-1----:R-:W-:-:S04]  /*0050*/  IMAD.SHL.U32 R5, R3, 0x2, RZ ;  /* 0x0000000203057824 */ /* 0x002fc800078e00ff */
[----:B0-----:R-:W-:-:S04]  /*0060*/  IMAD R4, R5, R0, RZ ;  /* 0x0000000005047224 */ /* 0x001fc800078e02ff */
[----:B---3--:R-:W-:-:S05]  /*0070*/  IMAD.IADD R6, R4, 0x1, R7 ;  /* 0x0000000104067824 */ /* 0x008fca00078e0207 */
[----:B------:R-:W-:-:S13]  /*0080*/  ISETP.GE.AND P0, PT, R6, R2, PT ;  /* 0x000000020600720c */ /* 0x000fda0003f06270 */
[----:B------:R-:W0:Y:S02]  /*0090*/  @!P0 LDC.64 R14, c[0x0][0x380] ;  /* 0x0000e000ff0e8b82 */ /* 0x000e240000000a00 */
[----:B0-----:R-:W-:-:S06]  /*00a0*/  @!P0 IMAD.WIDE R14, R6, 0x4, R14 ;  /* 0x00000004060e8825 */ /* 0x001fcc00078e020e */
[----:B--2---:R-:W2:Y:S01]  /*00b0*/  @!P0 LDG.E R15, desc[UR4][R14.64] ;  /* 0x000000040e0f8981 */ /* 0x004ea2000c1e1900 */
[----:B------:R-:W-:Y:S01]  /*00c0*/  MOV R8, 0x400 ;  /* 0x0000040000087802 */ /* 0x000fe20000000f00 */
[----:B------:R-:W0:Y:S01]  /*00d0*/  LDCU UR6, c[0x0][0x39c] ;  /* 0x00007380ff0677ac */ /* 0x000e220008000800 */
[----:B------:R-:W-:Y:S01]  /*00e0*/  IADD3 R12, PT, PT, R7, R3, RZ ;  /* 0x00000003070c7210 */ /* 0x000fe20007ffe0ff */
[----:B------:R-:W1:Y:S01]  /*00f0*/  S2R R9, SR_CgaCtaId ;  /* 0x0000000000097919 */ /* 0x000e620000008800 */
[----:B------:R-:W-:Y:S01]  /*0100*/  BSSY.RECONVERGENT B0, `(.L_x_209) ;  /* 0x0000012000007945 */ /* 0x000fe20003800200 */
[----:B0-----:R-:W-:Y:S01]  /*0110*/  IMAD.U32 R13, RZ, RZ, UR6 ;  /* 0x00000006ff0d7e24 */ /* 0x001fe2000f8e00ff */
[----:B-1----:R-:W-:Y:S01]  /*0120*/  LEA R8, R9, R8, 0x18 ;  /* 0x0000000809087211 */ /* 0x002fe200078ec0ff */
[----:B------:R-:W-:-:S04]  /*0130*/  IMAD.IADD R9, R6, 0x1, R3 ;  /* 0x0000000106097824 */ /* 0x000fc800078e0203 */
[----:B------:R-:W-:-:S04]  /*0140*/  IMAD R10, R7, 0x4, R8 ;  /* 0x00000004070a7824 */ /* 0x000fc800078e0208 */
[----:B------:R-:W-:Y:S01]  /*0150*/  IMAD R11, R3, 0x4, R10 ;  /* 0x00000004030b7824 */ /* 0x000fe200078e020a */
[----:B--2---:R0:W-:Y:S04]  /*0160*/  @!P0 STS [R10], R15 ;  /* 0x0000000f0a008388 */ /* 0x0041e80000000800 */
[----:B------:R0:W-:Y:S01]  /*0170*/  @P0 STS [R10], RZ ;  /* 0x000000ff0a000388 */ /* 0x0001e20000000800 */
[----:B------:R-:W-:-:S13]  /*0180*/  ISETP.GE.AND P0, PT, R12, R5, PT ;  /* 0x000000050c00720c */ /* 0x000fda0003f06270 */
[----:B0-----:R-:W-:Y:S05]  /*0190*/  @P0 BRA `(.L_x_210) ;  /* 0x0000000000200947 */ /* 0x001fea0003800000 */
[----:B------:R-:W-:-:S13]  /*01a0*/  ISETP.GE.AND P0, PT, R9, R2, PT ;  /* 0x000000020900720c */ /* 0x000fda0003f06270 */
[----:B------:R-:W-:Y:S05]  /*01b0*/  @P0 BRA `(.L_x_211) ;  /* 0x0000000000140947 */ /* 0x000fea0003800000 */
[----:B------:R-:W0:Y:S02]  /*01c0*/  LDC.64 R14, c[0x0][0x380] ;  /* 0x0000e000ff0e7b82 */ /* 0x000e240000000a00 */
[----:B0-----:R-:W-:-:S06]  /*01d0*/  IMAD.WIDE R14, R9, 0x4, R14 ;  /* 0x00000004090e7825 */ /* 0x001fcc00078e020e */
[----:B------:R-:W2:Y:S04]  /*01e0*/  LDG.E R14, desc[UR4][R14.64] ;  /* 0x000000040e0e7981 */ /* 0x000ea8000c1e1900 */
[----:B--2---:R0:W-:Y:S01]  /*01f0*/  STS [R11], R14 ;  /* 0x0000000e0b007388 */ /* 0x0041e20000000800 */
[----:B------:R-:W-:Y:S05]  /*0200*/  BRA `(.L_x_210) ;  /* 0x0000000000047947 */ /* 0x000fea0003800000 */
.L_x_211:
[----:B------:R1:W-:Y:S02]  /*0210*/  STS [R11], RZ ;  /* 0x000000ff0b007388 */ /* 0x0003e40000000800 */
.L_x_210:
[----:B------:R-:W-:Y:S05]  /*0220*/  BSYNC.RECONVERGENT B0 ;  /* 0x0000000000007941 */ /* 0x000fea0003800200 */
.L_x_209:
[----:B------:R-:W-:Y:S01]  /*0230*/  BAR.SYNC.DEFER_BLOCKING 0x0 ;  /* 0x0000000000007b1d */ /* 0x000fe20000010000 */
[----:B------:R-:W-:-:S13]  /*0240*/  ISETP.GE.AND P0, PT, R3, 0x1, PT ;  /* 0x000000010300780c */ /* 0x000fda0003f06270 */
[----:B------:R-:W-:Y:S05]  /*0250*/  @!P0 BRA `(.L_x_212) ;  /* 0x00000000007c8947 */ /* 0x000fea0003800000 */
[----:B------:R-:W-:Y:S01]  /*0260*/  IADD3 R2, PT, PT, R7, 0x1, RZ ;  /* 0x0000000107027810 */ /* 0x000fe20007ffe0ff */
[----:B------:R-:W-:Y:S01]  /*0270*/  IMAD.MOV.U32 R3, RZ, RZ, 0x1 ;  /* 0x00000001ff037424 */ /* 0x000fe200078e00ff */
[----:B------:R-:W2:Y:S01]  /*0280*/  LDCU UR6, c[0x0][0x39c] ;  /* 0x00007380ff0677ac */ /* 0x000ea20008000800 */
[----:B------:R-:W-:-:S05]  /*0290*/  NOP ;  /* 0x0000000000007918 */ /* 0x000fca0000000000 */
.L_x_213:
[----:B0-----:R-:W-:-:S05]  /*02a0*/  IMAD R14, R2, R3, RZ ;  /* 0x00000003020e7224 */ /* 0x001fca00078e02ff */
[----:B--2---:R-:W-:-:S13]  /*02b0*/  ISETP.GT.AND P0, PT, R14, UR6, PT ;  /* 0x000000060e007c0c */ /* 0x004fda000bf04270 */
[----:B------:R-:W-:-:S04]  /*02c0*/  @!P0 IMAD R15, R14, 0x2, -R3 ;  /* 0x000000020e0f8824 */ /* 0x000fc800078e0a03 */
[----:B------:R-:W-:-:S05]  /*02d0*/  @!P0 IMAD R14, R15, 0x4, R8 ;  /* 0x000000040f0e8824 */ /* 0x000fca00078e0208 */
[C---:B------:R-:W-:Y:S01]  /*02e0*/  @!P0 LEA R15, R3.reuse, R14, 0x2 ;  /* 0x0000000e030f8211 */ /* 0x040fe200078e10ff */
[----:B------:R-:W-:Y:S01]  /*02f0*/  IMAD.SHL.U32 R3, R3, 0x2, RZ ;  /* 0x0000000203037824 */ /* 0x000fe200078e00ff */
[----:B------:R-:W-:Y:S04]  /*0300*/  @!P0 LDS R14, [R14+-0x4] ;  /* 0xfffffc000e0e8984 */ /* 0x000fe80000000800 */
[----:B------:R-:W0:Y:S02]  /*0310*/  @!P0 LDS R17, [R15+-0x4] ;  /* 0xfffffc000f118984 */ /* 0x000e240000000800 */
[----:B0-----:R-:W-:-:S05]  /*0320*/  @!P0 IMAD.IADD R16, R14, 0x1, R17 ;  /* 0x000000010e108824 */ /* 0x001fca00078e0211 */
[----:B------:R3:W-:Y:S01]  /*0330*/  @!P0 STS [R15+-0x4], R16 ;  /* 0xfffffc100f008388 */ /* 0x0007e20000000800 */
[----:B------:R-:W-:Y:S01]  /*0340*/  BAR.SYNC.DEFER_BLOCKING 0x0 ;  /* 0x0000000000007b1d */ /* 0x000fe20000010000 */
[----:B------:R-:W-:-:S13]  /*0350*/  ISETP.GE.AND P0, PT, R3, R5, PT ;  /* 0x000000050300720c */ /* 0x000fda0003f06270 */
[----:B---3--:R-:W-:Y:S05]  /*0360*/  @!P0 BRA `(.L_x_213) ;  /* 0xfffffffc00cc8947 */ /* 0x008fea000383ffff */
[----:B------:R-:W-:-:S07]  /*0370*/  SHF.L.U32 R2, R2, 0x1, RZ ;  /* 0x0000000102027819 */ /* 0x000fce00000006ff */
.L_x_214:
[----:B------:R-:W-:-:S05]  /*0380*/  IMAD R3, R2, R13, RZ ;  /* 0x0000000d02037224 */ /* 0x000fca00078e02ff */
[----:B------:R-:W-:-:S04]  /*0390*/  IADD3 R14, PT, PT, R3, -0x1, R13 ;  /* 0xffffffff030e7810 */ /* 0x000fc80007ffe00d */
[----:B------:R-:W-:-:S13]  /*03a0*/  ISETP.GE.AND P0, PT, R14, R5, PT ;  /* 0x000000050e00720c */ /* 0x000fda0003f06270 */
[----:B------:R-:W-:-:S04]  /*03b0*/  @!P0 IMAD R14, R3, 0x4, R8 ;  /* 0x00000004030e8824 */ /* 0x000fc800078e0208 */
[----:B------:R-:W-:Y:S02]  /*03c0*/  @!P0 IMAD R3, R13, 0x4, R14 ;  /* 0x000000040d038824 */ /* 0x000fe400078e020e */
[----:B------:R-:W-:Y:S04]  /*03d0*/  @!P0 LDS R14, [R14+-0x4] ;  /* 0xfffffc000e0e8984 */ /* 0x000fe80000000800 */
[----:B------:R-:W0:Y:S02]  /*03e0*/  @!P0 LDS R15, [R3+-0x4] ;  /* 0xfffffc00030f8984 */ /* 0x000e240000000800 */
[----:B0-----:R-:W-:-:S05]  /*03f0*/  @!P0 IADD3 R16, PT, PT, R14, R15, RZ ;  /* 0x0000000f0e108210 */ /* 0x001fca0007ffe0ff */
[----:B------:R2:W-:Y:S01]  /*0400*/  @!P0 STS [R3+-0x4], R16 ;  /* 0xfffffc1003008388 */ /* 0x0005e20000000800 */
[----:B------:R-:W-:Y:S01]  /*0410*/  BAR.SYNC.DEFER_BLOCKING 0x0 ;  /* 0x0000000000007b1d */ /* 0x000fe20000010000 */
[----:B------:R-:W-:Y:S02]  /*0420*/  ISETP.GT.U32.AND P0, PT, R13, 0x1, PT ;  /* 0x000000010d00780c */ /* 0x000fe40003f04070 */
[----:B------:R-:W-:-:S11]  /*0430*/  SHF.R.U32.HI R13, RZ, 0x1, R13 ;  /* 0x00000001ff0d7819 */ /* 0x000fd6000001160d */
[----:B--2---:R-:W-:Y:S05]  /*0440*/  @P0 BRA `(.L_x_214) ;  /* 0xfffffffc00cc0947 */ /* 0x004fea000383ffff */
.L_x_212:
[----:B------:R-:W2:Y:S01]  /*0450*/  LDC R17, c[0x0][0x398] ;  /* 0x0000e600ff117b82 */ /* 0x000ea20000000800 */
[----:B------:R-:W3:Y:S02]  /*0460*/  LDCU.64 UR6, c[0x0][0x390] ;  /* 0x00007200ff0677ac */ /* 0x000ee40008000a00 */
[----:B---3--:R-:W-:-:S04]  /*0470*/  ISETP.NE.U32.AND P1, PT, RZ, UR6, PT ;  /* 0x00000006ff007c0c */ /* 0x008fc8000bf25070 */
[----:B------:R-:W-:Y:S02]  /*0480*/  ISETP.NE.AND.EX P1, PT, RZ, UR7, PT, P1 ;  /* 0x00000007ff007c0c */ /* 0x000fe4000bf25310 */
[-C--:B--2---:R-:W-:Y:S02]  /*0490*/  ISETP.GE.AND P0, PT, R9, R17.reuse, PT ;  /* 0x000000110900720c */ /* 0x084fe40003f06270 */
[----:B------:R-:W-:Y:S02]  /*04a0*/  ISETP.GE.AND P2, PT, R6, R17, PT ;  /* 0x000000110600720c */ /* 0x000fe40003f46270 */
[----:B------:R-:W-:Y:S02]  /*04b0*/  ISETP.GE.OR P0, PT, R12, R5, P0 ;  /* 0x000000050c00720c */ /* 0x000fe40000706670 */
[----:B------:R-:W-:-:S09]  /*04c0*/  ISETP.NE.OR P1, PT, R7, RZ, !P1 ;  /* 0x000000ff0700720c */ /* 0x000fd20004f25670 */
[----:B------:R-:W2:Y:S01]  /*04d0*/  @!P2 LDS R15, [R10] ;  /* 0x000000000a0fa984 */ /* 0x000ea20000000800 */
[----:B------:R-:W3:Y:S03]  /*04e0*/  @!P2 LDC.64 R2, c[0x0][0x388] ;  /* 0x0000e200ff02ab82 */ /* 0x000ee60000000a00 */
[----:B01----:R-:W0:Y:S05]  /*04f0*/  @!P0 LDS R11, [R11] ;  /* 0x000000000b0b8984 */ /* 0x003e2a0000000800 */
[----:B------:R-:W1:Y:S01]  /*0500*/  @!P0 LDC.64 R12, c[0x0][0x388] ;  /* 0x0000e200ff0c8b82 */ /* 0x000e620000000a00 */
[----:B---3--:R-:W-:-:S04]  /*0510*/  @!P2 IMAD.WIDE R6, R6, 0x4, R2 ;  /* 0x000000040606a825 */ /* 0x008fc800078e0202 */
[----:B-1----:R-:W-:Y:S01]  /*0520*/  @!P0 IMAD.WIDE R2, R9, 0x4, R12 ;  /* 0x0000000409028825 */ /* 0x002fe200078e020c */
[----:B--2---:R1:W-:Y:S04]  /*0530*/  @!P2 STG.E desc[UR4][R6.64], R15 ;  /* 0x0000000f0600a986 */ /* 0x0043e8000c101904 */
[----:B0-----:R1:W-:Y:S01]  /*0540*/  @!P0 STG.E desc[UR4][R2.64], R11 ;  /* 0x0000000b02008986 */ /* 0x0013e2000c101904 */
[----:B------:R-:W-:Y:S05]  /*0550*/  @P1 EXIT ;  /* 0x000000000000194d */ /* 0x000fea0003800000 */
[----:B------:R-:W-:-:S04]  /*0560*/  VIADD R5, R5, 0xffffffff ;  /* 0xffffffff05057836 */ /* 0x000fc80000000000 */
[----:B-1----:R-:W-:Y:S01]  /*0570*/  IMAD.IADD R2, R4, 0x1, R5 ;  /* 0x0000000104027824 */ /* 0x002fe200078e0205 */
[----:B------:R-:W-:-:S04]  /*0580*/  LOP3.LUT R4, RZ, R4, RZ, 0x33, !PT ;  /* 0x00000004ff047212 */ /* 0x000fc800078e33ff */
[-C--:B------:R-:W-:Y:S02]  /*0590*/  ISETP.GE.AND P0, PT, R2, R17.reuse, PT ;  /* 0x000000110200720c */ /* 0x080fe40003f06270 */
[----:B------:R-:W0:Y:S11]  /*05a0*/  LDC.64 R2, c[0x0][0x390] ;  /* 0x0000e400ff027b82 */ /* 0x000e360000000a00 */
[----:B------:R-:W-:-:S05]  /*05b0*/  @P0 IADD3 R5, PT, PT, R4, R17, RZ ;  /* 0x0000001104050210 */ /* 0x000fca0007ffe0ff */
[----:B------:R-:W-:-:S06]  /*05c0*/  IMAD R5, R5, 0x4, R8 ;  /* 0x0000000405057824 */ /* 0x000fcc00078e0208 */
[----:B------:R-:W1:Y:S01]  /*05d0*/  LDS R5, [R5] ;  /* 0x0000000005057984 */ /* 0x000e620000000800 */
[----:B0-----:R-:W-:-:S05]  /*05e0*/  IMAD.WIDE.U32 R2, R0, 0x4, R2 ;  /* 0x0000000400027825 */ /* 0x001fca00078e0002 */
[----:B-1----:R-:W-:Y:S01]  /*05f0*/  STG.E desc[UR4][R2.64], R5 ;  /* 0x0000000502007986 */ /* 0x002fe2000c101904 */
[----:B------:R-:W-:Y:S05]  /*0600*/  EXIT ;  /* 0x000000000000794d */ /* 0x000fea0003800000 */
.L_x_215:
        /* <DEDUP_REMOVED lines=15> */
.L_x_354:


//--------------------- .text._Z29single_item_peu_utility_countPiS_S_S_S_S_iPbS0_ --------------------------
	.section	.text._Z29single_item_peu_utility_countPiS_S_S_S_S_iPbS0_,"ax",@progbits
	.align	128
        .global         _Z29single_item_peu_utility_countPiS_S_S_S_S_iPbS0_
        .type           _Z29single_item_peu_utility_countPiS_S_S_S_S_iPbS0_,@function
        .size           _Z29single_item_peu_utility_countPiS_S_S_S_S_iPbS0_,(.L_x_355 - _Z29single_item_peu_utility_countPiS_S_S_S_S_iPbS0_)
        .other          _Z29single_item_peu_utility_countPiS_S_S_S_S_iPbS0_,@"STO_CUDA_ENTRY STV_DEFAULT"
_Z29single_item_peu_utility_countPiS_S_S_S_S_iPbS0_:
.text._Z29single_item_peu_utility_countPiS_S_S_S_S_iPbS0_:
[----:B------:R-:W-:Y:S01]  /*0000*/  LDC R1, c[0x0][0x37c] ;  /* 0x0000df00ff017b82 */ /* 0x000fe20000000800 */
[----:B------:R-:W0:Y:S07]  /*0010*/  S2R R0, SR_CTAID.X ;  /* 0x0000000000007919 */ /* 0x000e2e0000002500 */
[----:B------:R-:W0:Y:S01]  /*0020*/  LDC.64 R4, c[0x0][0x398] ;  /* 0x0000e600ff047b82 */ /* 0x000e220000000a00 */
[----:B------:R-:W1:Y:S01]  /*0030*/  LDCU.64 UR8, c[0x0][0x358] ;  /* 0x00006b00ff0877ac */ /* 0x000e620008000a00 */
[----:B0-----:R-:W-:-:S05]  /*0040*/  IMAD.WIDE.U32 R4, R0, 0x4, R4 ;  /* 0x0000000400047825 */ /* 0x001fca00078e0004 */
[----:B-1----:R-:W2:Y:S01]  /*0050*/  LDG.E.CONSTANT R3, desc[UR8][R4.64] ;  /* 0x0000000804037981 */ /* 0x002ea2000c1e9900 */
[----:B------:R-:W-:Y:S01]  /*0060*/  BSSY.RECONVERGENT B0, `(.L_x_216) ;  /* 0x0000017000007945 */ /* 0x000fe20003800200 */
[----:B------:R-:W-:Y:S01]  /*0070*/  CS2R R12, SRZ ;  /* 0x00000000000c7805 */ /* 0x000fe2000001ff00 */
[----:B------:R-:W2:Y:S02]  /*0080*/  S2R R2, SR_TID.X ;  /* 0x0000000000027919 */ /* 0x000ea40000002100 */
[----:B--2---:R-:W-:-:S13]  /*0090*/  ISETP.GE.AND P0, PT, R2, R3, PT ;  /* 0x000000030200720c */ /* 0x004fda0003f06270 */
[----:B------:R-:W-:Y:S05]  /*00a0*/  @P0 BRA `(.L_x_217) ;  /* 0x0000000000480947 */ /* 0x000fea0003800000 */
[----:B------:R-:W0:Y:S08]  /*00b0*/  LDC.64 R8, c[0x0][0x390] ;  /* 0x0000e400ff087b82 */ /* 0x000e300000000a00 */
[----:B------:R-:W1:Y:S08]  /*00c0*/  LDC R16, c[0x0][0x360] ;  /* 0x0000d800ff107b82 */ /* 0x000e700000000800 */
[----:B------:R-:W2:Y:S01]  /*00d0*/  LDC.64 R4, c[0x0][0x380] ;  /* 0x0000e000ff047b82 */ /* 0x000ea20000000a00 */
[----:B0-----:R-:W-:-:S07]  /*00e0*/  IMAD.WIDE.U32 R8, R0, 0x4, R8 ;  /* 0x0000000400087825 */ /* 0x001fce00078e0008 */
[----:B------:R-:W0:Y:S01]  /*00f0*/  LDC.64 R6, c[0x0][0x388] ;  /* 0x0000e200ff067b82 */ /* 0x000e220000000a00 */
[----:B------:R3:W5:Y:S01]  /*0100*/  LDG.E.CONSTANT R14, desc[UR8][R8.64] ;  /* 0x00000008080e7981 */ /* 0x000762000c1e9900 */
[----:B------:R-:W-:Y:S01]  /*0110*/  CS2R R12, SRZ ;  /* 0x00000000000c7805 */ /* 0x000fe2000001ff00 */
[----:B-1----:R-:W-:-:S07]  /*0120*/  IMAD.MOV.U32 R15, RZ, RZ, R2 ;  /* 0x000000ffff0f7224 */ /* 0x002fce00078e0002 */
.L_x_218:
[----:B-----5:R-:W-:-:S04]  /*0130*/  IMAD.IADD R11, R14, 0x1, R15 ;  /* 0x000000010e0b7824 */ /* 0x020fc800078e020f */
[----:B0--3--:R-:W-:-:S04]  /*0140*/  IMAD.WIDE R8, R11, 0x4, R6 ;  /* 0x000000040b087825 */ /* 0x009fc800078e0206 */
[----:B--2---:R-:W-:Y:S02]  /*0150*/  IMAD.WIDE R10, R11, 0x4, R4 ;  /* 0x000000040b0a7825 */ /* 0x004fe400078e0204 */
[----:B------:R-:W2:Y:S04]  /*0160*/  LDG.E.CONSTANT R8, desc[UR8][R8.64] ;  /* 0x0000000808087981 */ /* 0x000ea8000c1e9900 */
[----:B------:R-:W3:Y:S01]  /*0170*/  LDG.E.CONSTANT R11, desc[UR8][R10.64] ;  /* 0x000000080a0b7981 */ /* 0x000ee2000c1e9900 */
[----:B------:R-:W-:-:S05]  /*0180*/  IMAD.IADD R15, R16, 0x1, R15 ;  /* 0x00000001100f7824 */ /* 0x000fca00078e020f */
[----:B------:R-:W-:Y:S02]  /*0190*/  ISETP.GE.AND P0, PT, R15, R3, PT ;  /* 0x000000030f00720c */ /* 0x000fe40003f06270 */
[----:B--2---:R-:W-:Y:S01]  /*01a0*/  IADD3 R13, PT, PT, R8, R13, RZ ;  /* 0x0000000d080d7210 */ /* 0x004fe20007ffe0ff */
[----:B---3--:R-:W-:-:S10]  /*01b0*/  IMAD.IADD R12, R11, 0x1, R12 ;  /* 0x000000010b0c7824 */ /* 0x008fd400078e020c */
[----:B------:R-:W-:Y:S05]  /*01c0*/  @!P0 BRA `(.L_x_218) ;  /* 0xfffffffc00d88947 */ /* 0x000fea000383ffff */
.L_x_217:
[----:B------:R-:W-:Y:S05]  /*01d0*/  BSYNC.RECONVERGENT B0 ;  /* 0x0000000000007941 */ /* 0x000fea0003800200 */
.L_x_216:
[----:B------:R-:W0:Y:S01]  /*01e0*/  S2UR UR6, SR_CgaCtaId ;  /* 0x00000000000679c3 */ /* 0x000e220000008800 */
[----:B------:R-:W-:Y:S02]  /*01f0*/  UMOV UR4, 0x400 ;  /* 0x0000040000047882 */ /* 0x000fe40000000000 */
[----:B------:R-:W-:Y:S02]  /*0200*/  UIADD3 UR5, UPT, UPT, UR4, 0x1000, URZ ;  /* 0x0000100004057890 */ /* 0x000fe4000fffe0ff */
[----:B0-----:R-:W-:Y:S02]  /*0210*/  ULEA UR4, UR6, UR4, 0x18 ;  /* 0x0000000406047291 */ /* 0x001fe4000f8ec0ff */
[----:B------:R-:W-:-:S04]  /*0220*/  ULEA UR5, UR6, UR5, 0x18 ;  /* 0x0000000506057291 */ /* 0x000fc8000f8ec0ff */
[C---:B------:R-:W-:Y:S02]  /*0230*/  LEA R4, R2.reuse, UR4, 0x2 ;  /* 0x0000000402047c11 */ /* 0x040fe4000f8e10ff */
[----:B------:R-:W-:-:S03]  /*0240*/  LEA R3, R2, UR5, 0x2 ;  /* 0x0000000502037c11 */ /* 0x000fc6000f8e10ff */
[----:B------:R-:W0:Y:S01]  /*0250*/  LDCU UR4, c[0x0][0x360] ;  /* 0x00006c00ff0477ac */ /* 0x000e220008000800 */
[----:B------:R1:W-:Y:S04]  /*0260*/  STS [R4], R13 ;  /* 0x0000000d04007388 */ /* 0x0003e80000000800 */
[----:B------:R1:W-:Y:S01]  /*0270*/  STS [R3], R12 ;  /* 0x0000000c03007388 */ /* 0x0003e20000000800 */
[----:B0-----:R-:W-:Y:S01]  /*0280*/  UISETP.GE.U32.AND UP0, UPT, UR4, 0x42, UPT ;  /* 0x000000420400788c */ /* 0x001fe2000bf06070 */
[----:B------:R-:W-:Y:S08]  /*0290*/  BAR.SYNC.DEFER_BLOCKING 0x0 ;  /* 0x0000000000007b1d */ /* 0x000ff00000010000 */
[----:B-1----:R-:W-:Y:S05]  /*02a0*/  BRA.U !UP0, `(.L_x_219) ;  /* 0x0000000108507547 */ /* 0x002fea000b800000 */
[----:B------:R-:W-:-:S07]  /*02b0*/  IMAD.U32 R5, RZ, RZ, UR4 ;  /* 0x00000004ff057e24 */ /* 0x000fce000f8e00ff */
.L_x_222:
[----:B------:R-:W-:Y:S01]  /*02c0*/  SHF.R.U32.HI R11, RZ, 0x1, R5 ;  /* 0x00000001ff0b7819 */ /* 0x000fe20000011605 */
[----:B------:R-:W-:Y:S03]  /*02d0*/  BSSY.RECONVERGENT B0, `(.L_x_220) ;  /* 0x000000d000007945 */ /* 0x000fe60003800200 */
[----:B------:R-:W-:-:S13]  /*02e0*/  ISETP.GE.U32.AND P0, PT, R2, R11, PT ;  /* 0x0000000b0200720c */ /* 0x000fda0003f06070 */
[----:B0-----:R-:W-:Y:S05]  /*02f0*/  @P0 BRA `(.L_x_221) ;  /* 0x0000000000280947 */ /* 0x001fea0003800000 */
[C---:B------:R-:W-:Y:S01]  /*0300*/  IMAD R6, R11.reuse, 0x4, R4 ;  /* 0x000000040b067824 */ /* 0x040fe200078e0204 */
[----:B------:R-:W-:Y:S01]  /*0310*/  LDS R7, [R4] ;  /* 0x0000000004077984 */ /* 0x000fe20000000800 */
[----:B------:R-:W-:-:S04]  /*0320*/  IMAD R8, R11, 0x4, R3 ;  /* 0x000000040b087824 */ /* 0x000fc800078e0203 */
[----:B------:R-:W0:Y:S02]  /*0330*/  LDS R6, [R6] ;  /* 0x0000000006067984 */ /* 0x000e240000000800 */
[----:B0-----:R-:W-:-:S05]  /*0340*/  IADD3 R7, PT, PT, R6, R7, RZ ;  /* 0x0000000706077210 */ /* 0x001fca0007ffe0ff */
[----:B------:R-:W-:Y:S04]  /*0350*/  STS [R4], R7 ;  /* 0x0000000704007388 */ /* 0x000fe80000000800 */
[----:B------:R-:W-:Y:S04]  /*0360*/  LDS R8, [R8] ;  /* 0x0000000008087984 */ /* 0x000fe80000000800 */
[----:B------:R-:W0:Y:S02]  /*0370*/  LDS R9, [R3] ;  /* 0x0000000003097984 */ /* 0x000e240000000800 */
[----:B0-----:R-:W-:-:S05]  /*0380*/  IMAD.IADD R10, R8, 0x1, R9 ;  /* 0x00000001080a7824 */ /* 0x001fca00078e0209 */
[----:B------:R0:W-:Y:S02]  /*0390*/  STS [R3], R10 ;  /* 0x0000000a03007388 */ /* 0x0001e40000000800 */
.L_x_221:
[----:B------:R-:W-:Y:S05]  /*03a0*/  BSYNC.RECONVERGENT B0 ;  /* 0x0000000000007941 */ /* 0x000fea0003800200 */
.L_x_220:
[----:B------:R-:W-:Y:S01]  /*03b0*/  BAR.SYNC.DEFER_BLOCKING 0x0 ;  /* 0x0000000000007b1d */ /* 0x000fe20000010000 */
[----:B------:R-:W-:Y:S01]  /*03c0*/  ISETP.GT.U32.AND P0, PT, R5, 0x83, PT ;  /* 0x000000830500780c */ /* 0x000fe20003f04070 */
[----:B------:R-:W-:-:S12]  /*03d0*/  IMAD.MOV.U32 R5, RZ, RZ, R11 ;  /* 0x000000ffff057224 */ /* 0x000fd800078e000b */
[----:B------:R-:W-:Y:S05]  /*03e0*/  @P0 BRA `(.L_x_222) ;  /* 0xfffffffc00b40947 */ /* 0x000fea000383ffff */
.L_x_219:
[----:B------:R-:W-:-:S13]  /*03f0*/  ISETP.GT.U32.AND P0, PT, R2, 0x1f, PT ;  /* 0x0000001f0200780c */ /* 0x000fda0003f04070 */
[----:B------:R-:W-:Y:S05]  /*0400*/  @P0 EXIT ;  /* 0x000000000000094d */ /* 0x000fea0003800000 */
[C---:B------:R-:W-:Y:S01]  /*0410*/  IADD3 R5, PT, PT, R2.reuse, 0x20, RZ ;  /* 0x0000002002057810 */ /* 0x040fe20007ffe0ff */
[C---:B------:R-:W-:Y:S02]  /*0420*/  VIADD R7, R2.reuse, 0x10 ;  /* 0x0000001002077836 */ /* 0x040fe40000000000 */
[----:B------:R-:W-:Y:S01]  /*0430*/  VIADD R8, R2, 0x8 ;  /* 0x0000000802087836 */ /* 0x000fe20000000000 */
[----:B------:R-:W-:Y:S02]  /*0440*/  ISETP.GE.U32.AND P1, PT, R5, UR4, PT ;  /* 0x0000000405007c0c */ /* 0x000fe4000bf26070 */
[----:B------:R-:W-:Y:S02]  /*0450*/  ISETP.GE.U32.AND P2, PT, R7, UR4, PT ;  /* 0x0000000407007c0c */ /* 0x000fe4000bf46070 */
[----:B------:R-:W-:Y:S01]  /*0460*/  ISETP.GE.U32.AND P3, PT, R8, UR4, PT ;  /* 0x0000000408007c0c */ /* 0x000fe2000bf66070 */
[----:B------:R-:W-:-:S05]  /*0470*/  VIADD R8, R2, 0x4 ;  /* 0x0000000402087836 */ /* 0x000fca0000000000 */
[----:B------:R-:W-:Y:S02]  /*0480*/  ISETP.GE.U32.AND P4, PT, R8, UR4, PT ;  /* 0x0000000408007c0c */ /* 0x000fe4000bf86070 */
[----:B------:R-:W-:Y:S01]  /*0490*/  IADD3 R8, PT, PT, R2, 0x2, RZ ;  /* 0x0000000202087810 */ /* 0x000fe20007ffe0ff */
[----:B------:R-:W-:Y:S03]  /*04a0*/  @!P1 LDS R5, [R4+0x80] ;  /* 0x0000800004059984 */ /* 0x000fe60000000800 */
[----:B------:R-:W-:Y:S01]  /*04b0*/  ISETP.GE.U32.AND P5, PT, R8, UR4, PT ;  /* 0x0000000408007c0c */ /* 0x000fe2000bfa6070 */
[----:B------:R-:W1:Y:S01]  /*04c0*/  @!P1 LDS R6, [R4] ;  /* 0x0000000004069984 */ /* 0x000e620000000800 */
[----:B------:R-:W-:-:S05]  /*04d0*/  VIADD R8, R2, 0x1 ;  /* 0x0000000102087836 */ /* 0x000fca0000000000 */
[----:B------:R-:W-:Y:S01]  /*04e0*/  ISETP.GE.U32.AND P0, PT, R8, UR4, PT ;  /* 0x0000000408007c0c */ /* 0x000fe2000bf06070 */
[----:B-1----:R-:W-:-:S05]  /*04f0*/  @!P1 IMAD.IADD R5, R5, 0x1, R6 ;  /* 0x0000000105059824 */ /* 0x002fca00078e0206 */
[----:B------:R-:W-:Y:S04]  /*0500*/  @!P1 STS [R4], R5 ;  /* 0x0000000504009388 */ /* 0x000fe80000000800 */
[----:B------:R-:W-:Y:S04]  /*0510*/  @!P2 LDS R6, [R4+0x40] ;  /* 0x000040000406a984 */ /* 0x000fe80000000800 */
[----:B------:R-:W1:Y:S02]  /*0520*/  @!P2 LDS R7, [R4] ;  /* 0x000000000407a984 */ /* 0x000e640000000800 */
[----:B-1----:R-:W-:-:S05]  /*0530*/  @!P2 IADD3 R7, PT, PT, R6, R7, RZ ;  /* 0x000000070607a210 */ /* 0x002fca0007ffe0ff */
[----:B------:R-:W-:Y:S04]  /*0540*/  @!P2 STS [R4], R7 ;  /* 0x000000070400a388 */ /* 0x000fe80000000800 */
[----:B------:R-:W-:Y:S04]  /*0550*/  @!P3 LDS R6, [R4+0x20] ;  /* 0x000020000406b984 */ /* 0x000fe80000000800 */
[----:B------:R-:W1:Y:S02]  /*0560*/  @!P3 LDS R9, [R4] ;  /* 0x000000000409b984 */ /* 0x000e640000000800 */
[----:B-1----:R-:W-:-:S05]  /*0570*/  @!P3 IMAD.IADD R9, R6, 0x1, R9 ;  /* 0x000000010609b824 */ /* 0x002fca00078e0209 */
[----:B------:R-:W-:Y:S04]  /*0580*/  @!P3 STS [R4], R9 ;  /* 0x000000090400b388 */ /* 0x000fe80000000800 */
[----:B------:R-:W-:Y:S04]  /*0590*/  @!P4 LDS R5, [R4+0x10] ;  /* 0x000010000405c984 */ /* 0x000fe80000000800 */
[----:B------:R-:W1:Y:S02]  /*05a0*/  @!P4 LDS R6, [R4] ;  /* 0x000000000406c984 */ /* 0x000e640000000800 */
        /* <DEDUP_REMOVED lines=13> */
[----:B------:R-:W-:Y:S01]  /*0680*/  @!P1 STS [R3], R6 ;  /* 0x0000000603009388 */ /* 0x000fe20000000800 */
[----:B------:R-:W-:-:S03]  /*0690*/  ISETP.NE.AND P1, PT, R2, RZ, PT ;  /* 0x000000ff0200720c */ /* 0x000fc60003f25270 */
[----:B------:R-:W-:Y:S04]  /*06a0*/  @!P2 LDS R5, [R3+0x40] ;  /* 0x000040000305a984 */ /* 0x000fe80000000800 */
[----:B------:R-:W1:Y:S02]  /*06b0*/  @!P2 LDS R8, [R3] ;  /* 0x000000000308a984 */ /* 0x000e640000000800 */
[----:B-1----:R-:W-:-:S05]  /*06c0*/  @!P2 IADD3 R8, PT, PT, R5, R8, RZ ;  /* 0x000000080508a210 */ /* 0x002fca0007ffe0ff */
[----:B------:R-:W-:Y:S04]  /*06d0*/  @!P2 STS [R3], R8 ;  /* 0x000000080300a388 */ /* 0x000fe80000000800 */
[----:B------:R-:W-:Y:S04]  /*06e0*/  @!P3 LDS R5, [R3+0x20] ;  /* 0x000020000305b984 */ /* 0x000fe80000000800 */
[----:B0-----:R-:W0:Y:S02]  /*06f0*/  @!P3 LDS R10, [R3] ;  /* 0x00000000030ab984 */ /* 0x001e240000000800 */
[----:B0-----:R-:W-:-:S05]  /*0700*/  @!P3 IMAD.IADD R10, R5, 0x1, R10 ;  /* 0x00000001050ab824 */ /* 0x001fca00078e020a */
[----:B------:R-:W-:Y:S04]  /*0710*/  @!P3 STS [R3], R10 ;  /* 0x0000000a0300b388 */ /* 0x000fe80000000800 */
[----:B------:R-:W-:Y:S04]  /*0720*/  @!P4 LDS R4, [R3+0x10] ;  /* 0x000010000304c984 */ /* 0x000fe80000000800 */
[----:B------:R-:W0:Y:S02]  /*0730*/  @!P4 LDS R5, [R3] ;  /* 0x000000000305c984 */ /* 0x000e240000000800 */
[----:B0-----:R-:W-:-:S05]  /*0740*/  @!P4 IMAD.IADD R4, R4, 0x1, R5 ;  /* 0x000000010404c824 */ /* 0x001fca00078e0205 */
[----:B------:R-:W-:Y:S04]  /*0750*/  @!P4 STS [R3], R4 ;  /* 0x000000040300c388 */ /* 0x000fe80000000800 */
[----:B------:R-:W-:Y:S04]  /*0760*/  @!P5 LDS R5, [R3+0x8] ;  /* 0x000008000305d984 */ /* 0x000fe80000000800 */
[----:B------:R-:W0:Y:S02]  /*0770*/  @!P5 LDS R6, [R3] ;  /* 0x000000000306d984 */ /* 0x000e240000000800 */
[----:B0-----:R-:W-:-:S05]  /*0780*/  @!P5 IADD3 R6, PT, PT, R5, R6, RZ ;  /* 0x000000060506d210 */ /* 0x001fca0007ffe0ff */
[----:B------:R-:W-:Y:S04]  /*0790*/  @!P5 STS [R3], R6 ;  /* 0x000000060300d388 */ /* 0x000fe80000000800 */
[----:B------:R-:W-:Y:S04]  /*07a0*/  @!P0 LDS R5, [R3+0x4] ;  /* 0x0000040003058984 */ /* 0x000fe80000000800 */
[----:B------:R-:W0:Y:S02]  /*07b0*/  @!P0 LDS R8, [R3] ;  /* 0x0000000003088984 */ /* 0x000e240000000800 */
[----:B0-----:R-:W-:-:S05]  /*07c0*/  @!P0 IMAD.IADD R8, R5, 0x1, R8 ;  /* 0x0000000105088824 */ /* 0x001fca00078e0208 */
[----:B------:R0:W-:Y:S01]  /*07d0*/  @!P0 STS [R3], R8 ;  /* 0x0000000803008388 */ /* 0x0001e20000000800 */
[----:B------:R-:W-:Y:S05]  /*07e0*/  @P1 EXIT ;  /* 0x000000000000194d */ /* 0x000fea0003800000 */
[----:B------:R-:W1:Y:S01]  /*07f0*/  S2UR UR5, SR_CgaCtaId ;  /* 0x00000000000579c3 */ /* 0x000e620000008800 */
[----:B------:R-:W-:-:S07]  /*0800*/  UMOV UR4, 0x400 ;  /* 0x0000040000047882 */ /* 0x000fce0000000000 */
[----:B0-----:R-:W0:Y:S08]  /*0810*/  LDC.64 R2, c[0x0][0x3a8] ;  /* 0x0000ea00ff027b82 */ /* 0x001e300000000a00 */
[----:B------:R-:W2:Y:S01]  /*0820*/  LDC.64 R4, c[0x0][0x3a0] ;  /* 0x0000e800ff047b82 */ /* 0x000ea20000000a00 */
[----:B-1----:R-:W-:Y:S01]  /*0830*/  ULEA UR4, UR5, UR4, 0x18 ;  /* 0x0000000405047291 */ /* 0x002fe2000f8ec0ff */
[----:B0-----:R-:W-:-:S08]  /*0840*/  IMAD.WIDE.U32 R2, R0, 0x4, R2 ;  /* 0x0000000400027825 */ /* 0x001fd000078e0002 */
[----:B------:R-:W0:Y:S04]  /*0850*/  LDS R7, [UR4] ;  /* 0x00000004ff077984 */ /* 0x000e280008000800 */
[----:B------:R-:W1:Y:S01]  /*0860*/  LDS R9, [UR4+0x1000] ;  /* 0x00100004ff097984 */ /* 0x000e620008000800 */
[----:B------:R-:W3:Y:S01]  /*0870*/  LDCU UR4, c[0x0][0x3b0] ;  /* 0x00007600ff0477ac */ /* 0x000ee20008000800 */
[----:B--2---:R-:W-:Y:S02]  /*0880*/  IMAD.WIDE.U32 R4, R0, 0x4, R4 ;  /* 0x0000000400047825 */ /* 0x004fe400078e0004 */
[----:B0-----:R0:W-:Y:S01]  /*0890*/  STG.E desc[UR8][R2.64], R7 ;  /* 0x0000000702007986 */ /* 0x0011e2000c101908 */
[----:B---3--:R-:W-:-:S03]  /*08a0*/  ISETP.GE.AND P0, PT, R7, UR4, PT ;  /* 0x0000000407007c0c */ /* 0x008fc6000bf06270 */
[----:B-1----:R0:W-:Y:S10]  /*08b0*/  STG.E desc[UR8][R4.64], R9 ;  /* 0x0000000904007986 */ /* 0x0021f4000c101908 */
[----:B------:R-:W-:Y:S05]  /*08c0*/  @!P0 BRA `(.L_x_223) ;  /* 0x0000000000188947 */ /* 0x000fea0003800000 */
[----:B------:R-:W1:Y:S01]  /*08d0*/  LDCU.64 UR6, c[0x0][0x3b8] ;  /* 0x00007700ff0677ac */ /* 0x000e620008000a00 */
[----:B0-----:R-:W-:Y:S01]  /*08e0*/  IMAD.MOV.U32 R4, RZ, RZ, 0x1 ;  /* 0x00000001ff047424 */ /* 0x001fe200078e00ff */
[----:B-1----:R-:W-:-:S04]  /*08f0*/  IADD3 R2, P0, PT, R0, UR6, RZ ;  /* 0x0000000600027c10 */ /* 0x002fc8000ff1e0ff */
[----:B------:R-:W-:-:S05]  /*0900*/  IADD3.X R3, PT, PT, RZ, UR7, RZ, P0, !PT ;  /* 0x00000007ff037c10 */ /* 0x000fca00087fe4ff */
[----:B------:R1:W-:Y:S01]  /*0910*/  STG.E.U8 desc[UR8][R2.64], R4 ;  /* 0x0000000402007986 */ /* 0x0003e2000c101108 */
[----:B------:R-:W-:Y:S05]  /*0920*/  BRA `(.L_x_224) ;  /* 0x0000000000107947 */ /* 0x000fea0003800000 */
.L_x_223:
[----:B------:R-:W0:Y:S02]  /*0930*/  LDCU.64 UR6, c[0x0][0x3b8] ;  /* 0x00007700ff0677ac */ /* 0x000e240008000a00 */
[----:B0-----:R-:W-:-:S05]  /*0940*/  IADD3 R2, P0, PT, R0, UR6, RZ ;  /* 0x0000000600027c10 */ /* 0x001fca000ff1e0ff */
[----:B------:R-:W-:-:S05]  /*0950*/  IMAD.X R3, RZ, RZ, UR7, P0 ;  /* 0x00000007ff037e24 */ /* 0x000fca00080e06ff */
[----:B------:R0:W-:Y:S03]  /*0960*/  STG.E.U8 desc[UR8][R2.64], RZ ;  /* 0x000000ff02007986 */ /* 0x0001e6000c101108 */
.L_x_224:
[----:B------:R-:W-:-:S13]  /*0970*/  ISETP.GE.AND P0, PT, R9, UR4, PT ;  /* 0x0000000409007c0c */ /* 0x000fda000bf06270 */
[----:B------:R-:W-:Y:S05]  /*0980*/  @!P0 BRA `(.L_x_225) ;  /* 0x0000000000188947 */ /* 0x000fea0003800000 */
[----:B------:R-:W0:Y:S02]  /*0990*/  LDCU.64 UR4, c[0x0][0x3c0] ;  /* 0x00007800ff0477ac */ /* 0x000e240008000a00 */
[----:B01----:R-:W-:Y:S01]  /*09a0*/  IADD3 R2, P0, PT, R0, UR4, RZ ;  /* 0x0000000400027c10 */ /* 0x003fe2000ff1e0ff */
[----:B------:R-:W-:-:S03]  /*09b0*/  IMAD.MOV.U32 R0, RZ, RZ, 0x1 ;  /* 0x00000001ff007424 */ /* 0x000fc600078e00ff */
[----:B------:R-:W-:-:S05]  /*09c0*/  IADD3.X R3, PT, PT, RZ, UR5, RZ, P0, !PT ;  /* 0x00000005ff037c10 */ /* 0x000fca00087fe4ff */
[----:B------:R-:W-:Y:S01]  /*09d0*/  STG.E.U8 desc[UR8][R2.64], R0 ;  /* 0x0000000002007986 */ /* 0x000fe2000c101108 */
[----:B------:R-:W-:Y:S05]  /*09e0*/  EXIT ;  /* 0x000000000000794d */ /* 0x000fea0003800000 */
.L_x_225:
[----:B------:R-:W0:Y:S02]  /*09f0*/  LDCU.64 UR4, c[0x0][0x3c0] ;  /* 0x00007800ff0477ac */ /* 0x000e240008000a00 */
[----:B01----:R-:W-:-:S05]  /*0a00*/  IADD3 R2, P0, PT, R0, UR4, RZ ;  /* 0x0000000400027c10 */ /* 0x003fca000ff1e0ff */
[----:B------:R-:W-:-:S05]  /*0a10*/  IMAD.X R3, RZ, RZ, UR5, P0 ;  /* 0x00000005ff037e24 */ /* 0x000fca00080e06ff */
[----:B------:R-:W-:Y:S01]  /*0a20*/  STG.E.U8 desc[UR8][R2.64], RZ ;  /* 0x000000ff02007986 */ /* 0x000fe2000c101108 */
[----:B------:R-:W-:Y:S05]  /*0a30*/  EXIT ;  /* 0x000000000000794d */ /* 0x000fea0003800000 */
.L_x_226:
        /* <DEDUP_REMOVED lines=12> */
.L_x_355:


//--------------------- .text._Z33single_item_peu_utility_count_maxiPiS_S_S_S_S_S_S_S_S_S_S_S_S_Pb --------------------------
	.section	.text._Z33single_item_peu_utility_count_maxiPiS_S_S_S_S_S_S_S_S_S_S_S_S_Pb,"ax",@progbits
	.align	128
        .global         _Z33single_item_peu_utility_count_maxiPiS_S_S_S_S_S_S_S_S_S_S_S_S_Pb
        .type           _Z33single_item_peu_utility_count_maxiPiS_S_S_S_S_S_S_S_S_S_S_S_S_Pb,@function
        .size           _Z33single_item_peu_utility_count_maxiPiS_S_S_S_S_S_S_S_S_S_S_S_S_Pb,(.L_x_356 - _Z33single_item_peu_utility_count_maxiPiS_S_S_S_S_S_S_S_S_S_S_S_S_Pb)
        .other          _Z33single_item_peu_utility_count_maxiPiS_S_S_S_S_S_S_S_S_S_S_S_S_Pb,@"STO_CUDA_ENTRY STV_DEFAULT"
_Z33single_item_peu_utility_count_maxiPiS_S_S_S_S_S_S_S_S_S_S_S_S_Pb:
.text._Z33single_item_peu_utility_count_maxiPiS_S_S_S_S_S_S_S_S_S_S_S_S_Pb:
[----:B------:R-:W-:Y:S01]  /*0000*/  LDC R1, c[0x0][0x37c] ;  /* 0x0000df00ff017b82 */ /* 0x000fe20000000800 */
[----:B------:R-:W0:Y:S07]  /*0010*/  S2R R3, SR_CTAID.X ;  /* 0x0000000000037919 */ /* 0x000e2e0000002500 */
[----:B------:R-:W0:Y:S01]  /*0020*/  LDC.64 R6, c[0x0][0x388] ;  /* 0x0000e200ff067b82 */ /* 0x000e220000000a00 */
[----:B------:R-:W1:Y:S01]  /*0030*/  LDCU.64 UR8, c[0x0][0x358] ;  /* 0x00006b00ff0877ac */ /* 0x000e620008000a00 */
[----:B------:R-:W2:Y:S06]  /*0040*/  S2R R2, SR_TID.X ;  /* 0x0000000000027919 */ /* 0x000eac0000002100 */
[----:B------:R-:W3:Y:S08]  /*0050*/  LDC.64 R8, c[0x0][0x390] ;  /* 0x0000e400ff087b82 */ /* 0x000ef00000000a00 */
[----:B------:R-:W4:Y:S08]  /*0060*/  LDC.64 R4, c[0x0][0x3b8] ;  /* 0x0000ee00ff047b82 */ /* 0x000f300000000a00 */
[----:B------:R-:W4:Y:S01]  /*0070*/  LDC.64 R10, c[0x0][0x3e0] ;  /* 0x0000f800ff0a7b82 */ /* 0x000f220000000a00 */
[----:B0-----:R-:W-:-:S07]  /*0080*/  IMAD.WIDE.U32 R6, R3, 0x4, R6 ;  /* 0x0000000403067825 */ /* 0x001fce00078e0006 */
[----:B------:R-:W0:Y:S01]  /*0090*/  LDC.64 R12, c[0x0][0x3d8] ;  /* 0x0000f600ff0c7b82 */ /* 0x000e220000000a00 */
[----:B-1----:R-:W4:Y:S01]  /*00a0*/  LDG.E.CONSTANT R7, desc[UR8][R6.64] ;  /* 0x0000000806077981 */ /* 0x002f22000c1e9900 */
[----:B--2---:R-:W-:Y:S01]  /*00b0*/  ISETP.NE.AND P0, PT, R2, RZ, PT ;  /* 0x000000ff0200720c */ /* 0x004fe20003f05270 */
[----:B---3--:R-:W-:-:S06]  /*00c0*/  IMAD.WIDE.U32 R8, R3, 0x4, R8 ;  /* 0x0000000403087825 */ /* 0x008fcc00078e0008 */
[----:B------:R-:W2:Y:S06]  /*00d0*/  LDG.E.CONSTANT R8, desc[UR8][R8.64] ;  /* 0x0000000808087981 */ /* 0x000eac000c1e9900 */
[----:B------:R-:W1:Y:S01]  /*00e0*/  @!P0 LDC.64 R16, c[0x0][0x3c0] ;  /* 0x0000f000ff108b82 */ /* 0x000e620000000a00 */
[----:B----4-:R-:W-:-:S04]  /*00f0*/  IMAD.WIDE R4, R7, 0x4, R4 ;  /* 0x0000000407047825 */ /* 0x010fc800078e0204 */
[----:B------:R-:W-:Y:S01]  /*0100*/  IMAD.WIDE R10, R7, 0x4, R10 ;  /* 0x00000004070a7825 */ /* 0x000fe200078e020a */
[----:B------:R-:W3:Y:S05]  /*0110*/  @!P0 LDG.E.CONSTANT R15, desc[UR8][R4.64] ;  /* 0x00000008040f8981 */ /* 0x000eea000c1e9900 */
[----:B------:R-:W4:Y:S01]  /*0120*/  LDG.E.CONSTANT R11, desc[UR8][R10.64] ;  /* 0x000000080a0b7981 */ /* 0x000f22000c1e9900 */
[----:B--2---:R-:W-:Y:S02]  /*0130*/  IMAD.IADD R6, R3, 0x1, -R8 ;  /* 0x0000000103067824 */ /* 0x004fe400078e0a08 */
[----:B------:R-:W2:Y:S02]  /*0140*/  LDC.64 R8, c[0x0][0x3a8] ;  /* 0x0000ea00ff087b82 */ /* 0x000ea40000000a00 */
[----:B---3--:R-:W-:-:S04]  /*0150*/  @!P0 IMAD.IADD R19, R6, 0x1, R15 ;  /* 0x0000000106138824 */ /* 0x008fc800078e020f */
[----:B-1----:R-:W-:Y:S02]  /*0160*/  @!P0 IMAD.WIDE R16, R19, 0x4, R16 ;  /* 0x0000000413108825 */ /* 0x002fe400078e0210 */
[----:B------:R-:W1:Y:S02]  /*0170*/  @!P0 LDC.64 R18, c[0x0][0x3b0] ;  /* 0x0000ec00ff128b82 */ /* 0x000e640000000a00 */
[----:B----4-:R-:W-:Y:S02]  /*0180*/  IMAD.IADD R15, R6, 0x1, R11 ;  /* 0x00000001060f7824 */ /* 0x010fe400078e020b */
[----:B------:R-:W1:Y:S02]  /*0190*/  @!P0 LDG.E.CONSTANT R17, desc[UR8][R16.64] ;  /* 0x0000000810118981 */ /* 0x000e64000c1e9900 */
[----:B0-----:R-:W-:Y:S02]  /*01a0*/  IMAD.WIDE R12, R15, 0x4, R12 ;  /* 0x000000040f0c7825 */ /* 0x001fe400078e020c */
[----:B------:R-:W0:Y:S04]  /*01b0*/  LDC.64 R14, c[0x0][0x3d0] ;  /* 0x0000f400ff0e7b82 */ /* 0x000e280000000a00 */
[----:B------:R-:W2:Y:S04]  /*01c0*/  LDG.E.CONSTANT R13, desc[UR8][R12.64] ;  /* 0x000000080c0d7981 */ /* 0x000ea8000c1e9900 */
[----:B------:R-:W3:Y:S01]  /*01d0*/  @!P0 LDC.64 R10, c[0x0][0x398] ;  /* 0x0000e600ff0a8b82 */ /* 0x000ee20000000a00 */
[----:B0-----:R-:W-:-:S06]  /*01e0*/  IMAD.WIDE R14, R7, 0x4, R14 ;  /* 0x00000004070e7825 */ /* 0x001fcc00078e020e */
[----:B------:R-:W4:Y:S01]  /*01f0*/  LDG.E.CONSTANT R15, desc[UR8][R14.64] ;  /* 0x000000080e0f7981 */ /* 0x000f22000c1e9900 */
[----:B-1----:R-:W-:Y:S02]  /*0200*/  @!P0 IMAD.WIDE R18, R17, 0x4, R18 ;  /* 0x0000000411128825 */ /* 0x002fe400078e0212 */
[----:B------:R-:W0:Y:S04]  /*0210*/  LDC.64 R16, c[0x0][0x3c8] ;  /* 0x0000f200ff107b82 */ /* 0x000e280000000a00 */
[----:B------:R-:W3:Y:S01]  /*0220*/  @!P0 LDG.E.CONSTANT R18, desc[UR8][R18.64] ;  /* 0x0000000812128981 */ /* 0x000ee2000c1e9900 */
[----:B--2---:R-:W-:-:S05]  /*0230*/  IMAD.WIDE R8, R13, 0x4, R8 ;  /* 0x000000040d087825 */ /* 0x004fca00078e0208 */
[----:B------:R-:W3:Y:S01]  /*0240*/  @!P0 LDG.E.CONSTANT R21, desc[UR8][R8.64] ;  /* 0x0000000808158981 */ /* 0x000ee2000c1e9900 */
[----:B----4-:R-:W-:-:S04]  /*0250*/  IMAD.IADD R13, R6, 0x1, R15 ;  /* 0x00000001060d7824 */ /* 0x010fc800078e020f */
[----:B0-----:R-:W-:-:S05]  /*0260*/  IMAD.WIDE R12, R13, 0x4, R16 ;  /* 0x000000040d0c7825 */ /* 0x001fca00078e0210 */
[----:B------:R-:W2:Y:S01]  /*0270*/  LDG.E.CONSTANT R7, desc[UR8][R12.64] ;  /* 0x000000080c077981 */ /* 0x000ea2000c1e9900 */
[----:B------:R-:W-:Y:S01]  /*0280*/  BSSY.RECONVERGENT B0, `(.L_x_227) ;  /* 0x0000022000007945 */ /* 0x000fe20003800200 */
[----:B------:R-:W-:Y:S02]  /*0290*/  IMAD.MOV.U32 R16, RZ, RZ, -0x80000000 ;  /* 0x80000000ff107424 */ /* 0x000fe400078e00ff */
[----:B------:R-:W-:Y:S01]  /*02a0*/  IMAD.MOV.U32 R17, RZ, RZ, -0x80000000 ;  /* 0x80000000ff117424 */ /* 0x000fe200078e00ff */
[----:B---3--:R-:W-:-:S05]  /*02b0*/  @!P0 IADD3 R21, PT, PT, R18, R21, RZ ;  /* 0x0000001512158210 */ /* 0x008fca0007ffe0ff */
[----:B------:R-:W-:-:S05]  /*02c0*/  @!P0 IMAD.WIDE R10, R21, 0x4, R10 ;  /* 0x00000004150a8825 */ /* 0x000fca00078e020a */
[----:B------:R0:W5:Y:S01]  /*02d0*/  @!P0 LDG.E.CONSTANT R0, desc[UR8][R10.64] ;  /* 0x000000080a008981 */ /* 0x000162000c1e9900 */
[----:B--2---:R-:W-:-:S13]  /*02e0*/  ISETP.GE.AND P0, PT, R2, R7, PT ;  /* 0x000000070200720c */ /* 0x004fda0003f06270 */
[----:B0-----:R-:W-:Y:S05]  /*02f0*/  @P0 BRA `(.L_x_228) ;  /* 0x0000000000680947 */ /* 0x001fea0003800000 */
[----:B------:R-:W2:Y:S01]  /*0300*/  LDG.E.CONSTANT R5, desc[UR8][R4.64] ;  /* 0x0000000804057981 */ /* 0x000ea2000c1e9900 */
[----:B------:R-:W0:Y:S03]  /*0310*/  LDC.64 R10, c[0x0][0x3c0] ;  /* 0x0000f000ff0a7b82 */ /* 0x000e260000000a00 */
[----:B------:R1:W5:Y:S05]  /*0320*/  LDG.E.CONSTANT R25, desc[UR8][R8.64] ;  /* 0x0000000808197981 */ /* 0x00036a000c1e9900 */
[----:B------:R-:W3:Y:S08]  /*0330*/  LDC R21, c[0x0][0x360] ;  /* 0x0000d800ff157b82 */ /* 0x000ef00000000800 */
[----:B------:R-:W4:Y:S08]  /*0340*/  LDC.64 R12, c[0x0][0x398] ;  /* 0x0000e600ff0c7b82 */ /* 0x000f300000000a00 */
[----:B------:R-:W0:Y:S01]  /*0350*/  LDC.64 R14, c[0x0][0x3a0] ;  /* 0x0000e800ff0e7b82 */ /* 0x000e220000000a00 */
[----:B--2---:R-:W-:-:S04]  /*0360*/  IMAD.IADD R19, R6, 0x1, R5 ;  /* 0x0000000106137824 */ /* 0x004fc800078e0205 */
[----:B0-----:R-:W-:-:S03]  /*0370*/  IMAD.WIDE R18, R19, 0x4, R10 ;  /* 0x0000000413127825 */ /* 0x001fc600078e020a */
[----:B------:R-:W0:Y:S02]  /*0380*/  LDC.64 R10, c[0x0][0x3b0] ;  /* 0x0000ec00ff0a7b82 */ /* 0x000e240000000a00 */
[----:B------:R1:W5:Y:S01]  /*0390*/  LDG.E.CONSTANT R23, desc[UR8][R18.64] ;  /* 0x0000000812177981 */ /* 0x000362000c1e9900 */
[----:B------:R-:W-:Y:S02]  /*03a0*/  HFMA2 R17, -RZ, RZ, -0.0 , 0 ;  /* 0x80000000ff117431 */ /* 0x000fe400000001ff */
[----:B------:R-:W-:Y:S02]  /*03b0*/  IMAD.MOV.U32 R6, RZ, RZ, R2 ;  /* 0x000000ffff067224 */ /* 0x000fe400078e0002 */
[----:B---34-:R-:W-:-:S07]  /*03c0*/  IMAD.MOV.U32 R16, RZ, RZ, -0x80000000 ;  /* 0x80000000ff107424 */ /* 0x018fce00078e00ff */
.L_x_229:
[----:B-1---5:R-:W-:-:S04]  /*03d0*/  IMAD.IADD R19, R23, 0x1, R6 ;  /* 0x0000000117137824 */ /* 0x022fc800078e0206 */
[----:B0-----:R-:W-:-:S06]  /*03e0*/  IMAD.WIDE R18, R19, 0x4, R10 ;  /* 0x0000000413127825 */ /* 0x001fcc00078e020a */
[----:B------:R-:W2:Y:S01]  /*03f0*/  LDG.E.CONSTANT R18, desc[UR8][R18.64] ;  /* 0x0000000812127981 */ /* 0x000ea2000c1e9900 */
[----:B------:R-:W-:Y:S01]  /*0400*/  IMAD.IADD R6, R21, 0x1, R6 ;  /* 0x0000000115067824 */ /* 0x000fe200078e0206 */
[----:B--2---:R-:W-:-:S05]  /*0410*/  IADD3 R9, PT, PT, R25, R18, RZ ;  /* 0x0000001219097210 */ /* 0x004fca0007ffe0ff */
[----:B------:R-:W-:-:S04]  /*0420*/  IMAD.WIDE R4, R9, 0x4, R12 ;  /* 0x0000000409047825 */ /* 0x000fc800078e020c */
[----:B------:R-:W-:Y:S02]  /*0430*/  IMAD.WIDE R8, R9, 0x4, R14 ;  /* 0x0000000409087825 */ /* 0x000fe400078e020e */
[----:B------:R-:W2:Y:S04]  /*0440*/  LDG.E.CONSTANT R4, desc[UR8][R4.64] ;  /* 0x0000000804047981 */ /* 0x000ea8000c1e9900 */
[----:B------:R-:W3:Y:S01]  /*0450*/  LDG.E.CONSTANT R8, desc[UR8][R8.64] ;  /* 0x0000000808087981 */ /* 0x000ee2000c1e9900 */
[----:B------:R-:W-:Y:S02]  /*0460*/  ISETP.GE.AND P0, PT, R6, R7, PT ;  /* 0x000000070600720c */ /* 0x000fe40003f06270 */
[----:B--2---:R-:W-:Y:S02]  /*0470*/  VIMNMX R16, PT, PT, R4, R16, !PT ;  /* 0x0000001004107248 */ /* 0x004fe40007fe0100 */
[----:B---3--:R-:W-:-:S09]  /*0480*/  VIADDMNMX R17, R8, R4, R17, !PT ;  /* 0x0000000408117246 */ /* 0x008fd20007800111 */
[----:B------:R-:W-:Y:S05]  /*0490*/  @!P0 BRA `(.L_x_229) ;  /* 0xfffffffc00cc8947 */ /* 0x000fea000383ffff */
.L_x_228:
[----:B------:R-:W-:Y:S05]  /*04a0*/  BSYNC.RECONVERGENT B0 ;  /* 0x0000000000007941 */ /* 0x000fea0003800200 */
.L_x_227:
        /* <DEDUP_REMOVED lines=14> */
.L_x_233:
[--C-:B------:R-:W-:Y:S01]  /*0590*/  IMAD.MOV.U32 R10, RZ, RZ, R7.reuse ;  /* 0x000000ffff0a7224 */ /* 0x100fe200078e0007 */
[----:B------:R-:W-:Y:S01]  /*05a0*/  SHF.R.U32.HI R7, RZ, 0x1, R7 ;  /* 0x00000001ff077819 */ /* 0x000fe20000011607 */
[----:B------:R-:W-:Y:S03]  /*05b0*/  BSSY.RECONVERGENT B0, `(.L_x_231) ;  /* 0x000000d000007945 */ /* 0x000fe60003800200 */
[----:B------:R-:W-:-:S13]  /*05c0*/  ISETP.GE.U32.AND P0, PT, R2, R7, PT ;  /* 0x000000070200720c */ /* 0x000fda0003f06070 */
[----:B0-----:R-:W-:Y:S05]  /*05d0*/  @P0 BRA `(.L_x_232) ;  /* 0x0000000000280947 */ /* 0x001fea0003800000 */
[C---:B------:R-:W-:Y:S01]  /*05e0*/  LEA R6, R7.reuse, R5, 0x2 ;  /* 0x0000000507067211 */ /* 0x040fe200078e10ff */
[----:B------:R-:W-:Y:S05]  /*05f0*/  LDS R8, [R5] ;  /* 0x0000000005087984 */ /* 0x000fea0000000800 */
[----:B------:R-:W0:Y:S02]  /*0600*/  LDS R6, [R6] ;  /* 0x0000000006067984 */ /* 0x000e240000000800 */
[----:B0-----:R-:W-:Y:S01]  /*0610*/  ISETP.GT.AND P0, PT, R6, R8, PT ;  /* 0x000000080600720c */ /* 0x001fe20003f04270 */
[----:B------:R-:W-:-:S12]  /*0620*/  IMAD R8, R7, 0x4, R4 ;  /* 0x0000000407087824 */ /* 0x000fd800078e0204 */
[----:B------:R-:W-:Y:S04]  /*0630*/  @P0 STS [R5], R6 ;  /* 0x0000000605000388 */ /* 0x000fe80000000800 */
[----:B------:R-:W-:Y:S04]  /*0640*/  LDS R8, [R8] ;  /* 0x0000000008087984 */ /* 0x000fe80000000800 */
[----:B------:R-:W0:Y:S02]  /*0650*/  LDS R9, [R4] ;  /* 0x0000000004097984 */ /* 0x000e240000000800 */
[----:B0-----:R-:W-:-:S13]  /*0660*/  ISETP.GT.AND P0, PT, R8, R9, PT ;  /* 0x000000090800720c */ /* 0x001fda0003f04270 */
[----:B------:R0:W-:Y:S02]  /*0670*/  @P0 STS [R4], R8 ;  /* 0x0000000804000388 */ /* 0x0001e40000000800 */
.L_x_232:
[----:B------:R-:W-:Y:S05]  /*0680*/  BSYNC.RECONVERGENT B0 ;  /* 0x0000000000007941 */ /* 0x000fea0003800200 */
.L_x_231:
[----:B------:R-:W-:Y:S01]  /*0690*/  BAR.SYNC.DEFER_BLOCKING 0x0 ;  /* 0x0000000000007b1d */ /* 0x000fe20000010000 */
[----:B------:R-:W-:-:S13]  /*06a0*/  ISETP.GT.U32.AND P0, PT, R10, 0x83, PT ;  /* 0x000000830a00780c */ /* 0x000fda0003f04070 */
[----:B------:R-:W-:Y:S05]  /*06b0*/  @P0 BRA `(.L_x_233) ;  /* 0xfffffffc00b40947 */ /* 0x000fea000383ffff */
.L_x_230:
[----:B------:R-:W-:-:S13]  /*06c0*/  ISETP.GT.U32.AND P0, PT, R2, 0x1f, PT ;  /* 0x0000001f0200780c */ /* 0x000fda0003f04070 */
[----:B------:R-:W-:Y:S05]  /*06d0*/  @P0 EXIT ;  /* 0x000000000000094d */ /* 0x000fea0003800000 */
[C---:B------:R-:W-:Y:S01]  /*06e0*/  VIADD R6, R2.reuse, 0x20 ;  /* 0x0000002002067836 */ /* 0x040fe20000000000 */
[C---:B0-----:R-:W-:Y:S01]  /*06f0*/  IADD3 R8, PT, PT, R2.reuse, 0x8, RZ ;  /* 0x0000000802087810 */ /* 0x041fe20007ffe0ff */
[C---:B------:R-:W-:Y:S01]  /*0700*/  VIADD R7, R2.reuse, 0x10 ;  /* 0x0000001002077836 */ /* 0x040fe20000000000 */
[----:B------:R-:W-:Y:S01]  /*0710*/  BSSY.RECONVERGENT B0, `(.L_x_234) ;  /* 0x0000010000007945 */ /* 0x000fe20003800200 */
[----:B------:R-:W-:Y:S01]  /*0720*/  VIADD R9, R2, 0x1 ;  /* 0x0000000102097836 */ /* 0x000fe20000000000 */
[----:B------:R-:W-:Y:S01]  /*0730*/  ISETP.GE.U32.AND P0, PT, R6, UR4, PT ;  /* 0x0000000406007c0c */ /* 0x000fe2000bf06070 */
[C---:B------:R-:W-:Y:S01]  /*0740*/  VIADD R6, R2.reuse, 0x4 ;  /* 0x0000000402067836 */ /* 0x040fe20000000000 */
[----:B------:R-:W-:Y:S01]  /*0750*/  ISETP.GE.U32.AND P1, PT, R7, UR4, PT ;  /* 0x0000000407007c0c */ /* 0x000fe2000bf26070 */
[----:B------:R-:W-:Y:S01]  /*0760*/  VIADD R7, R2, 0x2 ;  /* 0x0000000202077836 */ /* 0x000fe20000000000 */
[----:B------:R-:W-:Y:S02]  /*0770*/  ISETP.GE.U32.AND P2, PT, R8, UR4, PT ;  /* 0x0000000408007c0c */ /* 0x000fe4000bf46070 */
[----:B------:R-:W-:-:S02]  /*0780*/  ISETP.GE.U32.AND P3, PT, R6, UR4, PT ;  /* 0x0000000406007c0c */ /* 0x000fc4000bf66070 */
[----:B------:R-:W-:Y:S02]  /*0790*/  ISETP.GE.U32.AND P4, PT, R7, UR4, PT ;  /* 0x0000000407007c0c */ /* 0x000fe4000bf86070 */
[----:B------:R-:W-:-:S03]  /*07a0*/  ISETP.GE.U32.AND P5, PT, R9, UR4, PT ;  /* 0x0000000409007c0c */ /* 0x000fc6000bfa6070 */
[----:B------:R-:W-:Y:S10]  /*07b0*/  @P0 BRA `(.L_x_235) ;  /* 0x0000000000140947 */ /* 0x000ff40003800000 */
[----:B------:R-:W-:Y:S04]  /*07c0*/  LDS R6, [R5+0x80] ;  /* 0x0000800005067984 */ /* 0x000fe80000000800 */
[----:B------:R-:W0:Y:S02]  /*07d0*/  LDS R7, [R5] ;  /* 0x0000000005077984 */ /* 0x000e240000000800 */
[----:B0-----:R-:W-:-:S13]  /*07e0*/  ISETP.GT.AND P6, PT, R6, R7, PT ;  /* 0x000000070600720c */ /* 0x001fda0003fc4270 */
[----:B------:R-:W0:Y:S04]  /*07f0*/  @P6 LDS R6, [R5+0x80] ;  /* 0x0000800005066984 */ /* 0x000e280000000800 */
[----:B0-----:R0:W-:Y:S02]  /*0800*/  @P6 STS [R5], R6 ;  /* 0x0000000605006388 */ /* 0x0011e40000000800 */
.L_x_235:
[----:B------:R-:W-:Y:S05]  /*0810*/  BSYNC.RECONVERGENT B0 ;  /* 0x0000000000007941 */ /* 0x000fea0003800200 */
.L_x_234:
[----:B------:R-:W-:Y:S04]  /*0820*/  BSSY.RECONVERGENT B0, `(.L_x_236) ;  /* 0x0000007000007945 */ /* 0x000fe80003800200 */
[----:B------:R-:W-:Y:S05]  /*0830*/  @P1 BRA `(.L_x_237) ;  /* 0x0000000000141947 */ /* 0x000fea0003800000 */
[----:B0-----:R-:W-:Y:S04]  /*0840*/  LDS R6, [R5+0x40] ;  /* 0x0000400005067984 */ /* 0x001fe80000000800 */
[----:B------:R-:W0:Y:S02]  /*0850*/  LDS R7, [R5] ;  /* 0x0000000005077984 */ /* 0x000e240000000800 */
[----:B0-----:R-:W-:-:S13]  /*0860*/  ISETP.GT.AND P6, PT, R6, R7, PT ;  /* 0x000000070600720c */ /* 0x001fda0003fc4270 */
[----:B------:R-:W0:Y:S04]  /*0870*/  @P6 LDS R6, [R5+0x40] ;  /* 0x0000400005066984 */ /* 0x000e280000000800 */
[----:B0-----:R1:W-:Y:S02]  /*0880*/  @P6 STS [R5], R6 ;  /* 0x0000000605006388 */ /* 0x0013e40000000800 */
.L_x_237:
[----:B------:R-:W-:Y:S05]  /*0890*/  BSYNC.RECONVERGENT B0 ;  /* 0x0000000000007941 */ /* 0x000fea0003800200 */
.L_x_236:
[----:B------:R-:W-:Y:S04]  /*08a0*/  BSSY.RECONVERGENT B0, `(.L_x_238) ;  /* 0x0000007000007945 */ /* 0x000fe80003800200 */
[----:B------:R-:W-:Y:S05]  /*08b0*/  @P2 BRA `(.L_x_239) ;  /* 0x0000000000142947 */ /* 0x000fea0003800000 */
[----:B01----:R-:W-:Y:S04]  /*08c0*/  LDS R6, [R5+0x20] ;  /* 0x0000200005067984 */ /* 0x003fe80000000800 */
[----:B------:R-:W0:Y:S02]  /*08d0*/  LDS R7, [R5] ;  /* 0x0000000005077984 */ /* 0x000e240000000800 */
[----:B0-----:R-:W-:-:S13]  /*08e0*/  ISETP.GT.AND P6, PT, R6, R7, PT ;  /* 0x000000070600720c */ /* 0x001fda0003fc4270 */
[----:B------:R-:W0:Y:S04]  /*08f0*/  @P6 LDS R6, [R5+0x20] ;  /* 0x0000200005066984 */ /* 0x000e280000000800 */
[----:B0-----:R2:W-:Y:S02]  /*0900*/  @P6 STS [R5], R6 ;  /* 0x0000000605006388 */ /* 0x0015e40000000800 */
.L_x_239:
[----:B------:R-:W-:Y:S05]  /*0910*/  BSYNC.RECONVERGENT B0 ;  /* 0x0000000000007941 */ /* 0x000fea0003800200 */
.L_x_238:
[----:B------:R-:W-:Y:S04]  /*0920*/  BSSY.RECONVERGENT B0, `(.L_x_240) ;  /* 0x0000007000007945 */ /* 0x000fe80003800200 */
[----:B------:R-:W-:Y:S05]  /*0930*/  @P3 BRA `(.L_x_241) ;  /* 0x0000000000143947 */ /* 0x000fea0003800000 */
[----:B012---:R-:W-:Y:S04]  /*0940*/  LDS R6, [R5+0x10] ;  /* 0x0000100005067984 */ /* 0x007fe80000000800 */
[----:B------:R-:W0:Y:S02]  /*0950*/  LDS R7, [R5] ;  /* 0x0000000005077984 */ /* 0x000e240000000800 */
[----:B0-----:R-:W-:-:S13]  /*0960*/  ISETP.GT.AND P6, PT, R6, R7, PT ;  /* 0x000000070600720c */ /* 0x001fda0003fc4270 */
[----:B------:R-:W0:Y:S04]  /*0970*/  @P6 LDS R6, [R5+0x10] ;  /* 0x0000100005066984 */ /* 0x000e280000000800 */
[----:B0-----:R3:W-:Y:S02]  /*0980*/  @P6 STS [R5], R6 ;  /* 0x0000000605006388 */ /* 0x0017e40000000800 */
.L_x_241:
[----:B------:R-:W-:Y:S05]  /*0990*/  BSYNC.RECONVERGENT B0 ;  /* 0x0000000000007941 */ /* 0x000fea0003800200 */
.L_x_240:
[----:B------:R-:W-:Y:S04]  /*09a0*/  BSSY.RECONVERGENT B0, `(.L_x_242) ;  /* 0x0000007000007945 */ /* 0x000fe80003800200 */
[----:B------:R-:W-:Y:S05]  /*09b0*/  @P4 BRA `(.L_x_243) ;  /* 0x0000000000144947 */ /* 0x000fea0003800000 */
[----:B0123--:R-:W-:Y:S04]  /*09c0*/  LDS R6, [R5+0x8] ;  /* 0x0000080005067984 */ /* 0x00ffe80000000800 */
[----:B------:R-:W0:Y:S02]  /*09d0*/  LDS R7, [R5] ;  /* 0x0000000005077984 */ /* 0x000e240000000800 */
[----:B0-----:R-:W-:-:S13]  /*09e0*/  ISETP.GT.AND P6, PT, R6, R7, PT ;  /* 0x000000070600720c */ /* 0x001fda0003fc4270 */
[----:B------:R-:W0:Y:S04]  /*09f0*/  @P6 LDS R6, [R5+0x8] ;  /* 0x0000080005066984 */ /* 0x000e280000000800 */
[----:B0-----:R4:W-:Y:S02]  /*0a00*/  @P6 STS [R5], R6 ;  /* 0x0000000605006388 */ /* 0x0019e40000000800 */
.L_x_243:
[----:B------:R-:W-:Y:S05]  /*0a10*/  BSYNC.RECONVERGENT B0 ;  /* 0x0000000000007941 */ /* 0x000fea0003800200 */
.L_x_242:
[----:B------:R-:W-:Y:S04]  /*0a20*/  BSSY.RECONVERGENT B0, `(.L_x_244) ;  /* 0x0000007000007945 */ /* 0x000fe80003800200 */
[----:B------:R-:W-:Y:S05]  /*0a30*/  @P5 BRA `(.L_x_245) ;  /* 0x0000000000145947 */ /* 0x000fea0003800000 */
[----:B01234-:R-:W-:Y:S04]  /*0a40*/  LDS R6, [R5+0x4] ;  /* 0x0000040005067984 */ /* 0x01ffe80000000800 */
[----:B------:R-:W0:Y:S02]  /*0a50*/  LDS R7, [R5] ;  /* 0x0000000005077984 */ /* 0x000e240000000800 */
[----:B0-----:R-:W-:-:S13]  /*0a60*/  ISETP.GT.AND P6, PT, R6, R7, PT ;  /* 0x000000070600720c */ /* 0x001fda0003fc4270 */
[----:B------:R-:W0:Y:S04]  /*0a70*/  @P6 LDS R6, [R5+0x4] ;  /* 0x0000040005066984 */ /* 0x000e280000000800 */
[----:B0-----:R0:W-:Y:S02]  /*0a80*/  @P6 STS [R5], R6 ;  /* 0x0000000605006388 */ /* 0x0011e40000000800 */
.L_x_245:
[----:B------:R-:W-:Y:S05]  /*0a90*/  BSYNC.RECONVERGENT B0 ;  /* 0x0000000000007941 */ /* 0x000fea0003800200 */
.L_x_244:
[----:B------:R-:W-:Y:S01]  /*0aa0*/  BSSY.RECONVERGENT B0, `(.L_x_246) ;  /* 0x0000008000007945 */ /* 0x000fe20003800200 */
[----:B------:R-:W-:-:S03]  /*0ab0*/  ISETP.NE.AND P6, PT, R2, RZ, PT ;  /* 0x000000ff0200720c */ /* 0x000fc60003fc5270 */
[----:B------:R-:W-:Y:S10]  /*0ac0*/  @P0 BRA `(.L_x_247) ;  /* 0x0000000000140947 */ /* 0x000ff40003800000 */
[----:B------:R-:W-:Y:S04]  /*0ad0*/  LDS R2, [R4+0x80] ;  /* 0x0000800004027984 */ /* 0x000fe80000000800 */
[----:B01234-:R-:W0:Y:S02]  /*0ae0*/  LDS R5, [R4] ;  /* 0x0000000004057984 */ /* 0x01fe240000000800 */
[----:B0-----:R-:W-:-:S13]  /*0af0*/  ISETP.GT.AND P0, PT, R2, R5, PT ;  /* 0x000000050200720c */ /* 0x001fda0003f04270 */
[----:B------:R-:W0:Y:S04]  /*0b00*/  @P0 LDS R5, [R4+0x80] ;  /* 0x0000800004050984 */ /* 0x000e280000000800 */
[----:B0-----:R0:W-:Y:S02]  /*0b10*/  @P0 STS [R4], R5 ;  /* 0x0000000504000388 */ /* 0x0011e40000000800 */
.L_x_247:
[----:B------:R-:W-:Y:S05]  /*0b20*/  BSYNC.RECONVERGENT B0 ;  /* 0x0000000000007941 */ /* 0x000fea0003800200 */
.L_x_246:
[----:B------:R-:W-:Y:S04]  /*0b30*/  BSSY.RECONVERGENT B0, `(.L_x_248) ;  /* 0x0000007000007945 */ /* 0x000fe80003800200 */
[----:B------:R-:W-:Y:S05]  /*0b40*/  @P1 BRA `(.L_x_249) ;  /* 0x0000000000141947 */ /* 0x000fea0003800000 */
[----:B------:R-:W-:Y:S04]  /*0b50*/  LDS R2, [R4+0x40] ;  /* 0x0000400004027984 */ /* 0x000fe80000000800 */
[----:B01234-:R-:W0:Y:S02]  /*0b60*/  LDS R5, [R4] ;  /* 0x0000000004057984 */ /* 0x01fe240000000800 */
[----:B0-----:R-:W-:-:S13]  /*0b70*/  ISETP.GT.AND P0, PT, R2, R5, PT ;  /* 0x000000050200720c */ /* 0x001fda0003f04270 */
[----:B------:R-:W0:Y:S04]  /*0b80*/  @P0 LDS R5, [R4+0x40] ;  /* 0x0000400004050984 */ /* 0x000e280000000800 */
[----:B0-----:R0:W-:Y:S02]  /*0b90*/  @P0 STS [R4], R5 ;  /* 0x0000000504000388 */ /* 0x0011e40000000800 */
.L_x_249:
[----:B------:R-:W-:Y:S05]  /*0ba0*/  BSYNC.RECONVERGENT B0 ;  /* 0x0000000000007941 */ /* 0x000fea0003800200 */
.L_x_248:
[----:B------:R-:W-:Y:S04]  /*0bb0*/  BSSY.RECONVERGENT B0, `(.L_x_250) ;  /* 0x0000007000007945 */ /* 0x000fe80003800200 */
[----:B------:R-:W-:Y:S05]  /*0bc0*/  @P2 BRA `(.L_x_251) ;  /* 0x0000000000142947 */ /* 0x000fea0003800000 */
[----:B------:R-:W-:Y:S04]  /*0bd0*/  LDS R2, [R4+0x20] ;  /* 0x0000200004027984 */ /* 0x000fe80000000800 */
[----:B01234-:R-:W0:Y:S02]  /*0be0*/  LDS R5, [R4] ;  /* 0x0000000004057984 */ /* 0x01fe240000000800 */
[----:B0-----:R-:W-:-:S13]  /*0bf0*/  ISETP.GT.AND P0, PT, R2, R5, PT ;  /* 0x000000050200720c */ /* 0x001fda0003f04270 */
[----:B------:R-:W0:Y:S04]  /*0c00*/  @P0 LDS R5, [R4+0x20] ;  /* 0x0000200004050984 */ /* 0x000e280000000800 */
[----:B0-----:R0:W-:Y:S02]  /*0c10*/  @P0 STS [R4], R5 ;  /* 0x0000000504000388 */ /* 0x0011e40000000800 */
.L_x_251:
[----:B------:R-:W-:Y:S05]  /*0c20*/  BSYNC.RECONVERGENT B0 ;  /* 0x0000000000007941 */ /* 0x000fea0003800200 */
.L_x_250:
[----:B------:R-:W-:Y:S04]  /*0c30*/  BSSY.RECONVERGENT B0, `(.L_x_252) ;  /* 0x0000007000007945 */ /* 0x000fe80003800200 */
[----:B------:R-:W-:Y:S05]  /*0c40*/  @P3 BRA `(.L_x_253) ;  /* 0x0000000000143947 */ /* 0x000fea0003800000 */
[----:B------:R-:W-:Y:S04]  /*0c50*/  LDS R2, [R4+0x10] ;  /* 0x0000100004027984 */ /* 0x000fe80000000800 */
[----:B01234-:R-:W0:Y:S02]  /*0c60*/  LDS R5, [R4] ;  /* 0x0000000004057984 */ /* 0x01fe240000000800 */
[----:B0-----:R-:W-:-:S13]  /*0c70*/  ISETP.GT.AND P0, PT, R2, R5, PT ;  /* 0x000000050200720c */ /* 0x001fda0003f04270 */
[----:B------:R-:W0:Y:S04]  /*0c80*/  @P0 LDS R5, [R4+0x10] ;  /* 0x0000100004050984 */ /* 0x000e280000000800 */
[----:B0-----:R0:W-:Y:S02]  /*0c90*/  @P0 STS [R4], R5 ;  /* 0x0000000504000388 */ /* 0x0011e40000000800 */
.L_x_253:
[----:B------:R-:W-:Y:S05]  /*0ca0*/  BSYNC.RECONVERGENT B0 ;  /* 0x0000000000007941 */ /* 0x000fea0003800200 */
.L_x_252:
[----:B------:R-:W-:Y:S04]  /*0cb0*/  BSSY.RECONVERGENT B0, `(.L_x_254) ;  /* 0x0000007000007945 */ /* 0x000fe80003800200 */
[----:B------:R-:W-:Y:S05]  /*0cc0*/  @P4 BRA `(.L_x_255) ;  /* 0x0000000000144947 */ /* 0x000fea0003800000 */
[----:B------:R-:W-:Y:S04]  /*0cd0*/  LDS R2, [R4+0x8] ;  /* 0x0000080004027984 */ /* 0x000fe80000000800 */
[----:B01234-:R-:W0:Y:S02]  /*0ce0*/  LDS R5, [R4] ;  /* 0x0000000004057984 */ /* 0x01fe240000000800 */
[----:B0-----:R-:W-:-:S13]  /*0cf0*/  ISETP.GT.AND P0, PT, R2, R5, PT ;  /* 0x000000050200720c */ /* 0x001fda0003f04270 */
[----:B------:R-:W0:Y:S04]  /*0d00*/  @P0 LDS R5, [R4+0x8] ;  /* 0x0000080004050984 */ /* 0x000e280000000800 */
[----:B0-----:R0:W-:Y:S02]  /*0d10*/  @P0 STS [R4], R5 ;  /* 0x0000000504000388 */ /* 0x0011e40000000800 */
.L_x_255:
[----:B------:R-:W-:Y:S05]  /*0d20*/  BSYNC.RECONVERGENT B0 ;  /* 0x0000000000007941 */ /* 0x000fea0003800200 */
.L_x_254:
[----:B------:R-:W-:Y:S04]  /*0d30*/  BSSY.RECONVERGENT B0, `(.L_x_256) ;  /* 0x0000007000007945 */ /* 0x000fe80003800200 */
[----:B------:R-:W-:Y:S05]  /*0d40*/  @P5 BRA `(.L_x_257) ;  /* 0x0000000000145947 */ /* 0x000fea0003800000 */
[----:B------:R-:W-:Y:S04]  /*0d50*/  LDS R2, [R4+0x4] ;  /* 0x0000040004027984 */ /* 0x000fe80000000800 */
[----:B01234-:R-:W0:Y:S02]  /*0d60*/  LDS R5, [R4] ;  /* 0x0000000004057984 */ /* 0x01fe240000000800 */
[----:B0-----:R-:W-:-:S13]  /*0d70*/  ISETP.GT.AND P0, PT, R2, R5, PT ;  /* 0x000000050200720c */ /* 0x001fda0003f04270 */
[----:B------:R-:W0:Y:S04]  /*0d80*/  @P0 LDS R5, [R4+0x4] ;  /* 0x0000040004050984 */ /* 0x000e280000000800 */
[----:B0-----:R0:W-:Y:S02]  /*0d90*/  @P0 STS [R4], R5 ;  /* 0x0000000504000388 */ /* 0x0011e40000000800 */
.L_x_257:
[----:B------:R-:W-:Y:S05]  /*0da0*/  BSYNC.RECONVERGENT B0 ;  /* 0x0000000000007941 */ /* 0x000fea0003800200 */
.L_x_256:
[----:B------:R-:W-:Y:S05]  /*0db0*/  @P6 EXIT ;  /* 0x000000000000694d */ /* 0x000fea0003800000 */
[----:B------:R-:W0:Y:S01]  /*0dc0*/  S2UR UR5, SR_CgaCtaId ;  /* 0x00000000000579c3 */ /* 0x000e220000008800 */
[----:B------:R-:W-:-:S07]  /*0dd0*/  UMOV UR4, 0x400 ;  /* 0x0000040000047882 */ /* 0x000fce0000000000 */
[----:B01234-:R-:W0:Y:S08]  /*0de0*/  LDC.64 R4, c[0x0][0x3e8] ;  /* 0x0000fa00ff047b82 */ /* 0x01fe300000000a00 */
[----:B------:R-:W1:Y:S01]  /*0df0*/  LDC.64 R6, c[0x0][0x3f0] ;  /* 0x0000fc00ff067b82 */ /* 0x000e620000000a00 */
[----:B------:R-:W-:Y:S01]  /*0e00*/  ULEA UR4, UR5, UR4, 0x18 ;  /* 0x0000000405047291 */ /* 0x000fe2000f8ec0ff */
[----:B0-----:R-:W-:-:S08]  /*0e10*/  IMAD.WIDE.U32 R4, R3, 0x4, R4 ;  /* 0x0000000403047825 */ /* 0x001fd000078e0004 */
[----:B------:R-:W0:Y:S04]  /*0e20*/  LDS R11, [UR4] ;  /* 0x00000004ff0b7984 */ /* 0x000e280008000800 */
[----:B------:R-:W2:Y:S01]  /*0e30*/  LDS R13, [UR4+0x1000] ;  /* 0x00100004ff0d7984 */ /* 0x000ea20008000800 */
[----:B-1----:R-:W-:Y:S01]  /*0e40*/  IMAD.WIDE.U32 R6, R3, 0x4, R6 ;  /* 0x0000000403067825 */ /* 0x002fe200078e0006 */
[----:B0----5:R-:W-:Y:S02]  /*0e50*/  ISETP.NE.AND P0, PT, R11, R0, PT ;  /* 0x000000000b00720c */ /* 0x021fe40003f05270 */
[----:B------:R0:W-:Y:S01]  /*0e60*/  STG.E desc[UR8][R4.64], R11 ;  /* 0x0000000b04007986 */ /* 0x0001e2000c101908 */
[----:B------:R-:W-:-:S03]  /*0e70*/  MOV R0, 0x1 ;  /* 0x0000000100007802 */ /* 0x000fc60000000f00 */
[----:B--2---:R0:W-:Y:S07]  /*0e80*/  STG.E desc[UR8][R6.64], R13 ;  /* 0x0000000d06007986 */ /* 0x0041ee000c101908 */
[----:B------:R-:W1:Y:S02]  /*0e90*/  @!P0 LDC.64 R8, c[0x0][0x3f8] ;  /* 0x0000fe00ff088b82 */ /* 0x000e640000000a00 */
[----:B-1----:R-:W-:-:S05]  /*0ea0*/  @!P0 IADD3 R8, P1, PT, R3, R8, RZ ;  /* 0x0000000803088210 */ /* 0x002fca0007f3e0ff */
[----:B------:R-:W-:-:S05]  /*0eb0*/  @!P0 IMAD.X R9, RZ, RZ, R9, P1 ;  /* 0x000000ffff098224 */ /* 0x000fca00008e0609 */
[----:B------:R0:W-:Y:S01]  /*0ec0*/  @!P0 STG.E.U8 desc[UR8][R8.64], R0 ;  /* 0x0000000008008986 */ /* 0x0001e2000c101108 */
[----:B------:R-:W-:Y:S05]  /*0ed0*/  @!P0 EXIT ;  /* 0x000000000000894d */ /* 0x000fea0003800000 */
[----:B------:R-:W1:Y:S02]  /*0ee0*/  LDCU.64 UR4, c[0x0][0x3f8] ;  /* 0x00007f00ff0477ac */ /* 0x000e640008000a00 */
[----:B-1----:R-:W-:-:S05]  /*0ef0*/  IADD3 R2, P0, PT, R3, UR4, RZ ;  /* 0x0000000403027c10 */ /* 0x002fca000ff1e0ff */
[----:B------:R-:W-:-:S05]  /*0f00*/  IMAD.X R3, RZ, RZ, UR5, P0 ;  /* 0x00000005ff037e24 */ /* 0x000fca00080e06ff */
[----:B------:R-:W-:Y:S01]  /*0f10*/  STG.E.U8 desc[UR8][R2.64], RZ ;  /* 0x000000ff02007986 */ /* 0x000fe2000c101108 */
[----:B------:R-:W-:Y:S05]  /*0f20*/  EXIT ;  /* 0x000000000000794d */ /* 0x000fea0003800000 */
.L_x_258:
        /* <DEDUP_REMOVED lines=13> */
.L_x_356:


//--------------------- .text._Z18Arr_MultiplicationPiS_i --------------------------
	.section	.text._Z18Arr_MultiplicationPiS_i,"ax",@progbits
	.align	128
        .global         _Z18Arr_MultiplicationPiS_i
        .type           _Z18Arr_MultiplicationPiS_i,@function
        .size           _Z18Arr_MultiplicationPiS_i,(.L_x_357 - _Z18Arr_MultiplicationPiS_i)
        .other          _Z18Arr_MultiplicationPiS_i,@"STO_CUDA_ENTRY STV_DEFAULT"
_Z18Arr_MultiplicationPiS_i:
.text._Z18Arr_MultiplicationPiS_i:
        /* <DEDUP_REMOVED lines=9> */
[----:B------:R-:W1:Y:S07]  /*0090*/  LDCU.64 UR4, c[0x0][0x358] ;  /* 0x00006b00ff0477ac */ /* 0x000e6e0008000a00 */
[----:B------:R-:W2:Y:S01]  /*00a0*/  LDC.64 R2, c[0x0][0x380] ;  /* 0x0000e000ff027b82 */ /* 0x000ea20000000a00 */
[----:B0-----:R-:W-:-:S06]  /*00b0*/  IMAD.WIDE R4, R7, 0x4, R4 ;  /* 0x0000000407047825 */ /* 0x001fcc00078e0204 */
[----:B-1----:R-:W3:Y:S01]  /*00c0*/  LDG.E.CONSTANT R5, desc[UR4][R4.64] ;  /* 0x0000000404057981 */ /* 0x002ee2000c1e9900 */
[----:B--2---:R-:W-:-:S05]  /*00d0*/  IMAD.WIDE R2, R7, 0x4, R2 ;  /* 0x0000000407027825 */ /* 0x004fca00078e0202 */
[----:B------:R-:W3:Y:S02]  /*00e0*/  LDG.E R0, desc[UR4][R2.64] ;  /* 0x0000000402007981 */ /* 0x000ee4000c1e1900 */
[----:B---3--:R-:W-:-:S05]  /*00f0*/  IMAD R7, R0, R5, RZ ;  /* 0x0000000500077224 */ /* 0x008fca00078e02ff */
[----:B------:R-:W-:Y:S01]  /*0100*/  STG.E desc[UR4][R2.64], R7 ;  /* 0x0000000702007986 */ /* 0x000fe2000c101904 */
[----:B------:R-:W-:Y:S05]  /*0110*/  EXIT ;  /* 0x000000000000794d */ /* 0x000fea0003800000 */
.L_x_259:
        /* <DEDUP_REMOVED lines=14> */
.L_x_357:


//--------------------- .text._Z17reduceSum2DkernelPKiPii --------------------------
	.section	.text._Z17reduceSum2DkernelPKiPii,"ax",@progbits
	.align	128
        .global         _Z17reduceSum2DkernelPKiPii
        .type           _Z17reduceSum2DkernelPKiPii,@function
        .size           _Z17reduceSum2DkernelPKiPii,(.L_x_358 - _Z17reduceSum2DkernelPKiPii)
        .other          _Z17reduceSum2DkernelPKiPii,@"STO_CUDA_ENTRY STV_DEFAULT"
_Z17reduceSum2DkernelPKiPii:
.text._Z17reduceSum2DkernelPKiPii:
[----:B------:R-:W-:Y:S01]  /*0000*/  LDC R1, c[0x0][0x37c] ;  /* 0x0000df00ff017b82 */ /* 0x000fe20000000800 */
[----:B------:R-:W0:Y:S07]  /*0010*/  S2R R3, SR_TID.X ;  /* 0x0000000000037919 */ /* 0x000e2e0000002100 */
[----:B------:R-:W0:Y:S01]  /*0020*/  LDC R4, c[0x0][0x390] ;  /* 0x0000e400ff047b82 */ /* 0x000e220000000800 */
[----:B------:R-:W1:Y:S01]  /*0030*/  LDCU UR8, c[0x0][0x360] ;  /* 0x00006c00ff0877ac */ /* 0x000e620008000800 */
[----:B------:R-:W2:Y:S01]  /*0040*/  S2R R0, SR_CTAID.X ;  /* 0x0000000000007919 */ /* 0x000ea20000002500 */
[----:B------:R-:W3:Y:S01]  /*0050*/  LDCU.64 UR6, c[0x0][0x358] ;  /* 0x00006b00ff0677ac */ /* 0x000ee20008000a00 */
[-C--:B0-----:R-:W-:Y:S01]  /*0060*/  ISETP.GE.AND P1, PT, R3, R4.reuse, PT ;  /* 0x000000040300720c */ /* 0x081fe20003f26270 */
[----:B--2---:R-:W-:-:S02]  /*0070*/  IMAD R9, R0, R4, R3 ;  /* 0x0000000400097224 */ /* 0x004fc400078e0203 */
[----:B------:R-:W-:Y:S02]  /*0080*/  IMAD R2, R0, R4, R4 ;  /* 0x0000000400027224 */ /* 0x000fe400078e0204 */
[----:B-1----:R-:W-:-:S05]  /*0090*/  VIADD R11, R9, UR8 ;  /* 0x00000008090b7c36 */ /* 0x002fca0008000000 */
[----:B------:R-:W-:-:S03]  /*00a0*/  ISETP.GE.AND P0, PT, R11, R2, PT ;  /* 0x000000020b00720c */ /* 0x000fc60003f06270 */
[----:B------:R-:W0:Y:S10]  /*00b0*/  @!P1 LDC.64 R4, c[0x0][0x380] ;  /* 0x0000e000ff049b82 */ /* 0x000e340000000a00 */
[----:B------:R-:W1:Y:S01]  /*00c0*/  @!P0 LDC.64 R6, c[0x0][0x380] ;  /* 0x0000e000ff068b82 */ /* 0x000e620000000a00 */
[----:B0-----:R-:W-:-:S04]  /*00d0*/  @!P1 IMAD.WIDE R4, R9, 0x4, R4 ;  /* 0x0000000409049825 */ /* 0x001fc800078e0204 */
[----:B------:R-:W-:-:S06]  /*00e0*/  IMAD.MOV.U32 R9, RZ, RZ, RZ ;  /* 0x000000ffff097224 */ /* 0x000fcc00078e00ff */
[----:B---3--:R-:W2:Y:S01]  /*00f0*/  @!P1 LDG.E.CONSTANT R9, desc[UR6][R4.64] ;  /* 0x0000000604099981 */ /* 0x008ea2000c1e9900 */
[----:B-1----:R-:W-:-:S06]  /*0100*/  @!P0 IMAD.WIDE R6, R11, 0x4, R6 ;  /* 0x000000040b068825 */ /* 0x002fcc00078e0206 */
[----:B------:R-:W2:Y:S01]  /*0110*/  @!P0 LDG.E.CONSTANT R6, desc[UR6][R6.64] ;  /* 0x0000000606068981 */ /* 0x000ea2000c1e9900 */
[----:B------:R-:W0:Y:S01]  /*0120*/  S2UR UR5, SR_CgaCtaId ;  /* 0x00000000000579c3 */ /* 0x000e220000008800 */
[----:B------:R-:W-:Y:S01]  /*0130*/  UMOV UR4, 0x400 ;  /* 0x0000040000047882 */ /* 0x000fe20000000000 */
[----:B------:R-:W-:Y:S02]  /*0140*/  UISETP.GE.U32.AND UP0, UPT, UR8, 0x42, UPT ;  /* 0x000000420800788c */ /* 0x000fe4000bf06070 */
[----:B0-----:R-:W-:-:S06]  /*0150*/  ULEA UR4, UR5, UR4, 0x18 ;  /* 0x0000000405047291 */ /* 0x001fcc000f8ec0ff */
[C---:B------:R-:W-:Y:S02]  /*0160*/  LEA R2, R3.reuse, UR4, 0x2 ;  /* 0x0000000403027c11 */ /* 0x040fe4000f8e10ff */
[----:B------:R-:W-:Y:S01]  /*0170*/  ISETP.GT.U32.AND P1, PT, R3, 0x1f, PT ;  /* 0x0000001f0300780c */ /* 0x000fe20003f24070 */
[----:B--2---:R-:W-:-:S05]  /*0180*/  @!P0 IMAD.IADD R9, R9, 0x1, R6 ;  /* 0x0000000109098824 */ /* 0x004fca00078e0206 */
[----:B------:R0:W-:Y:S01]  /*0190*/  STS [R2], R9 ;  /* 0x0000000902007388 */ /* 0x0001e20000000800 */
[----:B------:R-:W-:Y:S06]  /*01a0*/  BAR.SYNC.DEFER_BLOCKING 0x0 ;  /* 0x0000000000007b1d */ /* 0x000fec0000010000 */
[----:B------:R-:W-:Y:S05]  /*01b0*/  BRA.U !UP0, `(.L_x_260) ;  /* 0x0000000108307547 */ /* 0x000fea000b800000 */
[----:B------:R-:W-:-:S07]  /*01c0*/  MOV R4, UR8 ;  /* 0x0000000800047c02 */ /* 0x000fce0008000f00 */
.L_x_261:
[----:B------:R-:W-:-:S04]  /*01d0*/  SHF.R.U32.HI R8, RZ, 0x1, R4 ;  /* 0x00000001ff087819 */ /* 0x000fc80000011604 */
[----:B------:R-:W-:-:S13]  /*01e0*/  ISETP.GE.U32.AND P0, PT, R3, R8, PT ;  /* 0x000000080300720c */ /* 0x000fda0003f06070 */
[----:B------:R-:W-:Y:S01]  /*01f0*/  @!P0 IMAD R5, R8, 0x4, R2 ;  /* 0x0000000408058824 */ /* 0x000fe200078e0202 */
[----:B------:R-:W-:Y:S05]  /*0200*/  @!P0 LDS R6, [R2] ;  /* 0x0000000002068984 */ /* 0x000fea0000000800 */
[----:B------:R-:W1:Y:S02]  /*0210*/  @!P0 LDS R5, [R5] ;  /* 0x0000000005058984 */ /* 0x000e640000000800 */
[----:B-1----:R-:W-:-:S05]  /*0220*/  @!P0 IMAD.IADD R7, R5, 0x1, R6 ;  /* 0x0000000105078824 */ /* 0x002fca00078e0206 */
[----:B------:R1:W-:Y:S01]  /*0230*/  @!P0 STS [R2], R7 ;  /* 0x0000000702008388 */ /* 0x0003e20000000800 */
[----:B------:R-:W-:Y:S01]  /*0240*/  BAR.SYNC.DEFER_BLOCKING 0x0 ;  /* 0x0000000000007b1d */ /* 0x000fe20000010000 */
[----:B------:R-:W-:Y:S02]  /*0250*/  ISETP.GT.U32.AND P0, PT, R4, 0x83, PT ;  /* 0x000000830400780c */ /* 0x000fe40003f04070 */
[----:B------:R-:W-:-:S11]  /*0260*/  MOV R4, R8 ;  /* 0x0000000800047202 */ /* 0x000fd60000000f00 */
[----:B-1----:R-:W-:Y:S05]  /*0270*/  @P0 BRA `(.L_x_261) ;  /* 0xfffffffc00d40947 */ /* 0x002fea000383ffff */
.L_x_260:
[----:B------:R-:W-:Y:S05]  /*0280*/  @P1 EXIT ;  /* 0x000000000000194d */ /* 0x000fea0003800000 */
[C---:B------:R-:W-:Y:S02]  /*0290*/  VIADD R4, R3.reuse, 0x20 ;  /* 0x0000002003047836 */ /* 0x040fe40000000000 */
[----:B------:R-:W-:-:S03]  /*02a0*/  VIADD R6, R3, 0x10 ;  /* 0x0000001003067836 */ /* 0x000fc60000000000 */
[----:B------:R-:W-:Y:S02]  /*02b0*/  ISETP.GE.U32.AND P1, PT, R4, UR8, PT ;  /* 0x0000000804007c0c */ /* 0x000fe4000bf26070 */
[----:B------:R-:W-:Y:S01]  /*02c0*/  ISETP.GE.U32.AND P0, PT, R6, UR8, PT ;  /* 0x0000000806007c0c */ /* 0x000fe2000bf06070 */
[----:B------:R-:W-:-:S10]  /*02d0*/  VIADD R6, R3, 0x8 ;  /* 0x0000000803067836 */ /* 0x000fd40000000000 */
[----:B------:R-:W-:Y:S04]  /*02e0*/  @!P1 LDS R4, [R2+0x80] ;  /* 0x0000800002049984 */ /* 0x000fe80000000800 */
[----:B------:R-:W1:Y:S02]  /*02f0*/  @!P1 LDS R5, [R2] ;  /* 0x0000000002059984 */ /* 0x000e640000000800 */
[----:B-1----:R-:W-:-:S05]  /*0300*/  @!P1 IADD3 R5, PT, PT, R4, R5, RZ ;  /* 0x0000000504059210 */ /* 0x002fca0007ffe0ff */
[----:B------:R-:W-:Y:S01]  /*0310*/  @!P1 STS [R2], R5 ;  /* 0x0000000502009388 */ /* 0x000fe20000000800 */
[----:B------:R-:W-:Y:S02]  /*0320*/  ISETP.GE.U32.AND P1, PT, R6, UR8, PT ;  /* 0x0000000806007c0c */ /* 0x000fe4000bf26070 */
[----:B------:R-:W-:Y:S01]  /*0330*/  IADD3 R6, PT, PT, R3, 0x4, RZ ;  /* 0x0000000403067810 */ /* 0x000fe20007ffe0ff */
[----:B------:R-:W-:Y:S04]  /*0340*/  @!P0 LDS R4, [R2+0x40] ;  /* 0x0000400002048984 */ /* 0x000fe80000000800 */
[----:B------:R-:W1:Y:S02]  /*0350*/  @!P0 LDS R7, [R2] ;  /* 0x0000000002078984 */ /* 0x000e640000000800 */
[----:B-1----:R-:W-:-:S05]  /*0360*/  @!P0 IMAD.IADD R7, R4, 0x1, R7 ;  /* 0x0000000104078824 */ /* 0x002fca00078e0207 */
[----:B------:R-:W-:Y:S01]  /*0370*/  @!P0 STS [R2], R7 ;  /* 0x0000000702008388 */ /* 0x000fe20000000800 */
[----:B------:R-:W-:Y:S01]  /*0380*/  ISETP.GE.U32.AND P0, PT, R6, UR8, PT ;  /* 0x0000000806007c0c */ /* 0x000fe2000bf06070 */
[----:B------:R-:W-:Y:S02]  /*0390*/  VIADD R6, R3, 0x2 ;  /* 0x0000000203067836 */ /* 0x000fe40000000000 */
[----:B------:R-:W-:Y:S04]  /*03a0*/  @!P1 LDS R4, [R2+0x20] ;  /* 0x0000200002049984 */ /* 0x000fe80000000800 */
[----:B0-----:R-:W0:Y:S02]  /*03b0*/  @!P1 LDS R9, [R2] ;  /* 0x0000000002099984 */ /* 0x001e240000000800 */
[----:B0-----:R-:W-:-:S05]  /*03c0*/  @!P1 IMAD.IADD R9, R4, 0x1, R9 ;  /* 0x0000000104099824 */ /* 0x001fca00078e0209 */
[----:B------:R-:W-:Y:S01]  /*03d0*/  @!P1 STS [R2], R9 ;  /* 0x0000000902009388 */ /* 0x000fe20000000800 */
[----:B------:R-:W-:Y:S01]  /*03e0*/  ISETP.GE.U32.AND P1, PT, R6, UR8, PT ;  /* 0x0000000806007c0c */ /* 0x000fe2000bf26070 */
[----:B------:R-:W-:Y:S02]  /*03f0*/  VIADD R6, R3, 0x1 ;  /* 0x0000000103067836 */ /* 0x000fe40000000000 */
[----:B------:R-:W-:Y:S04]  /*0400*/  @!P0 LDS R4, [R2+0x10] ;  /* 0x0000100002048984 */ /* 0x000fe80000000800 */
[----:B------:R-:W0:Y:S02]  /*0410*/  @!P0 LDS R5, [R2] ;  /* 0x0000000002058984 */ /* 0x000e240000000800 */
[----:B0-----:R-:W-:-:S05]  /*0420*/  @!P0 IADD3 R5, PT, PT, R4, R5, RZ ;  /* 0x0000000504058210 */ /* 0x001fca0007ffe0ff */
[----:B------:R-:W-:Y:S01]  /*0430*/  @!P0 STS [R2], R5 ;  /* 0x0000000502008388 */ /* 0x000fe20000000800 */
[----:B------:R-:W-:-:S03]  /*0440*/  ISETP.GE.U32.AND P0, PT, R6, UR8, PT ;  /* 0x0000000806007c0c */ /* 0x000fc6000bf06070 */
[----:B------:R-:W-:Y:S04]  /*0450*/  @!P1 LDS R4, [R2+0x8] ;  /* 0x0000080002049984 */ /* 0x000fe80000000800 */
[----:B------:R-:W0:Y:S02]  /*0460*/  @!P1 LDS R7, [R2] ;  /* 0x0000000002079984 */ /* 0x000e240000000800 */
[----:B0-----:R-:W-:-:S05]  /*0470*/  @!P1 IMAD.IADD R7, R4, 0x1, R7 ;  /* 0x0000000104079824 */ /* 0x001fca00078e0207 */
[----:B------:R-:W-:Y:S01]  /*0480*/  @!P1 STS [R2], R7 ;  /* 0x0000000702009388 */ /* 0x000fe20000000800 */
[----:B------:R-:W-:-:S03]  /*0490*/  ISETP.NE.AND P1, PT, R3, RZ, PT ;  /* 0x000000ff0300720c */ /* 0x000fc60003f25270 */
[----:B------:R-:W-:Y:S04]  /*04a0*/  @!P0 LDS R4, [R2+0x4] ;  /* 0x0000040002048984 */ /* 0x000fe80000000800 */
[----:B------:R-:W0:Y:S02]  /*04b0*/  @!P0 LDS R9, [R2] ;  /* 0x0000000002098984 */ /* 0x000e240000000800 */
[----:B0-----:R-:W-:-:S05]  /*04c0*/  @!P0 IADD3 R9, PT, PT, R4, R9, RZ ;  /* 0x0000000904098210 */ /* 0x001fca0007ffe0ff */
[----:B------:R0:W-:Y:S01]  /*04d0*/  @!P0 STS [R2], R9 ;  /* 0x0000000902008388 */ /* 0x0001e20000000800 */
[----:B------:R-:W-:Y:S05]  /*04e0*/  @P1 EXIT ;  /* 0x000000000000194d */ /* 0x000fea0003800000 */
[----:B------:R-:W1:Y:S01]  /*04f0*/  S2UR UR5, SR_CgaCtaId ;  /* 0x00000000000579c3 */ /* 0x000e620000008800 */
[----:B------:R-:W-:-:S07]  /*0500*/  UMOV UR4, 0x400 ;  /* 0x0000040000047882 */ /* 0x000fce0000000000 */
[----:B0-----:R-:W0:Y:S01]  /*0510*/  LDC.64 R2, c[0x0][0x388] ;  /* 0x0000e200ff027b82 */ /* 0x001e220000000a00 */
[----:B-1----:R-:W-:Y:S01]  /*0520*/  ULEA UR4, UR5, UR4, 0x18 ;  /* 0x0000000405047291 */ /* 0x002fe2000f8ec0ff */
[----:B0-----:R-:W-:-:S08]  /*0530*/  IMAD.WIDE.U32 R2, R0, 0x4, R2 ;  /* 0x0000000400027825 */ /* 0x001fd000078e0002 */
[----:B------:R-:W0:Y:S04]  /*0540*/  LDS R5, [UR4] ;  /* 0x00000004ff057984 */ /* 0x000e280008000800 */
[----:B0-----:R-:W-:Y:S01]  /*0550*/  STG.E desc[UR6][R2.64], R5 ;  /* 0x0000000502007986 */ /* 0x001fe2000c101906 */
[----:B------:R-:W-:Y:S05]  /*0560*/  EXIT ;  /* 0x000000000000794d */ /* 0x000fea0003800000 */
.L_x_262:
        /* <DEDUP_REMOVED lines=9> */
.L_x_358:


//--------------------- .text._Z23single_item_TSU_pruningiiPiS_S_S_ --------------------------
	.section	.text._Z23single_item_TSU_pruningiiPiS_S_S_,"ax",@progbits
	.align	128
        .global         _Z23single_item_TSU_pruningiiPiS_S_S_
        .type           _Z23single_item_TSU_pruningiiPiS_S_S_,@function
        .size           _Z23single_item_TSU_pruningiiPiS_S_S_,(.L_x_359 - _Z23single_item_TSU_pruningiiPiS_S_S_)
        .other          _Z23single_item_TSU_pruningiiPiS_S_S_,@"STO_CUDA_ENTRY STV_DEFAULT"
_Z23single_item_TSU_pruningiiPiS_S_S_:
.text._Z23single_item_TSU_pruningiiPiS_S_S_:
[----:B------:R-:W-:Y:S01]  /*0000*/  LDC R1, c[0x0][0x37c] ;  /* 0x0000df00ff017b82 */ /* 0x000fe20000000800 */
[----:B------:R-:W0:Y:S01]  /*0010*/  S2R R0, SR_TID.X ;  /* 0x0000000000007919 */ /* 0x000e220000002100 */
[----:B------:R-:W0:Y:S02]  /*0020*/  LDCU UR4, c[0x0][0x384] ;  /* 0x00007080ff0477ac */ /* 0x000e240008000800 */
[----:B0-----:R-:W-:-:S13]  /*0030*/  ISETP.GE.AND P0, PT, R0, UR4, PT ;  /* 0x0000000400007c0c */ /* 0x001fda000bf06270 */
[----:B------:R-:W-:Y:S05]  /*0040*/  @P0 EXIT ;  /* 0x000000000000094d */ /* 0x000fea0003800000 */
[----:B------:R-:W0:Y:S01]  /*0050*/  S2UR UR4, SR_CTAID.X ;  /* 0x00000000000479c3 */ /* 0x000e220000002500 */
[----:B------:R-:W1:Y:S01]  /*0060*/  LDCU UR5, c[0x0][0x360] ;  /* 0x00006c00ff0577ac */ /* 0x000e620008000800 */
[----:B------:R-:W2:Y:S06]  /*0070*/  LDCU.64 UR6, c[0x0][0x358] ;  /* 0x00006b00ff0677ac */ /* 0x000eac0008000a00 */
[----:B------:R-:W3:Y:S08]  /*0080*/  LDC.64 R10, c[0x0][0x390] ;  /* 0x0000e400ff0a7b82 */ /* 0x000ef00000000a00 */
[----:B------:R-:W4:Y:S08]  /*0090*/  LDC.64 R12, c[0x0][0x3a0] ;  /* 0x0000e800ff0c7b82 */ /* 0x000f300000000a00 */
[----:B-12---:R-:W0:Y:S02]  /*00a0*/  LDC.64 R14, c[0x0][0x380] ;  /* 0x0000e000ff0e7b82 */ /* 0x006e240000000a00 */
.L_x_263:
[----:B0-----:R-:W-:-:S04]  /*00b0*/  IMAD R17, R15, UR4, R0 ;  /* 0x000000040f117c24 */ /* 0x001fc8000f8e0200 */
[----:B---3--:R-:W-:-:S04]  /*00c0*/  IMAD.WIDE R2, R17, 0x4, R10 ;  /* 0x0000000411027825 */ /* 0x008fc800078e020a */
[----:B----4-:R-:W-:Y:S02]  /*00d0*/  IMAD.WIDE R6, R17, 0x4, R12 ;  /* 0x0000000411067825 */ /* 0x010fe400078e020c */
[----:B--2---:R-:W2:Y:S04]  /*00e0*/  LDG.E.CONSTANT R3, desc[UR6][R2.64] ;  /* 0x0000000602037981 */ /* 0x004ea8000c1e9900 */
[----:B------:R-:W3:Y:S01]  /*00f0*/  LDG.E.CONSTANT R7, desc[UR6][R6.64] ;  /* 0x0000000606077981 */ /* 0x000ee2000c1e9900 */
[----:B------:R-:W-:Y:S02]  /*0100*/  IADD3 R0, PT, PT, R0, UR5, RZ ;  /* 0x0000000500007c10 */ /* 0x000fe4000fffe0ff */
[-C--:B--2---:R-:W-:Y:S02]  /*0110*/  ISETP.GE.AND P0, PT, R3, R14.reuse, PT ;  /* 0x0000000e0300720c */ /* 0x084fe40003f06270 */
[----:B---3--:R-:W-:-:S11]  /*0120*/  ISETP.GE.AND P1, PT, R7, R14, PT ;  /* 0x0000000e0700720c */ /* 0x008fd60003f26270 */
[----:B------:R-:W0:Y:S08]  /*0130*/  @!P0 LDC.64 R4, c[0x0][0x388] ;  /* 0x0000e200ff048b82 */ /* 0x000e300000000a00 */
[----:B------:R-:W1:Y:S01]  /*0140*/  @!P1 LDC.64 R8, c[0x0][0x398] ;  /* 0x0000e600ff089b82 */ /* 0x000e620000000a00 */
[----:B0-----:R-:W-:-:S05]  /*0150*/  @!P0 IMAD.WIDE R4, R17, 0x4, R4 ;  /* 0x0000000411048825 */ /* 0x001fca00078e0204 */
[----:B------:R2:W-:Y:S01]  /*0160*/  @!P0 STG.E desc[UR6][R4.64], RZ ;  /* 0x000000ff04008986 */ /* 0x0005e2000c101906 */
[----:B------:R-:W-:Y:S01]  /*0170*/  ISETP.GE.AND P0, PT, R0, R15, PT ;  /* 0x0000000f0000720c */ /* 0x000fe20003f06270 */
[----:B-1----:R-:W-:-:S05]  /*0180*/  @!P1 IMAD.WIDE R8, R17, 0x4, R8 ;  /* 0x0000000411089825 */ /* 0x002fca00078e0208 */
[----:B------:R2:W-:Y:S07]  /*0190*/  @!P1 STG.E desc[UR6][R8.64], RZ ;  /* 0x000000ff08009986 */ /* 0x0005ee000c101906 */
[----:B------:R-:W-:Y:S05]  /*01a0*/  @!P0 BRA `(.L_x_263) ;  /* 0xfffffffc00c08947 */ /* 0x000fea000383ffff */
[----:B------:R-:W-:Y:S05]  /*01b0*/  EXIT ;  /* 0x000000000000794d */ /* 0x000fea0003800000 */
.L_x_264:
        /* <DEDUP_REMOVED lines=12> */
.L_x_359:


//--------------------- .text._Z49sum_i_candidate_TSU_chain_sid_num_Segments_LargeNPKiS0_iiPi --------------------------
	.section	.text._Z49sum_i_candidate_TSU_chain_sid_num_Segments_LargeNPKiS0_iiPi,"ax",@progbits
	.align	128
        .global         _Z49sum_i_candidate_TSU_chain_sid_num_Segments_LargeNPKiS0_iiPi
        .type           _Z49sum_i_candidate_TSU_chain_sid_num_Segments_LargeNPKiS0_iiPi,@function
        .size           _Z49sum_i_candidate_TSU_chain_sid_num_Segments_LargeNPKiS0_iiPi,(.L_x_360 - _Z49sum_i_candidate_TSU_chain_sid_num_Segments_LargeNPKiS0_iiPi)
        .other          _Z49sum_i_candidate_TSU_chain_sid_num_Segments_LargeNPKiS0_iiPi,@"STO_CUDA_ENTRY STV_DEFAULT"
_Z49sum_i_candidate_TSU_chain_sid_num_Segments_LargeNPKiS0_iiPi:
.text._Z49sum_i_candidate_TSU_chain_sid_num_Segments_LargeNPKiS0_iiPi:
[----:B------:R-:W-:Y:S01]  /*0000*/  LDC R1, c[0x0][0x37c] ;  /* 0x0000df00ff017b82 */ /* 0x000fe20000000800 */
[----:B------:R-:W0:Y:S07]  /*0010*/  S2R R0, SR_TID.X ;  /* 0x0000000000007919 */ /* 0x000e2e0000002100 */
[----:B------:R-:W0:Y:S01]  /*0020*/  S2UR UR6, SR_CTAID.X ;  /* 0x00000000000679c3 */ /* 0x000e220000002500 */
[----:B------:R-:W1:Y:S07]  /*0030*/  LDCU.64 UR4, c[0x0][0x390] ;  /* 0x00007200ff0477ac */ /* 0x000e6e0008000a00 */
[----:B------:R-:W0:Y:S01]  /*0040*/  LDC R3, c[0x0][0x360] ;  /* 0x0000d800ff037b82 */ /* 0x000e220000000800 */
[----:B-1----:R-:W-:-:S04]  /*0050*/  UIADD3 UR4, UPT, UPT, UR4, -0x1, URZ ;  /* 0xffffffff04047890 */ /* 0x002fc8000fffe0ff */
[----:B------:R-:W-:Y:S01]  /*0060*/  UIMAD UR4, UR4, UR5, URZ ;  /* 0x00000005040472a4 */ /* 0x000fe2000f8e02ff */
[----:B0-----:R-:W-:-:S05]  /*0070*/  IMAD R0, R3, UR6, R0 ;  /* 0x0000000603007c24 */ /* 0x001fca000f8e0200 */
[----:B------:R-:W-:-:S13]  /*0080*/  ISETP.GE.AND P0, PT, R0, UR4, PT ;  /* 0x0000000400007c0c */ /* 0x000fda000bf06270 */
[----:B------:R-:W-:Y:S05]  /*0090*/  @P0 EXIT ;  /* 0x000000000000094d */ /* 0x000fea0003800000 */
[----:B------:R-:W0:Y:S01]  /*00a0*/  LDCU UR5, c[0x0][0x370] ;  /* 0x00006e00ff0577ac */ /* 0x000e220008000800 */
[----:B------:R-:W1:Y:S01]  /*00b0*/  LDCU.64 UR6, c[0x0][0x358] ;  /* 0x00006b00ff0677ac */ /* 0x000e620008000a00 */
[----:B0-----:R-:W-:-:S07]  /*00c0*/  IMAD R3, R3, UR5, RZ ;  /* 0x0000000503037c24 */ /* 0x001fce000f8e02ff */
.L_x_274:
[----:B0-----:R-:W0:Y:S02]  /*00d0*/  LDC R5, c[0x0][0x394] ;  /* 0x0000e500ff057b82 */ /* 0x001e240000000800 */
[----:B0-----:R-:W-:-:S04]  /*00e0*/  IABS R9, R5 ;  /* 0x0000000500097213 */ /* 0x001fc80000000000 */
[----:B------:R-:W0:Y:S08]  /*00f0*/  I2F.RP R2, R9 ;  /* 0x0000000900027306 */ /* 0x000e300000209400 */
[----:B0-----:R-:W0:Y:S02]  /*0100*/  MUFU.RCP R2, R2 ;  /* 0x0000000200027308 */ /* 0x001e240000001000 */
[----:B0-----:R-:W-:-:S06]  /*0110*/  IADD3 R6, PT, PT, R2, 0xffffffe, RZ ;  /* 0x0ffffffe02067810 */ /* 0x001fcc0007ffe0ff */
[----:B------:R0:W2:Y:S02]  /*0120*/  F2I.FTZ.U32.TRUNC.NTZ R7, R6 ;  /* 0x0000000600077305 */ /* 0x0000a4000021f000 */
[----:B0-----:R-:W-:Y:S01]  /*0130*/  IMAD.MOV.U32 R6, RZ, RZ, RZ ;  /* 0x000000ffff067224 */ /* 0x001fe200078e00ff */
[----:B--2---:R-:W-:-:S05]  /*0140*/  IADD3 R4, PT, PT, RZ, -R7, RZ ;  /* 0x80000007ff047210 */ /* 0x004fca0007ffe0ff */
[----:B------:R-:W-:Y:S01]  /*0150*/  IMAD R11, R4, R9, RZ ;  /* 0x00000009040b7224 */ /* 0x000fe200078e02ff */
[----:B------:R-:W-:-:S03]  /*0160*/  IABS R4, R0 ;  /* 0x0000000000047213 */ /* 0x000fc60000000000 */
[----:B------:R-:W-:-:S06]  /*0170*/  IMAD.HI.U32 R7, R7, R11, R6 ;  /* 0x0000000b07077227 */ /* 0x000fcc00078e0006 */
[----:B------:R-:W-:-:S05]  /*0180*/  IMAD.HI.U32 R2, R7, R4, RZ ;  /* 0x0000000407027227 */ /* 0x000fca00078e00ff */
[----:B------:R-:W-:-:S05]  /*0190*/  IADD3 R7, PT, PT, -R2, RZ, RZ ;  /* 0x000000ff02077210 */ /* 0x000fca0007ffe1ff */
[----:B------:R-:W-:-:S05]  /*01a0*/  IMAD R4, R9, R7, R4 ;  /* 0x0000000709047224 */ /* 0x000fca00078e0204 */
[----:B------:R-:W-:-:S13]  /*01b0*/  ISETP.GT.U32.AND P2, PT, R9, R4, PT ;  /* 0x000000040900720c */ /* 0x000fda0003f44070 */
[----:B------:R-:W-:Y:S01]  /*01c0*/  @!P2 IMAD.IADD R4, R4, 0x1, -R9 ;  /* 0x000000010404a824 */ /* 0x000fe200078e0a09 */
[----:B------:R-:W-:Y:S02]  /*01d0*/  @!P2 IADD3 R2, PT, PT, R2, 0x1, RZ ;  /* 0x000000010202a810 */ /* 0x000fe40007ffe0ff */
[----:B------:R-:W-:Y:S02]  /*01e0*/  ISETP.NE.AND P2, PT, R5, RZ, PT ;  /* 0x000000ff0500720c */ /* 0x000fe40003f45270 */
[----:B------:R-:W-:Y:S02]  /*01f0*/  ISETP.GE.U32.AND P0, PT, R4, R9, PT ;  /* 0x000000090400720c */ /* 0x000fe40003f06070 */
[----:B------:R-:W0:Y:S01]  /*0200*/  LDC.64 R8, c[0x0][0x388] ;  /* 0x0000e200ff087b82 */ /* 0x000e220000000a00 */
[----:B------:R-:W-:-:S04]  /*0210*/  LOP3.LUT R4, R0, R5, RZ, 0x3c, !PT ;  /* 0x0000000500047212 */ /* 0x000fc800078e3cff */
[----:B------:R-:W-:-:S06]  /*0220*/  ISETP.GE.AND P1, PT, R4, RZ, PT ;  /* 0x000000ff0400720c */ /* 0x000fcc0003f26270 */
[----:B------:R-:W-:-:S07]  /*0230*/  @P0 VIADD R2, R2, 0x1 ;  /* 0x0000000102020836 */ /* 0x000fce0000000000 */
[----:B------:R-:W-:Y:S02]  /*0240*/  @!P1 IADD3 R2, PT, PT, -R2, RZ, RZ ;  /* 0x000000ff02029210 */ /* 0x000fe40007ffe1ff */
[----:B------:R-:W-:-:S05]  /*0250*/  @!P2 LOP3.LUT R2, RZ, R5, RZ, 0x33, !PT ;  /* 0x00000005ff02a212 */ /* 0x000fca00078e33ff */
[----:B0-----:R-:W-:-:S05]  /*0260*/  IMAD.WIDE R8, R2, 0x4, R8 ;  /* 0x0000000402087825 */ /* 0x001fca00078e0208 */
[----:B-1----:R-:W2:Y:S04]  /*0270*/  LDG.E.CONSTANT R7, desc[UR6][R8.64] ;  /* 0x0000000608077981 */ /* 0x002ea8000c1e9900 */
[----:B------:R-:W2:Y:S01]  /*0280*/  LDG.E.CONSTANT R4, desc[UR6][R8.64+0x4] ;  /* 0x0000040608047981 */ /* 0x000ea2000c1e9900 */
[----:B------:R-:W-:Y:S01]  /*0290*/  IADD3 R6, PT, PT, -R2, RZ, RZ ;  /* 0x000000ff02067210 */ /* 0x000fe20007ffe1ff */
[----:B------:R-:W-:Y:S01]  /*02a0*/  BSSY.RECONVERGENT B0, `(.L_x_265) ;  /* 0x0000081000007945 */ /* 0x000fe20003800200 */
[----:B------:R-:W-:-:S03]  /*02b0*/  IMAD.MOV.U32 R11, RZ, RZ, RZ ;  /* 0x000000ffff0b7224 */ /* 0x000fc600078e00ff */
[----:B------:R-:W-:Y:S01]  /*02c0*/  IMAD R6, R5, R6, R0 ;  /* 0x0000000605067224 */ /* 0x000fe200078e0200 */
[----:B--2---:R-:W-:-:S13]  /*02d0*/  ISETP.GE.AND P0, PT, R7, R4, PT ;  /* 0x000000040700720c */ /* 0x004fda0003f06270 */
[----:B------:R-:W-:Y:S05]  /*02e0*/  @P0 BRA `(.L_x_266) ;  /* 0x0000000400f00947 */ /* 0x000fea0003800000 */
[CC--:B------:R-:W-:Y:S01]  /*02f0*/  IADD3 R8, PT, PT, R4.reuse, -R7.reuse, RZ ;  /* 0x8000000704087210 */ /* 0x0c0fe20007ffe0ff */
[----:B------:R-:W-:Y:S01]  /*0300*/  BSSY.RECONVERGENT B1, `(.L_x_267) ;  /* 0x0000039000017945 */ /* 0x000fe20003800200 */
[----:B------:R-:W-:Y:S01]  /*0310*/  IADD3 R4, PT, PT, -R4, R7, RZ ;  /* 0x0000000704047210 */ /* 0x000fe20007ffe1ff */
[----:B------:R-:W-:Y:S01]  /*0320*/  IMAD.MOV.U32 R11, RZ, RZ, RZ ;  /* 0x000000ffff0b7224 */ /* 0x000fe200078e00ff */
[----:B------:R-:W-:Y:S02]  /*0330*/  LOP3.LUT R9, R8, 0xf, RZ, 0xc0, !PT ;  /* 0x0000000f08097812 */ /* 0x000fe400078ec0ff */
[----:B------:R-:W-:Y:S02]  /*0340*/  ISETP.GT.U32.AND P0, PT, R4, -0x10, PT ;  /* 0xfffffff00400780c */ /* 0x000fe40003f04070 */
[----:B------:R-:W-:-:S11]  /*0350*/  ISETP.NE.AND P1, PT, R9, RZ, PT ;  /* 0x000000ff0900720c */ /* 0x000fd60003f25270 */
[----:B------:R-:W-:Y:S05]  /*0360*/  @P0 BRA `(.L_x_268) ;  /* 0x0000000000c80947 */ /* 0x000fea0003800000 */
[----:B------:R-:W-:Y:S01]  /*0370*/  LOP3.LUT R10, R8, 0xfffffff0, RZ, 0xc0, !PT ;  /* 0xfffffff0080a7812 */ /* 0x000fe200078ec0ff */
[----:B------:R-:W-:Y:S02]  /*0380*/  HFMA2 R11, -RZ, RZ, 0, 0 ;  /* 0x00000000ff0b7431 */ /* 0x000fe400000001ff */
[----:B------:R-:W-:Y:S01]  /*0390*/  IMAD R4, R7, R5, R6 ;  /* 0x0000000507047224 */ /* 0x000fe200078e0206 */
[----:B------:R-:W-:-:S07]  /*03a0*/  IADD3 R10, PT, PT, -R10, RZ, RZ ;  /* 0x000000ff0a0a7210 */ /* 0x000fce0007ffe1ff */
.L_x_269:
[----:B------:R-:W0:Y:S02]  /*03b0*/  LDC.64 R12, c[0x0][0x380] ;  /* 0x0000e000ff0c7b82 */ /* 0x000e240000000a00 */
[----:B0-----:R-:W-:-:S04]  /*03c0*/  IMAD.WIDE R12, R4, 0x4, R12 ;  /* 0x00000004040c7825 */ /* 0x001fc800078e020c */
[C---:B------:R-:W-:Y:S02]  /*03d0*/  IMAD.WIDE R14, R5.reuse, 0x4, R12 ;  /* 0x00000004050e7825 */ /* 0x040fe400078e020c */
[----:B------:R-:W2:Y:S04]  /*03e0*/  LDG.E.CONSTANT R12, desc[UR6][R12.64] ;  /* 0x000000060c0c7981 */ /* 0x000ea8000c1e9900 */
[----:B------:R-:W2:Y:S01]  /*03f0*/  LDG.E.CONSTANT R18, desc[UR6][R14.64] ;  /* 0x000000060e127981 */ /* 0x000ea2000c1e9900 */
[----:B------:R-:W-:-:S04]  /*0400*/  IMAD.WIDE R22, R5, 0x4, R14 ;  /* 0x0000000405167825 */ /* 0x000fc800078e020e */
[C---:B------:R-:W-:Y:S02]  /*0410*/  IMAD.WIDE R28, R5.reuse, 0x4, R22 ;  /* 0x00000004051c7825 */ /* 0x040fe400078e0216 */
[----:B------:R-:W3:Y:S02]  /*0420*/  LDG.E.CONSTANT R22, desc[UR6][R22.64] ;  /* 0x0000000616167981 */ /* 0x000ee4000c1e9900 */
[C---:B------:R-:W-:Y:S02]  /*0430*/  IMAD.WIDE R26, R5.reuse, 0x4, R28 ;  /* 0x00000004051a7825 */ /* 0x040fe400078e021c */
[----:B------:R-:W3:Y:S02]  /*0440*/  LDG.E.CONSTANT R28, desc[UR6][R28.64] ;  /* 0x000000061c1c7981 */ /* 0x000ee4000c1e9900 */
[C---:B------:R-:W-:Y:S02]  /*0450*/  IMAD.WIDE R24, R5.reuse, 0x4, R26 ;  /* 0x0000000405187825 */ /* 0x040fe400078e021a */
[----:B------:R-:W4:Y:S02]  /*0460*/  LDG.E.CONSTANT R27, desc[UR6][R26.64] ;  /* 0x000000061a1b7981 */ /* 0x000f24000c1e9900 */
[----:B------:R-:W-:-:S04]  /*0470*/  IMAD.WIDE R16, R5, 0x4, R24 ;  /* 0x0000000405107825 */ /* 0x000fc800078e0218 */
[C---:B------:R-:W-:Y:S01]  /*0480*/  IMAD.WIDE R20, R5.reuse, 0x4, R16 ;  /* 0x0000000405147825 */ /* 0x040fe200078e0210 */
[----:B------:R-:W4:Y:S04]  /*0490*/  LDG.E.CONSTANT R26, desc[UR6][R24.64] ;  /* 0x00000006181a7981 */ /* 0x000f28000c1e9900 */
[----:B------:R0:W5:Y:S04]  /*04a0*/  LDG.E.CONSTANT R25, desc[UR6][R16.64] ;  /* 0x0000000610197981 */ /* 0x000168000c1e9900 */
[----:B------:R-:W5:Y:S01]  /*04b0*/  LDG.E.CONSTANT R24, desc[UR6][R20.64] ;  /* 0x0000000614187981 */ /* 0x000f62000c1e9900 */
[----:B--2---:R-:W-:Y:S01]  /*04c0*/  IADD3 R11, PT, PT, R18, R12, R11 ;  /* 0x0000000c120b7210 */ /* 0x004fe20007ffe00b */
[----:B------:R-:W-:-:S05]  /*04d0*/  IMAD.WIDE R18, R5, 0x4, R20 ;  /* 0x0000000405127825 */ /* 0x000fca00078e0214 */
[----:B------:R1:W2:Y:S01]  /*04e0*/  LDG.E.CONSTANT R23, desc[UR6][R18.64] ;  /* 0x0000000612177981 */ /* 0x0002a2000c1e9900 */
[----:B------:R-:W-:-:S05]  /*04f0*/  IMAD.WIDE R12, R5, 0x4, R18 ;  /* 0x00000004050c7825 */ /* 0x000fca00078e0212 */
[----:B------:R3:W2:Y:S01]  /*0500*/  LDG.E.CONSTANT R29, desc[UR6][R12.64] ;  /* 0x000000060c1d7981 */ /* 0x0006a2000c1e9900 */
[----:B------:R-:W-:-:S04]  /*0510*/  IMAD.WIDE R14, R5, 0x4, R12 ;  /* 0x00000004050e7825 */ /* 0x000fc800078e020c */
[C---:B0-----:R-:W-:Y:S02]  /*0520*/  IMAD.WIDE R16, R5.reuse, 0x4, R14 ;  /* 0x0000000405107825 */ /* 0x041fe400078e020e */
[----:B------:R-:W2:Y:S02]  /*0530*/  LDG.E.CONSTANT R14, desc[UR6][R14.64] ;  /* 0x000000060e0e7981 */ /* 0x000ea4000c1e9900 */
[----:B-1----:R-:W-:-:S04]  /*0540*/  IMAD.WIDE R18, R5, 0x4, R16 ;  /* 0x0000000405127825 */ /* 0x002fc800078e0210 */
[C---:B------:R-:W-:Y:S01]  /*0550*/  IMAD.WIDE R20, R5.reuse, 0x4, R18 ;  /* 0x0000000405147825 */ /* 0x040fe200078e0212 */
[----:B------:R0:W2:Y:S04]  /*0560*/  LDG.E.CONSTANT R15, desc[UR6][R16.64] ;  /* 0x00000006100f7981 */ /* 0x0000a8000c1e9900 */
[----:B------:R-:W2:Y:S01]  /*0570*/  LDG.E.CONSTANT R18, desc[UR6][R18.64] ;  /* 0x0000000612127981 */ /* 0x000ea2000c1e9900 */
[----:B---3--:R-:W-:-:S03]  /*0580*/  IMAD.WIDE R12, R5, 0x4, R20 ;  /* 0x00000004050c7825 */ /* 0x008fc600078e0214 */
[----:B------:R-:W3:Y:S01]  /*0590*/  LDG.E.CONSTANT R21, desc[UR6][R20.64] ;  /* 0x0000000614157981 */ /* 0x000ee2000c1e9900 */
[----:B0-----:R-:W-:-:S03]  /*05a0*/  IMAD.WIDE R16, R5, 0x4, R12 ;  /* 0x0000000405107825 */ /* 0x001fc600078e020c */
[----:B------:R-:W3:Y:S04]  /*05b0*/  LDG.E.CONSTANT R19, desc[UR6][R12.64] ;  /* 0x000000060c137981 */ /* 0x000ee8000c1e9900 */
[----:B------:R-:W3:Y:S01]  /*05c0*/  LDG.E.CONSTANT R16, desc[UR6][R16.64] ;  /* 0x0000000610107981 */ /* 0x000ee2000c1e9900 */
[----:B------:R-:W-:Y:S01]  /*05d0*/  IADD3 R11, PT, PT, R28, R22, R11 ;  /* 0x000000161c0b7210 */ /* 0x000fe20007ffe00b */
[----:B------:R-:W-:-:S03]  /*05e0*/  VIADD R10, R10, 0x10 ;  /* 0x000000100a0a7836 */ /* 0x000fc60000000000 */
[----:B----4-:R-:W-:Y:S02]  /*05f0*/  IADD3 R11, PT, PT, R26, R27, R11 ;  /* 0x0000001b1a0b7210 */ /* 0x010fe40007ffe00b */
[----:B------:R-:W-:Y:S02]  /*0600*/  ISETP.NE.AND P0, PT, R10, RZ, PT ;  /* 0x000000ff0a00720c */ /* 0x000fe40003f05270 */
[----:B-----5:R-:W-:Y:S02]  /*0610*/  IADD3 R24, PT, PT, R24, R25, R11 ;  /* 0x0000001918187210 */ /* 0x020fe40007ffe00b */
[----:B------:R-:W-:Y:S02]  /*0620*/  IADD3 R7, PT, PT, R7, 0x10, RZ ;  /* 0x0000001007077810 */ /* 0x000fe40007ffe0ff */
[----:B------:R-:W-:Y:S02]  /*0630*/  LEA R4, R5, R4, 0x4 ;  /* 0x0000000405047211 */ /* 0x000fe400078e20ff */
[----:B--2---:R-:W-:-:S04]  /*0640*/  IADD3 R23, PT, PT, R29, R23, R24 ;  /* 0x000000171d177210 */ /* 0x004fc80007ffe018 */
[----:B------:R-:W-:-:S04]  /*0650*/  IADD3 R14, PT, PT, R15, R14, R23 ;  /* 0x0000000e0f0e7210 */ /* 0x000fc80007ffe017 */
[----:B---3--:R-:W-:-:S04]  /*0660*/  IADD3 R14, PT, PT, R21, R18, R14 ;  /* 0x00000012150e7210 */ /* 0x008fc80007ffe00e */
[----:B------:R-:W-:Y:S01]  /*0670*/  IADD3 R11, PT, PT, R16, R19, R14 ;  /* 0x00000013100b7210 */ /* 0x000fe20007ffe00e */
[----:B------:R-:W-:Y:S06]  /*0680*/  @P0 BRA `(.L_x_269) ;  /* 0xfffffffc00480947 */ /* 0x000fec000383ffff */
.L_x_268:
[----:B------:R-:W-:Y:S05]  /*0690*/  BSYNC.RECONVERGENT B1 ;  /* 0x0000000000017941 */ /* 0x000fea0003800200 */
.L_x_267:
[----:B------:R-:W-:Y:S05]  /*06a0*/  @!P1 BRA `(.L_x_266) ;  /* 0x0000000400009947 */ /* 0x000fea0003800000 */
[----:B------:R-:W-:Y:S01]  /*06b0*/  ISETP.GE.U32.AND P0, PT, R9, 0x8, PT ;  /* 0x000000080900780c */ /* 0x000fe20003f06070 */
[----:B------:R-:W-:Y:S01]  /*06c0*/  BSSY.RECONVERGENT B1, `(.L_x_270) ;  /* 0x000001b000017945 */ /* 0x000fe20003800200 */
[----:B------:R-:W-:-:S04]  /*06d0*/  LOP3.LUT R4, R8, 0x7, RZ, 0xc0, !PT ;  /* 0x0000000708047812 */ /* 0x000fc800078ec0ff */
[----:B------:R-:W-:-:S07]  /*06e0*/  ISETP.NE.AND P1, PT, R4, RZ, PT ;  /* 0x000000ff0400720c */ /* 0x000fce0003f25270 */
[----:B------:R-:W-:Y:S06]  /*06f0*/  @!P0 BRA `(.L_x_271) ;  /* 0x00000000005c8947 */ /* 0x000fec0003800000 */
[----:B------:R-:W0:Y:S01]  /*0700*/  LDC.64 R24, c[0x0][0x380] ;  /* 0x0000e000ff187b82 */ /* 0x000e220000000a00 */
[----:B------:R-:W-:-:S04]  /*0710*/  IMAD R9, R7, R5, R6 ;  /* 0x0000000507097224 */ /* 0x000fc800078e0206 */
[----:B0-----:R-:W-:-:S04]  /*0720*/  IMAD.WIDE R24, R9, 0x4, R24 ;  /* 0x0000000409187825 */ /* 0x001fc800078e0218 */
[C---:B------:R-:W-:Y:S02]  /*0730*/  IMAD.WIDE R20, R5.reuse, 0x4, R24 ;  /* 0x0000000405147825 */ /* 0x040fe400078e0218 */
[----:B------:R-:W2:Y:S02]  /*0740*/  LDG.E.CONSTANT R24, desc[UR6][R24.64] ;  /* 0x0000000618187981 */ /* 0x000ea4000c1e9900 */
[C---:B------:R-:W-:Y:S02]  /*0750*/  IMAD.WIDE R12, R5.reuse, 0x4, R20 ;  /* 0x00000004050c7825 */ /* 0x040fe400078e0214 */
[----:B------:R-:W2:Y:S02]  /*0760*/  LDG.E.CONSTANT R20, desc[UR6][R20.64] ;  /* 0x0000000614147981 */ /* 0x000ea4000c1e9900 */
[C---:B------:R-:W-:Y:S02]  /*0770*/  IMAD.WIDE R14, R5.reuse, 0x4, R12 ;  /* 0x00000004050e7825 */ /* 0x040fe400078e020c */
[----:B------:R-:W3:Y:S02]  /*0780*/  LDG.E.CONSTANT R12, desc[UR6][R12.64] ;  /* 0x000000060c0c7981 */ /* 0x000ee4000c1e9900 */
[----:B------:R-:W-:-:S02]  /*0790*/  IMAD.WIDE R16, R5, 0x4, R14 ;  /* 0x0000000405107825 */ /* 0x000fc400078e020e */
[----:B------:R-:W3:Y:S02]  /*07a0*/  LDG.E.CONSTANT R14, desc[UR6][R14.64] ;  /* 0x000000060e0e7981 */ /* 0x000ee4000c1e9900 */
[C---:B------:R-:W-:Y:S02]  /*07b0*/  IMAD.WIDE R18, R5.reuse, 0x4, R16 ;  /* 0x0000000405127825 */ /* 0x040fe400078e0210 */
[----:B------:R-:W4:Y:S02]  /*07c0*/  LDG.E.CONSTANT R16, desc[UR6][R16.64] ;  /* 0x0000000610107981 */ /* 0x000f24000c1e9900 */
[C---:B------:R-:W-:Y:S02]  /*07d0*/  IMAD.WIDE R22, R5.reuse, 0x4, R18 ;  /* 0x0000000405167825 */ /* 0x040fe400078e0212 */
[----:B------:R-:W4:Y:S02]  /*07e0*/  LDG.E.CONSTANT R18, desc[UR6][R18.64] ;  /* 0x0000000612127981 */ /* 0x000f24000c1e9900 */
[----:B------:R-:W-:-:S02]  /*07f0*/  IMAD.WIDE R26, R5, 0x4, R22 ;  /* 0x00000004051a7825 */ /* 0x000fc400078e0216 */
[----:B------:R-:W5:Y:S04]  /*0800*/  LDG.E.CONSTANT R22, desc[UR6][R22.64] ;  /* 0x0000000616167981 */ /* 0x000f68000c1e9900 */
[----:B------:R-:W5:Y:S01]  /*0810*/  LDG.E.CONSTANT R26, desc[UR6][R26.64] ;  /* 0x000000061a1a7981 */ /* 0x000f62000c1e9900 */
[----:B------:R-:W-:Y:S01]  /*0820*/  VIADD R7, R7, 0x8 ;  /* 0x0000000807077836 */ /* 0x000fe20000000000 */
[----:B--2---:R-:W-:-:S04]  /*0830*/  IADD3 R11, PT, PT, R20, R24, R11 ;  /* 0x00000018140b7210 */ /* 0x004fc80007ffe00b */
[----:B---3--:R-:W-:-:S04]  /*0840*/  IADD3 R11, PT, PT, R14, R12, R11 ;  /* 0x0000000c0e0b7210 */ /* 0x008fc80007ffe00b */
[----:B----4-:R-:W-:-:S04]  /*0850*/  IADD3 R11, PT, PT, R18, R16, R11 ;  /* 0x00000010120b7210 */ /* 0x010fc80007ffe00b */
[----:B-----5:R-:W-:-:S07]  /*0860*/  IADD3 R11, PT, PT, R26, R22, R11 ;  /* 0x000000161a0b7210 */ /* 0x020fce0007ffe00b */
.L_x_271:
[----:B------:R-:W-:Y:S05]  /*0870*/  BSYNC.RECONVERGENT B1 ;  /* 0x0000000000017941 */ /* 0x000fea0003800200 */
.L_x_270:
        /* <DEDUP_REMOVED lines=13> */
[----:B------:R-:W-:Y:S02]  /*0950*/  IMAD.WIDE R18, R5, 0x4, R16 ;  /* 0x0000000405127825 */ /* 0x000fe400078e0210 */
[----:B------:R-:W3:Y:S04]  /*0960*/  LDG.E.CONSTANT R16, desc[UR6][R16.64] ;  /* 0x0000000610107981 */ /* 0x000ee8000c1e9900 */
[----:B------:R-:W3:Y:S01]  /*0970*/  LDG.E.CONSTANT R18, desc[UR6][R18.64] ;  /* 0x0000000612127981 */ /* 0x000ee2000c1e9900 */
[----:B------:R-:W-:-:S02]  /*0980*/  IADD3 R7, PT, PT, R7, 0x4, RZ ;  /* 0x0000000407077810 */ /* 0x000fc40007ffe0ff */
[----:B--2---:R-:W-:-:S04]  /*0990*/  IADD3 R11, PT, PT, R14, R12, R11 ;  /* 0x0000000c0e0b7210 */ /* 0x004fc80007ffe00b */
[----:B---3--:R-:W-:-:S07]  /*09a0*/  IADD3 R11, PT, PT, R18, R16, R11 ;  /* 0x00000010120b7210 */ /* 0x008fce0007ffe00b */
.L_x_273:
[----:B------:R-:W-:Y:S05]  /*09b0*/  BSYNC.RECONVERGENT B1 ;  /* 0x0000000000017941 */ /* 0x000fea0003800200 */
.L_x_272:
[----:B------:R-:W-:Y:S05]  /*09c0*/  @!P1 BRA `(.L_x_266) ;  /* 0x0000000000389947 */ /* 0x000fea0003800000 */
[----:B------:R-:W0:Y:S01]  /*09d0*/  LDC.64 R12, c[0x0][0x380] ;  /* 0x0000e000ff0c7b82 */ /* 0x000e220000000a00 */
[----:B------:R-:W-:-:S04]  /*09e0*/  IMAD R7, R7, R5, R6 ;  /* 0x0000000507077224 */ /* 0x000fc800078e0206 */
[----:B0-----:R-:W-:-:S05]  /*09f0*/  IMAD.WIDE R12, R7, 0x4, R12 ;  /* 0x00000004070c7825 */ /* 0x001fca00078e020c */
[----:B------:R-:W2:Y:S01]  /*0a00*/  LDG.E.CONSTANT R4, desc[UR6][R12.64] ;  /* 0x000000060c047981 */ /* 0x000ea2000c1e9900 */
[----:B------:R-:W-:Y:S02]  /*0a10*/  ISETP.NE.AND P0, PT, R8, 0x1, PT ;  /* 0x000000010800780c */ /* 0x000fe40003f05270 */
[----:B--2---:R-:W-:-:S11]  /*0a20*/  IADD3 R11, PT, PT, R11, R4, RZ ;  /* 0x000000040b0b7210 */ /* 0x004fd60007ffe0ff */
[----:B------:R-:W-:Y:S05]  /*0a30*/  @!P0 BRA `(.L_x_266) ;  /* 0x00000000001c8947 */ /* 0x000fea0003800000 */
[----:B------:R-:W-:Y:S01]  /*0a40*/  ISETP.NE.AND P0, PT, R8, 0x2, PT ;  /* 0x000000020800780c */ /* 0x000fe20003f05270 */
[----:B------:R-:W-:-:S12]  /*0a50*/  IMAD.WIDE R12, R5, 0x4, R12 ;  /* 0x00000004050c7825 */ /* 0x000fd800078e020c */
[----:B------:R-:W-:Y:S02]  /*0a60*/  @P0 IMAD.WIDE R8, R5, 0x4, R12 ;  /* 0x0000000405080825 */ /* 0x000fe400078e020c */
[----:B------:R-:W2:Y:S04]  /*0a70*/  LDG.E.CONSTANT R12, desc[UR6][R12.64] ;  /* 0x000000060c0c7981 */ /* 0x000ea8000c1e9900 */
[----:B------:R-:W3:Y:S01]  /*0a80*/  @P0 LDG.E.CONSTANT R8, desc[UR6][R8.64] ;  /* 0x0000000608080981 */ /* 0x000ee2000c1e9900 */
[----:B--2---:R-:W-:-:S05]  /*0a90*/  IMAD.IADD R11, R11, 0x1, R12 ;  /* 0x000000010b0b7824 */ /* 0x004fca00078e020c */
[----:B---3--:R-:W-:-:S07]  /*0aa0*/  @P0 IADD3 R11, PT, PT, R11, R8, RZ ;  /* 0x000000080b0b0210 */ /* 0x008fce0007ffe0ff */
.L_x_266:
[----:B------:R-:W-:Y:S05]  /*0ab0*/  BSYNC.RECONVERGENT B0 ;  /* 0x0000000000007941 */ /* 0x000fea0003800200 */
.L_x_265:
[----:B------:R-:W0:Y:S01]  /*0ac0*/  LDC.64 R8, c[0x0][0x398] ;  /* 0x0000e600ff087b82 */ /* 0x000e220000000a00 */
[----:B------:R-:W-:Y:S01]  /*0ad0*/  IMAD R5, R2, R5, R6 ;  /* 0x0000000502057224 */ /* 0x000fe200078e0206 */
[----:B------:R-:W-:-:S04]  /*0ae0*/  IADD3 R0, PT, PT, R3, R0, RZ ;  /* 0x0000000003007210 */ /* 0x000fc80007ffe0ff */
[----:B------:R-:W-:Y:S01]  /*0af0*/  ISETP.GE.AND P0, PT, R0, UR4, PT ;  /* 0x0000000400007c0c */ /* 0x000fe2000bf06270 */
[----:B0-----:R-:W-:-:S05]  /*0b00*/  IMAD.WIDE R4, R5, 0x4, R8 ;  /* 0x0000000405047825 */ /* 0x001fca00078e0208 */
[----:B------:R0:W-:Y:S07]  /*0b10*/  STG.E desc[UR6][R4.64], R11 ;  /* 0x0000000b04007986 */ /* 0x0001ee000c101906 */
[----:B------:R-:W-:Y:S05]  /*0b20*/  @!P0 BRA `(.L_x_274) ;  /* 0xfffffff400688947 */ /* 0x000fea000383ffff */
[----:B------:R-:W-:Y:S05]  /*0b30*/  EXIT ;  /* 0x000000000000794d */ /* 0x000fea0003800000 */
.L_x_275:
        /* <DEDUP_REMOVED lines=12> */
.L_x_360:


//--------------------- .text._Z29count_single_item_i_candidateiPiS_S_S_S_S_S_S_S_S_S_S_S_S_S_S_S_PbS_S_S_ --------------------------
	.section	.text._Z29count_single_item_i_candidateiPiS_S_S_S_S_S_S_S_S_S_S_S_S_S_S_S_PbS_S_S_,"ax",@progbits
	.align	128
        .global         _Z29count_single_item_i_candidateiPiS_S_S_S_S_S_S_S_S_S_S_S_S_S_S_S_PbS_S_S_
        .type           _Z29count_single_item_i_candidateiPiS_S_S_S_S_S_S_S_S_S_S_S_S_S_S_S_PbS_S_S_,@function
        .size           _Z29count_single_item_i_candidateiPiS_S_S_S_S_S_S_S_S_S_S_S_S_S_S_S_PbS_S_S_,(.L_x_361 - _Z29count_single_item_i_candidateiPiS_S_S_S_S_S_S_S_S_S_S_S_S_S_S_S_PbS_S_S_)
        .other          _Z29count_single_item_i_candidateiPiS_S_S_S_S_S_S_S_S_S_S_S_S_S_S_S_PbS_S_S_,@"STO_CUDA_ENTRY STV_DEFAULT"
_Z29count_single_item_i_candidateiPiS_S_S_S_S_S_S_S_S_S_S_S_S_S_S_S_PbS_S_S_:
.text._Z29count_single_item_i_candidateiPiS_S_S_S_S_S_S_S_S_S_S_S_S_S_S_S_PbS_S_S_:
[----:B------:R-:W-:Y:S01]  /*0000*/  LDC R1, c[0x0][0x37c] ;  /* 0x0000df00ff017b82 */ /* 0x000fe20000000800 */
[----:B------:R-:W0:Y:S07]  /*0010*/  S2R R13, SR_CTAID.X ;  /* 0x00000000000d7919 */ /* 0x000e2e0000002500 */
[----:B------:R-:W0:Y:S01]  /*0020*/  LDC.64 R4, c[0x0][0x388] ;  /* 0x0000e200ff047b82 */ /* 0x000e220000000a00 */
[----:B------:R-:W1:Y:S07]  /*0030*/  LDCU.64 UR4, c[0x0][0x358] ;  /* 0x00006b00ff0477ac */ /* 0x000e6e0008000a00 */
[----:B------:R-:W2:Y:S08]  /*0040*/  LDC.64 R6, c[0x0][0x390] ;  /* 0x0000e400ff067b82 */ /* 0x000eb00000000a00 */
[----:B------:R-:W3:Y:S08]  /*0050*/  LDC.64 R8, c[0x0][0x3c8] ;  /* 0x0000f200ff087b82 */ /* 0x000ef00000000a00 */
[----:B------:R-:W4:Y:S01]  /*0060*/  LDC.64 R10, c[0x0][0x3c0] ;  /* 0x0000f000ff0a7b82 */ /* 0x000f220000000a00 */
[----:B0-----:R-:W-:-:S05]  /*0070*/  IMAD.WIDE.U32 R4, R13, 0x4, R4 ;  /* 0x000000040d047825 */ /* 0x001fca00078e0004 */
[----:B-1----:R0:W3:Y:S01]  /*0080*/  LDG.E.CONSTANT R12, desc[UR4][R4.64] ;  /* 0x00000004040c7981 */ /* 0x0020e2000c1e9900 */
[----:B--2---:R-:W-:-:S05]  /*0090*/  IMAD.WIDE.U32 R6, R13, 0x4, R6 ;  /* 0x000000040d067825 */ /* 0x004fca00078e0006 */
[----:B------:R-:W2:Y:S01]  /*00a0*/  LDG.E.CONSTANT R2, desc[UR4][R6.64] ;  /* 0x0000000406027981 */ /* 0x000ea2000c1e9900 */
[----:B0-----:R-:W0:Y:S01]  /*00b0*/  LDC.64 R4, c[0x0][0x3f0] ;  /* 0x0000fc00ff047b82 */ /* 0x001e220000000a00 */
[----:B---3--:R-:W-:-:S06]  /*00c0*/  IMAD.WIDE R8, R12, 0x4, R8 ;  /* 0x000000040c087825 */ /* 0x008fcc00078e0208 */
[----:B------:R-:W3:Y:S01]  /*00d0*/  LDG.E.CONSTANT R9, desc[UR4][R8.64] ;  /* 0x0000000408097981 */ /* 0x000ee2000c1e9900 */
[----:B--2---:R-:W-:Y:S01]  /*00e0*/  IADD3 R2, PT, PT, -R2, R13, RZ ;  /* 0x0000000d02027210 */ /* 0x004fe20007ffe1ff */
[----:B0-----:R-:W-:Y:S01]  /*00f0*/  IMAD.WIDE R4, R12, 0x4, R4 ;  /* 0x000000040c047825 */ /* 0x001fe200078e0204 */
[----:B------:R-:W0:Y:S02]  /*0100*/  S2R R17, SR_TID.X ;  /* 0x0000000000117919 */ /* 0x000e240000002100 */
[----:B---3--:R-:W-:-:S05]  /*0110*/  IADD3 R3, PT, PT, R2, R9, RZ ;  /* 0x0000000902037210 */ /* 0x008fca0007ffe0ff */
[----:B----4-:R-:W-:Y:S02]  /*0120*/  IMAD.WIDE R10, R3, 0x4, R10 ;  /* 0x00000004030a7825 */ /* 0x010fe400078e020a */
[----:B------:R1:W5:Y:S04]  /*0130*/  LDG.E.CONSTANT R3, desc[UR4][R4.64] ;  /* 0x0000000404037981 */ /* 0x000368000c1e9900 */
[----:B------:R-:W0:Y:S02]  /*0140*/  LDG.E.CONSTANT R0, desc[UR4][R10.64] ;  /* 0x000000040a007981 */ /* 0x000e24000c1e9900 */
[----:B0-----:R-:W-:-:S13]  /*0150*/  ISETP.GE.AND P0, PT, R17, R0, PT ;  /* 0x000000001100720c */ /* 0x001fda0003f06270 */
[----:B-1----:R-:W-:Y:S05]  /*0160*/  @P0 EXIT ;  /* 0x000000000000094d */ /* 0x002fea0003800000 */
[----:B------:R-:W0:Y:S01]  /*0170*/  LDC.64 R6, c[0x0][0x3d8] ;  /* 0x0000f600ff067b82 */ /* 0x000e220000000a00 */
[----:B-----5:R-:W-:Y:S01]  /*0180*/  IADD3 R3, PT, PT, R2, R3, RZ ;  /* 0x0000000302037210 */ /* 0x020fe20007ffe0ff */
[----:B------:R-:W1:Y:S06]  /*0190*/  LDCU.64 UR8, c[0x0][0x410] ;  /* 0x00008200ff0877ac */ /* 0x000e6c0008000a00 */
[----:B------:R-:W2:Y:S08]  /*01a0*/  LDC.64 R4, c[0x0][0x3e8] ;  /* 0x0000fa00ff047b82 */ /* 0x000eb00000000a00 */
[----:B------:R-:W3:Y:S08]  /*01b0*/  LDC.64 R10, c[0x0][0x3a8] ;  /* 0x0000ea00ff0a7b82 */ /* 0x000ef00000000a00 */
[----:B------:R-:W4:Y:S01]  /*01c0*/  LDC.64 R18, c[0x0][0x3b0] ;  /* 0x0000ec00ff127b82 */ /* 0x000f220000000a00 */
[----:B0-----:R-:W-:-:S07]  /*01d0*/  IMAD.WIDE R6, R12, 0x4, R6 ;  /* 0x000000040c067825 */ /* 0x001fce00078e0206 */
[----:B------:R-:W0:Y:S01]  /*01e0*/  LDC.64 R8, c[0x0][0x3e0] ;  /* 0x0000f800ff087b82 */ /* 0x000e220000000a00 */
[----:B--2---:R-:W-:Y:S01]  /*01f0*/  IMAD.WIDE R4, R3, 0x4, R4 ;  /* 0x0000000403047825 */ /* 0x004fe200078e0204 */
[----:B------:R-:W2:Y:S01]  /*0200*/  LDG.E.CONSTANT R7, desc[UR4][R6.64] ;  /* 0x0000000406077981 */ /* 0x000ea2000c1e9900 */
[----:B------:R-:W0:Y:S04]  /*0210*/  LDCU UR6, c[0x0][0x360] ;  /* 0x00006c00ff0677ac */ /* 0x000e280008000800 */
[----:B------:R-:W3:Y:S01]  /*0220*/  LDG.E.CONSTANT R5, desc[UR4][R4.64] ;  /* 0x0000000404057981 */ /* 0x000ee2000c1e9900 */
[----:B------:R-:W0:Y:S01]  /*0230*/  LDCU UR7, c[0x0][0x380] ;  /* 0x00007000ff0777ac */ /* 0x000e220008000800 */
[----:B--2---:R-:W-:Y:S02]  /*0240*/  IADD3 R3, PT, PT, R2, R7, RZ ;  /* 0x0000000702037210 */ /* 0x004fe40007ffe0ff */
[----:B------:R-:W2:Y:S01]  /*0250*/  LDC.64 R6, c[0x0][0x408] ;  /* 0x00010200ff067b82 */ /* 0x000ea20000000a00 */
[----:B---3--:R-:W-:-:S04]  /*0260*/  IMAD.WIDE R10, R5, 0x4, R10 ;  /* 0x00000004050a7825 */ /* 0x008fc800078e020a */
[----:B----4-:R-:W-:Y:S01]  /*0270*/  IMAD.WIDE R18, R5, 0x4, R18 ;  /* 0x0000000405127825 */ /* 0x010fe200078e0212 */
[----:B------:R3:W5:Y:S02]  /*0280*/  LDG.E.CONSTANT R14, desc[UR4][R10.64] ;  /* 0x000000040a0e7981 */ /* 0x000764000c1e9900 */
[----:B------:R-:W4:Y:S01]  /*0290*/  LDC.64 R4, c[0x0][0x400] ;  /* 0x00010000ff047b82 */ /* 0x000f220000000a00 */
[----:B0-----:R-:W-:Y:S01]  /*02a0*/  IMAD.WIDE R8, R3, 0x4, R8 ;  /* 0x0000000403087825 */ /* 0x001fe200078e0208 */
[----:B------:R3:W5:Y:S04]  /*02b0*/  LDG.E.CONSTANT R15, desc[UR4][R18.64] ;  /* 0x00000004120f7981 */ /* 0x000768000c1e9900 */
[----:B------:R3:W5:Y:S01]  /*02c0*/  LDG.E.CONSTANT R16, desc[UR4][R8.64] ;  /* 0x0000000408107981 */ /* 0x000762000c1e9900 */
[----:B-1----:R-:W-:-:S04]  /*02d0*/  IADD3 R2, P0, PT, R13, UR8, RZ ;  /* 0x000000080d027c10 */ /* 0x002fc8000ff1e0ff */
[----:B------:R-:W-:Y:S01]  /*02e0*/  IADD3.X R3, PT, PT, RZ, UR9, RZ, P0, !PT ;  /* 0x00000009ff037c10 */ /* 0x000fe200087fe4ff */
[----:B--2---:R-:W-:-:S04]  /*02f0*/  IMAD.WIDE.U32 R6, R13, 0x4, R6 ;  /* 0x000000040d067825 */ /* 0x004fc800078e0006 */
[----:B---34-:R-:W-:-:S07]  /*0300*/  IMAD.WIDE.U32 R4, R13, 0x4, R4 ;  /* 0x000000040d047825 */ /* 0x018fce00078e0004 */
.L_x_281:
[----:B01----:R-:W0:Y:S01]  /*0310*/  LDC.64 R8, c[0x0][0x3d0] ;  /* 0x0000f400ff087b82 */ /* 0x003e220000000a00 */
[----:B-----5:R-:W-:-:S05]  /*0320*/  IADD3 R11, PT, PT, R16, R17, RZ ;  /* 0x00000011100b7210 */ /* 0x020fca0007ffe0ff */
[----:B0-----:R-:W-:Y:S02]  /*0330*/  IMAD.WIDE R8, R11, 0x4, R8 ;  /* 0x000000040b087825 */ /* 0x001fe400078e0208 */
[----:B------:R-:W0:Y:S04]  /*0340*/  LDC.64 R10, c[0x0][0x3a0] ;  /* 0x0000e800ff0a7b82 */ /* 0x000e280000000a00 */
[----:B------:R-:W2:Y:S01]  /*0350*/  LDG.E.CONSTANT R9, desc[UR4][R8.64] ;  /* 0x0000000408097981 */ /* 0x000ea2000c1e9900 */
[----:B------:R-:W-:Y:S01]  /*0360*/  IADD3 R17, PT, PT, R17, UR6, RZ ;  /* 0x0000000611117c10 */ /* 0x000fe2000fffe0ff */
[----:B------:R-:W-:Y:S03]  /*0370*/  BSSY.RECONVERGENT B0, `(.L_x_276) ;  /* 0x000002f000007945 */ /* 0x000fe60003800200 */
[----:B------:R-:W-:-:S02]  /*0380*/  ISETP.GE.AND P0, PT, R17, R0, PT ;  /* 0x000000001100720c */ /* 0x000fc40003f06270 */
[----:B--2---:R-:W-:Y:S02]  /*0390*/  IADD3 R20, PT, PT, R9, 0x1, RZ ;  /* 0x0000000109147810 */ /* 0x004fe40007ffe0ff */
[----:B------:R-:W-:Y:S02]  /*03a0*/  IADD3 R19, PT, PT, R14, R9, RZ ;  /* 0x000000090e137210 */ /* 0x000fe40007ffe0ff */
[----:B------:R-:W-:-:S03]  /*03b0*/  ISETP.GE.AND P1, PT, R20, R15, PT ;  /* 0x0000000f1400720c */ /* 0x000fc60003f26270 */
[----:B0-----:R-:W-:-:S10]  /*03c0*/  IMAD.WIDE R10, R19, 0x4, R10 ;  /* 0x00000004130a7825 */ /* 0x001fd400078e020a */
[----:B------:R-:W-:Y:S05]  /*03d0*/  @P1 BRA `(.L_x_277) ;  /* 0x0000000000a01947 */ /* 0x000fea0003800000 */
[----:B------:R0:W5:Y:S01]  /*03e0*/  LDG.E.CONSTANT R18, desc[UR4][R10.64] ;  /* 0x000000040a127981 */ /* 0x000162000c1e9900 */
[----:B------:R-:W-:-:S07]  /*03f0*/  MOV R19, R20 ;  /* 0x0000001400137202 */ /* 0x000fce0000000f00 */
.L_x_280:
[----:B-1----:R-:W1:Y:S01]  /*0400*/  LDC.64 R8, c[0x0][0x3a0] ;  /* 0x0000e800ff087b82 */ /* 0x002e620000000a00 */
[----:B0-----:R-:W-:-:S05]  /*0410*/  IADD3 R21, PT, PT, R14, R19, RZ ;  /* 0x000000130e157210 */ /* 0x001fca0007ffe0ff */
[----:B-1----:R-:W-:-:S06]  /*0420*/  IMAD.WIDE R8, R21, 0x4, R8 ;  /* 0x0000000415087825 */ /* 0x002fcc00078e0208 */
[----:B------:R-:W2:Y:S02]  /*0430*/  LDG.E.CONSTANT R9, desc[UR4][R8.64] ;  /* 0x0000000408097981 */ /* 0x000ea4000c1e9900 */
[----:B--2--5:R-:W-:-:S13]  /*0440*/  ISETP.NE.AND P1, PT, R18, R9, PT ;  /* 0x000000091200720c */ /* 0x024fda0003f25270 */
[----:B------:R-:W-:Y:S05]  /*0450*/  @P1 BRA `(.L_x_277) ;  /* 0x0000000000801947 */ /* 0x000fea0003800000 */
[----:B0-----:R-:W0:Y:S01]  /*0460*/  LDC.64 R10, c[0x0][0x398] ;  /* 0x0000e600ff0a7b82 */ /* 0x001e220000000a00 */
[----:B------:R-:W2:Y:S07]  /*0470*/  LDG.E.U8.CONSTANT R22, desc[UR4][R2.64] ;  /* 0x0000000402167981 */ /* 0x000eae000c1e9100 */
[----:B------:R-:W1:Y:S01]  /*0480*/  LDC.64 R8, c[0x0][0x3f8] ;  /* 0x0000fe00ff087b82 */ /* 0x000e620000000a00 */
[----:B0-----:R-:W-:-:S05]  /*0490*/  IMAD.WIDE R10, R21, 0x4, R10 ;  /* 0x00000004150a7825 */ /* 0x001fca00078e020a */
[----:B------:R-:W3:Y:S01]  /*04a0*/  LDG.E.CONSTANT R20, desc[UR4][R10.64] ;  /* 0x000000040a147981 */ /* 0x000ee2000c1e9900 */
[----:B------:R-:W-:Y:S01]  /*04b0*/  HFMA2 R25, -RZ, RZ, 0, 5.9604644775390625e-08 ;  /* 0x00000001ff197431 */ /* 0x000fe200000001ff */
[----:B--2---:R-:W-:Y:S01]  /*04c0*/  ISETP.NE.AND P1, PT, R22, RZ, PT ;  /* 0x000000ff1600720c */ /* 0x004fe20003f25270 */
[----:B---3--:R-:W-:-:S04]  /*04d0*/  IMAD R23, R12, UR7, R20 ;  /* 0x000000070c177c24 */ /* 0x008fc8000f8e0214 */
[----:B-1----:R-:W-:-:S05]  /*04e0*/  IMAD.WIDE R8, R23, 0x4, R8 ;  /* 0x0000000417087825 */ /* 0x002fca00078e0208 */
[----:B------:R0:W-:Y:S03]  /*04f0*/  REDG.E.OR.STRONG.GPU desc[UR4][R8.64], R25 ;  /* 0x000000190800798e */ /* 0x0001e6000f12e104 */
[----:B------:R-:W-:Y:S05]  /*0500*/  @!P1 BRA `(.L_x_278) ;  /* 0x0000000000349947 */ /* 0x000fea0003800000 */
[----:B------:R-:W1:Y:S01]  /*0510*/  LDC.64 R10, c[0x0][0x418] ;  /* 0x00010600ff0a7b82 */ /* 0x000e620000000a00 */
[----:B------:R-:W2:Y:S07]  /*0520*/  LDG.E.CONSTANT R24, desc[UR4][R4.64] ;  /* 0x0000000404187981 */ /* 0x000eae000c1e9900 */
[----:B0-----:R-:W0:Y:S08]  /*0530*/  LDC.64 R8, c[0x0][0x420] ;  /* 0x00010800ff087b82 */ /* 0x001e300000000a00 */
[----:B------:R-:W3:Y:S01]  /*0540*/  LDC.64 R22, c[0x0][0x428] ;  /* 0x00010a00ff167b82 */ /* 0x000ee20000000a00 */
[----:B-1----:R-:W-:-:S06]  /*0550*/  IMAD.WIDE R10, R21, 0x4, R10 ;  /* 0x00000004150a7825 */ /* 0x002fcc00078e020a */
[----:B------:R-:W2:Y:S01]  /*0560*/  LDG.E.CONSTANT R11, desc[UR4][R10.64] ;  /* 0x000000040a0b7981 */ /* 0x000ea2000c1e9900 */
[----:B0-----:R-:W-:-:S06]  /*0570*/  IMAD.WIDE R8, R21, 0x4, R8 ;  /* 0x0000000415087825 */ /* 0x001fcc00078e0208 */
[----:B------:R-:W2:Y:S01]  /*0580*/  LDG.E.CONSTANT R8, desc[UR4][R8.64] ;  /* 0x0000000408087981 */ /* 0x000ea2000c1e9900 */
[----:B------:R-:W-:-:S04]  /*0590*/  IMAD R21, R13, UR7, R20 ;  /* 0x000000070d157c24 */ /* 0x000fc8000f8e0214 */
[----:B---3--:R-:W-:Y:S01]  /*05a0*/  IMAD.WIDE.U32 R22, R21, 0x4, R22 ;  /* 0x0000000415167825 */ /* 0x008fe200078e0016 */
[----:B--2---:R-:W-:-:S05]  /*05b0*/  IADD3 R21, PT, PT, R8, R11, R24 ;  /* 0x0000000b08157210 */ /* 0x004fca0007ffe018 */
[----:B------:R0:W-:Y:S01]  /*05c0*/  REDG.E.MAX.S32.STRONG.GPU desc[UR4][R22.64], R21 ;  /* 0x000000151600798e */ /* 0x0001e2000d12e304 */
[----:B------:R-:W-:Y:S05]  /*05d0*/  BRA `(.L_x_279) ;  /* 0x0000000000147947 */ /* 0x000fea0003800000 */
.L_x_278:
[----:B------:R-:W2:Y:S01]  /*05e0*/  LDG.E.CONSTANT R11, desc[UR4][R6.64] ;  /* 0x00000004060b7981 */ /* 0x000ea2000c1e9900 */
[----:B0-----:R-:W0:Y:S01]  /*05f0*/  LDC.64 R8, c[0x0][0x428] ;  /* 0x00010a00ff087b82 */ /* 0x001e220000000a00 */
[----:B------:R-:W-:-:S04]  /*0600*/  IMAD R21, R13, UR7, R20 ;  /* 0x000000070d157c24 */ /* 0x000fc8000f8e0214 */
[----:B0-----:R-:W-:-:S05]  /*0610*/  IMAD.WIDE.U32 R8, R21, 0x4, R8 ;  /* 0x0000000415087825 */ /* 0x001fca00078e0008 */
[----:B--2---:R1:W-:Y:S02]  /*0620*/  STG.E desc[UR4][R8.64], R11 ;  /* 0x0000000b08007986 */ /* 0x0043e4000c101904 */
.L_x_279:
[----:B------:R-:W-:-:S04]  /*0630*/  IADD3 R19, PT, PT, R19, 0x1, RZ ;  /* 0x0000000113137810 */ /* 0x000fc80007ffe0ff */
[----:B------:R-:W-:-:S13]  /*0640*/  ISETP.GE.AND P1, PT, R19, R15, PT ;  /* 0x0000000f1300720c */ /* 0x000fda0003f26270 */
[----:B------:R-:W-:Y:S05]  /*0650*/  @!P1 BRA `(.L_x_280) ;  /* 0xfffffffc00689947 */ /* 0x000fea000383ffff */
.L_x_277:
[----:B------:R-:W-:Y:S05]  /*0660*/  BSYNC.RECONVERGENT B0 ;  /* 0x0000000000007941 */ /* 0x000fea0003800200 */
.L_x_276:
[----:B------:R-:W-:Y:S05]  /*0670*/  @!P0 BRA `(.L_x_281) ;  /* 0xfffffffc00248947 */ /* 0x000fea000383ffff */
[----:B------:R-:W-:Y:S05]  /*0680*/  EXIT ;  /* 0x000000000000794d */ /* 0x000fea0003800000 */
.L_x_282:
        /* <DEDUP_REMOVED lines=15> */
.L_x_361:


//--------------------- .text._Z29count_single_item_s_candidateiPiS_S_S_S_S_S_S_S_S_S_S_S_S_S_PbS_S_S_S_S_ --------------------------
	.section	.text._Z29count_single_item_s_candidateiPiS_S_S_S_S_S_S_S_S_S_S_S_S_S_PbS_S_S_S_S_,"ax",@progbits
	.align	128
        .global         _Z29count_single_item_s_candidateiPiS_S_S_S_S_S_S_S_S_S_S_S_S_S_PbS_S_S_S_S_
        .type           _Z29count_single_item_s_candidateiPiS_S_S_S_S_S_S_S_S_S_S_S_S_S_PbS_S_S_S_S_,@function
        .size           _Z29count_single_item_s_candidateiPiS_S_S_S_S_S_S_S_S_S_S_S_S_S_PbS_S_S_S_S_,(.L_x_362 - _Z29count_single_item_s_candidateiPiS_S_S_S_S_S_S_S_S_S_S_S_S_S_PbS_S_S_S_S_)
        .other          _Z29count_single_item_s_candidateiPiS_S_S_S_S_S_S_S_S_S_S_S_S_S_PbS_S_S_S_S_,@"STO_CUDA_ENTRY STV_DEFAULT"
_Z29count_single_item_s_candidateiPiS_S_S_S_S_S_S_S_S_S_S_S_S_S_PbS_S_S_S_S_:
.text._Z29count_single_item_s_candidateiPiS_S_S_S_S_S_S_S_S_S_S_S_S_S_PbS_S_S_S_S_:
[----:B------:R-:W0:Y:S01]  /*0000*/  LDC R1, c[0x0][0x37c] ;  /* 0x0000df00ff017b82 */ /* 0x000e220000000800 */
[----:B------:R-:W1:Y:S07]  /*0010*/  S2R R4, SR_CTAID.X ;  /* 0x0000000000047919 */ /* 0x000e6e0000002500 */
[----:B------:R-:W1:Y:S01]  /*0020*/  LDC.64 R20, c[0x0][0x388] ;  /* 0x0000e200ff147b82 */ /* 0x000e620000000a00 */
[----:B------:R-:W2:Y:S01]  /*0030*/  LDCU.64 UR6, c[0x0][0x358] ;  /* 0x00006b00ff0677ac */ /* 0x000ea20008000a00 */
[----:B0-----:R-:W-:-:S06]  /*0040*/  IADD3 R1, PT, PT, R1, -0x8, RZ ;  /* 0xfffffff801017810 */ /* 0x001fcc0007ffe0ff */
[----:B------:R-:W0:Y:S08]  /*0050*/  LDC.64 R2, c[0x0][0x390] ;  /* 0x0000e400ff027b82 */ /* 0x000e300000000a00 */
[----:B------:R-:W3:Y:S08]  /*0060*/  LDC.64 R6, c[0x0][0x3b0] ;  /* 0x0000ec00ff067b82 */ /* 0x000ef00000000a00 */
[----:B------:R-:W4:Y:S01]  /*0070*/  LDC.64 R8, c[0x0][0x3a8] ;  /* 0x0000ea00ff087b82 */ /* 0x000f220000000a00 */
[----:B-1----:R-:W-:-:S07]  /*0080*/  IMAD.WIDE.U32 R20, R4, 0x4, R20 ;  /* 0x0000000404147825 */ /* 0x002fce00078e0014 */
[----:B------:R-:W1:Y:S01]  /*0090*/  LDC.64 R10, c[0x0][0x3b8] ;  /* 0x0000ee00ff0a7b82 */ /* 0x000e620000000a00 */
[----:B--2---:R-:W3:Y:S01]  /*00a0*/  LDG.E.CONSTANT R20, desc[UR6][R20.64] ;  /* 0x0000000614147981 */ /* 0x004ee2000c1e9900 */
[----:B0-----:R-:W-:-:S06]  /*00b0*/  IMAD.WIDE.U32 R2, R4, 0x4, R2 ;  /* 0x0000000404027825 */ /* 0x001fcc00078e0002 */
[----:B------:R-:W2:Y:S01]  /*00c0*/  LDG.E.CONSTANT R3, desc[UR6][R2.64] ;  /* 0x0000000602037981 */ /* 0x000ea2000c1e9900 */
[----:B---3--:R-:W-:-:S06]  /*00d0*/  IMAD.WIDE R6, R20, 0x4, R6 ;  /* 0x0000000414067825 */ /* 0x008fcc00078e0206 */
[----:B------:R-:W2:Y:S02]  /*00e0*/  LDG.E.CONSTANT R6, desc[UR6][R6.64] ;  /* 0x0000000606067981 */ /* 0x000ea4000c1e9900 */
[----:B--2---:R-:W-:Y:S01]  /*00f0*/  IADD3 R5, PT, PT, R6, R4, -R3 ;  /* 0x0000000406057210 */ /* 0x004fe20007ffe803 */
[----:B------:R-:W0:Y:S01]  /*0100*/  S2R R0, SR_TID.X ;  /* 0x0000000000007919 */ /* 0x000e220000002100 */
[----:B------:R-:W2:Y:S01]  /*0110*/  LDCU UR4, c[0x0][0x2f8] ;  /* 0x00005f00ff0477ac */ /* 0x000ea20008000800 */
[----:B------:R-:W3:Y:S02]  /*0120*/  LDC.64 R2, c[0x0][0x3e0] ;  /* 0x0000f800ff027b82 */ /* 0x000ee40000000a00 */
[----:B----4-:R-:W-:-:S06]  /*0130*/  IMAD.WIDE R8, R5, 0x4, R8 ;  /* 0x0000000405087825 */ /* 0x010fcc00078e0208 */
[----:B------:R-:W1:Y:S01]  /*0140*/  LDG.E.CONSTANT R8, desc[UR6][R8.64] ;  /* 0x0000000608087981 */ /* 0x000e62000c1e9900 */
[----:B------:R-:W4:Y:S01]  /*0150*/  LDCU UR5, c[0x0][0x2fc] ;  /* 0x00005f80ff0577ac */ /* 0x000f220008000800 */
[----:B------:R-:W-:Y:S01]  /*0160*/  BSSY.RECONVERGENT B0, `(.L_x_283) ;  /* 0x0000024000007945 */ /* 0x000fe20003800200 */
[----:B-1----:R-:W-:-:S05]  /*0170*/  IMAD.WIDE R10, R8, 0x4, R10 ;  /* 0x00000004080a7825 */ /* 0x002fca00078e020a */
[----:B------:R1:W5:Y:S01]  /*0180*/  LDG.E.CONSTANT R21, desc[UR6][R10.64] ;  /* 0x000000060a157981 */ /* 0x000362000c1e9900 */
[----:B0-----:R-:W-:Y:S02]  /*0190*/  ISETP.NE.AND P0, PT, R0, RZ, PT ;  /* 0x000000ff0000720c */ /* 0x001fe40003f05270 */
[----:B--2---:R-:W-:Y:S01]  /*01a0*/  IADD3 R6, P1, PT, R1, UR4, RZ ;  /* 0x0000000401067c10 */ /* 0x004fe2000ff3e0ff */
[----:B---3--:R-:W-:-:S03]  /*01b0*/  IMAD.WIDE R2, R8, 0x4, R2 ;  /* 0x0000000408027825 */ /* 0x008fc600078e0202 */
[----:B----4-:R-:W-:-:S07]  /*01c0*/  IADD3.X R7, PT, PT, RZ, UR5, RZ, P1, !PT ;  /* 0x00000005ff077c10 */ /* 0x010fce0008ffe4ff */
[----:B-1----:R-:W-:Y:S05]  /*01d0*/  @P0 BRA `(.L_x_284) ;  /* 0x0000000000700947 */ /* 0x002fea0003800000 */
[----:B-----5:R-:W-:Y:S01]  /*01e0*/  ISETP.GE.AND P0, PT, R21, 0x1, PT ;  /* 0x000000011500780c */ /* 0x020fe20003f06270 */
[----:B------:R-:W-:-:S12]  /*01f0*/  IMAD.MOV.U32 R5, RZ, RZ, -0x1 ;  /* 0xffffffffff057424 */ /* 0x000fd800078e00ff */
[----:B------:R-:W-:Y:S05]  /*0200*/  @!P0 BRA `(.L_x_285) ;  /* 0x0000000000548947 */ /* 0x000fea0003800000 */
[----:B------:R0:W5:Y:S01]  /*0210*/  LDG.E.CONSTANT R14, desc[UR6][R2.64] ;  /* 0x00000006020e7981 */ /* 0x000162000c1e9900 */
[----:B------:R-:W1:Y:S01]  /*0220*/  LDC.64 R10, c[0x0][0x3d8] ;  /* 0x0000f600ff0a7b82 */ /* 0x000e620000000a00 */
[----:B------:R-:W-:Y:S01]  /*0230*/  IADD3 R5, PT, PT, R21, -0x1, RZ ;  /* 0xffffffff15057810 */ /* 0x000fe20007ffe0ff */
[----:B------:R-:W-:-:S07]  /*0240*/  IMAD.MOV.U32 R9, RZ, RZ, RZ ;  /* 0x000000ffff097224 */ /* 0x000fce00078e00ff */
.L_x_286:
[----:B------:R-:W-:-:S05]  /*0250*/  MOV R16, R5 ;  /* 0x0000000500107202 */ /* 0x000fca0000000f00 */
[----:B------:R-:W-:-:S05]  /*0260*/  IMAD.IADD R5, R9, 0x1, R16 ;  /* 0x0000000109057824 */ /* 0x000fca00078e0210 */
[----:B------:R-:W-:-:S04]  /*0270*/  SHF.R.U32.HI R5, RZ, 0x1, R5 ;  /* 0x00000001ff057819 */ /* 0x000fc80000011605 */
[----:B-----5:R-:W-:-:S04]  /*0280*/  IADD3 R13, P0, PT, R14, R5, RZ ;  /* 0x000000050e0d7210 */ /* 0x020fc80007f1e0ff */
[----:B------:R-:W-:Y:S02]  /*0290*/  LEA.HI.X.SX32 R18, R14, RZ, 0x1, P0 ;  /* 0x000000ff0e127211 */ /* 0x000fe400000f0eff */
[----:B-1----:R-:W-:-:S04]  /*02a0*/  LEA R12, P0, R13, R10, 0x2 ;  /* 0x0000000a0d0c7211 */ /* 0x002fc800078010ff */
[----:B------:R-:W-:-:S06]  /*02b0*/  LEA.HI.X R13, R13, R11, R18, 0x2, P0 ;  /* 0x0000000b0d0d7211 */ /* 0x000fcc00000f1412 */
[----:B------:R-:W2:Y:S02]  /*02c0*/  LDG.E.CONSTANT R13, desc[UR6][R12.64] ;  /* 0x000000060c0d7981 */ /* 0x000ea4000c1e9900 */
[----:B--2---:R-:W-:-:S13]  /*02d0*/  ISETP.NE.AND P0, PT, R13, R20, PT ;  /* 0x000000140d00720c */ /* 0x004fda0003f05270 */
[----:B------:R-:W-:Y:S05]  /*02e0*/  @!P0 BRA `(.L_x_285) ;  /* 0x00000000001c8947 */ /* 0x000fea0003800000 */
[----:B------:R-:W-:-:S13]  /*02f0*/  ISETP.GE.AND P0, PT, R13, R20, PT ;  /* 0x000000140d00720c */ /* 0x000fda0003f06270 */
[C---:B------:R-:W-:Y:S01]  /*0300*/  @P0 VIADD R16, R5.reuse, 0xffffffff ;  /* 0xffffffff05100836 */ /* 0x040fe20000000000 */
[----:B------:R-:W-:-:S04]  /*0310*/  @!P0 IADD3 R9, PT, PT, R5, 0x1, RZ ;  /* 0x0000000105098810 */ /* 0x000fc80007ffe0ff */
[-C--:B------:R-:W-:Y:S02]  /*0320*/  ISETP.GT.AND P0, PT, R9, R16.reuse, PT ;  /* 0x000000100900720c */ /* 0x080fe40003f04270 */
[----:B------:R-:W-:-:S11]  /*0330*/  MOV R5, R16 ;  /* 0x0000001000057202 */ /* 0x000fd60000000f00 */
[----:B------:R-:W-:Y:S05]  /*0340*/  @!P0 BRA `(.L_x_286) ;  /* 0xfffffffc00c08947 */ /* 0x000fea000383ffff */
[----:B------:R-:W-:-:S07]  /*0350*/  IMAD.MOV.U32 R5, RZ, RZ, -0x1 ;  /* 0xffffffffff057424 */ /* 0x000fce00078e00ff */
.L_x_285:
[----:B------:R-:W1:Y:S01]  /*0360*/  S2UR UR5, SR_CgaCtaId ;  /* 0x00000000000579c3 */ /* 0x000e620000008800 */
[----:B------:R-:W-:Y:S02]  /*0370*/  UMOV UR4, 0x400 ;  /* 0x0000040000047882 */ /* 0x000fe40000000000 */
[----:B-1----:R-:W-:-:S09]  /*0380*/  ULEA UR4, UR5, UR4, 0x18 ;  /* 0x0000000405047291 */ /* 0x002fd2000f8ec0ff */
[----:B------:R1:W-:Y:S03]  /*0390*/  STS [UR4], R5 ;  /* 0x00000005ff007988 */ /* 0x0003e60008000804 */
.L_x_284:
[----:B------:R-:W-:Y:S05]  /*03a0*/  BSYNC.RECONVERGENT B0 ;  /* 0x0000000000007941 */ /* 0x000fea0003800200 */
.L_x_283:
[----:B------:R-:W2:Y:S08]  /*03b0*/  S2UR UR5, SR_CgaCtaId ;  /* 0x00000000000579c3 */ /* 0x000eb00000008800 */
[----:B------:R-:W-:Y:S06]  /*03c0*/  BAR.SYNC.DEFER_BLOCKING 0x0 ;  /* 0x0000000000007b1d */ /* 0x000fec0000010000 */
[----:B------:R-:W-:-:S02]  /*03d0*/  UMOV UR4, 0x400 ;  /* 0x0000040000047882 */ /* 0x000fc40000000000 */
[----:B--2---:R-:W-:-:S09]  /*03e0*/  ULEA UR4, UR5, UR4, 0x18 ;  /* 0x0000000405047291 */ /* 0x004fd2000f8ec0ff */
[----:B------:R-:W2:Y:S02]  /*03f0*/  LDS R12, [UR4] ;  /* 0x00000004ff0c7984 */ /* 0x000ea40008000800 */
[----:B--2---:R-:W-:-:S13]  /*0400*/  ISETP.NE.AND P0, PT, R12, -0x1, PT ;  /* 0xffffffff0c00780c */ /* 0x004fda0003f05270 */
[----:B------:R-:W-:Y:S05]  /*0410*/  @P0 BRA `(.L_x_287) ;  /* 0x0000000000240947 */ /* 0x000fea0003800000 */
[----:B0-----:R-:W-:Y:S01]  /*0420*/  MOV R2, 0x0 ;  /* 0x0000000000027802 */ /* 0x001fe20000000f00 */
[----:B------:R0:W-:Y:S01]  /*0430*/  STL [R1], R0 ;  /* 0x0000000001007387 */ /* 0x0001e20000100800 */
[----:B------:R-:W2:Y:S04]  /*0440*/  LDCU.64 UR4, c[0x4][0x28] ;  /* 0x01000500ff0477ac */ /* 0x000ea80008000a00 */
[----:B------:R-:W3:Y:S01]  /*0450*/  LDC.64 R2, c[0x4][R2] ;  /* 0x0100000002027b82 */ /* 0x000ee20000000a00 */
[----:B--2---:R-:W-:Y:S01]  /*0460*/  MOV R4, UR4 ;  /* 0x0000000400047c02 */ /* 0x004fe20008000f00 */
[----:B01----:R-:W-:-:S07]  /*0470*/  IMAD.U32 R5, RZ, RZ, UR5 ;  /* 0x00000005ff057e24 */ /* 0x003fce000f8e00ff */
[----:B-----5:R-:W-:-:S07]  /*0480*/  LEPC R20, `(.L_x_288) ;  /* 0x000000001014794e */ /* 0x020fce0000000000 */
[----:B---3--:R-:W-:Y:S05]  /*0490*/  CALL.ABS.NOINC R2 ;  /* 0x0000000002007343 */ /* 0x008fea0003c00000 */
.L_x_288:
[----:B------:R-:W-:Y:S05]  /*04a0*/  EXIT ;  /* 0x000000000000794d */ /* 0x000fea0003800000 */
.L_x_287:
[----:B------:R-:W2:Y:S08]  /*04b0*/  LDC.64 R6, c[0x0][0x3c8] ;  /* 0x0000f200ff067b82 */ /* 0x000eb00000000a00 */
[----:B------:R-:W3:Y:S01]  /*04c0*/  LDC.64 R10, c[0x0][0x3d0] ;  /* 0x0000f400ff0a7b82 */ /* 0x000ee20000000a00 */
[----:B--2---:R-:W-:-:S05]  /*04d0*/  IMAD.WIDE R6, R8, 0x4, R6 ;  /* 0x0000000408067825 */ /* 0x004fca00078e0206 */
[----:B------:R-:W1:Y:S01]  /*04e0*/  LDG.E.CONSTANT R23, desc[UR6][R6.64] ;  /* 0x0000000606177981 */ /* 0x000e62000c1e9900 */
[----:B-----5:R-:W-:Y:S02]  /*04f0*/  ISETP.GE.AND P0, PT, R0, R21, PT ;  /* 0x000000150000720c */ /* 0x020fe40003f06270 */
[----:B-1----:R-:W-:Y:S02]  /*0500*/  IADD3 R5, PT, PT, R12, R23, RZ ;  /* 0x000000170c057210 */ /* 0x002fe40007ffe0ff */
[----:B------:R-:W1:Y:S03]  /*0510*/  LDC.64 R12, c[0x0][0x3c0] ;  /* 0x0000f000ff0c7b82 */ /* 0x000e660000000a00 */
[----:B---3--:R-:W-:-:S06]  /*0520*/  IMAD.WIDE R10, R5, 0x4, R10 ;  /* 0x00000004050a7825 */ /* 0x008fcc00078e020a */
[----:B------:R-:W1:Y:S02]  /*0530*/  LDG.E.CONSTANT R11, desc[UR6][R10.64] ;  /* 0x000000060a0b7981 */ /* 0x000e64000c1e9900 */
[----:B-1----:R-:W-:Y:S01]  /*0540*/  IMAD.WIDE R12, R11, 0x4, R12 ;  /* 0x000000040b0c7825 */ /* 0x002fe200078e020c */
[----:B------:R-:W-:Y:S06]  /*0550*/  @P0 EXIT ;  /* 0x000000000000094d */ /* 0x000fec0003800000 */
[----:B------:R1:W5:Y:S01]  /*0560*/  LDG.E.CONSTANT R22, desc[UR6][R12.64] ;  /* 0x000000060c167981 */ /* 0x000362000c1e9900 */
[----:B------:R-:W2:Y:S01]  /*0570*/  LDC.64 R6, c[0x0][0x3a0] ;  /* 0x0000e800ff067b82 */ /* 0x000ea20000000a00 */
[----:B------:R-:W3:Y:S01]  /*0580*/  LDCU.64 UR8, c[0x0][0x400] ;  /* 0x00008000ff0877ac */ /* 0x000ee20008000a00 */
[----:B------:R-:W-:Y:S01]  /*0590*/  IADD3 R23, PT, PT, R23, 0x1, RZ ;  /* 0x0000000117177810 */ /* 0x000fe20007ffe0ff */
[----:B------:R-:W4:Y:S05]  /*05a0*/  LDCU UR4, c[0x0][0x360] ;  /* 0x00006c00ff0477ac */ /* 0x000f2a0008000800 */
[----:B------:R-:W0:Y:S08]  /*05b0*/  LDC.64 R14, c[0x0][0x3f0] ;  /* 0x0000fc00ff0e7b82 */ /* 0x000e300000000a00 */
[----:B------:R-:W1:Y:S01]  /*05c0*/  LDC.64 R16, c[0x0][0x3f8] ;  /* 0x0000fe00ff107b82 */ /* 0x000e620000000a00 */
[----:B---3--:R-:W-:Y:S01]  /*05d0*/  IADD3 R10, P0, PT, R4, UR8, RZ ;  /* 0x00000008040a7c10 */ /* 0x008fe2000ff1e0ff */
[----:B--2---:R-:W-:-:S04]  /*05e0*/  IMAD.WIDE R8, R8, 0x4, R6 ;  /* 0x0000000408087825 */ /* 0x004fc800078e0206 */
[----:B------:R-:W-:Y:S02]  /*05f0*/  IMAD.X R11, RZ, RZ, UR9, P0 ;  /* 0x00000009ff0b7e24 */ /* 0x000fe400080e06ff */
[----:B0-----:R-:W-:-:S04]  /*0600*/  IMAD.WIDE.U32 R6, R4, 0x4, R14 ;  /* 0x0000000404067825 */ /* 0x001fc800078e000e */
[----:B-1--4-:R-:W-:-:S07]  /*0610*/  IMAD.WIDE.U32 R4, R4, 0x4, R16 ;  /* 0x0000000404047825 */ /* 0x012fce00078e0010 */
.L_x_295:
[----:B01----:R-:W0:Y:S01]  /*0620*/  LDC.64 R12, c[0x0][0x3d0] ;  /* 0x0000f400ff0c7b82 */ /* 0x003e220000000a00 */
[----:B------:R-:W-:-:S04]  /*0630*/  IMAD.IADD R15, R23, 0x1, R0 ;  /* 0x00000001170f7824 */ /* 0x000fc800078e0200 */
[----:B0-----:R-:W-:-:S03]  /*0640*/  IMAD.WIDE R12, R15, 0x4, R12 ;  /* 0x000000040f0c7825 */ /* 0x001fc600078e020c */
[----:B------:R-:W0:Y:S02]  /*0650*/  LDC.64 R14, c[0x0][0x3c0] ;  /* 0x0000f000ff0e7b82 */ /* 0x000e240000000a00 */
[----:B------:R-:W0:Y:S02]  /*0660*/  LDG.E.CONSTANT R17, desc[UR6][R12.64] ;  /* 0x000000060c117981 */ /* 0x000e24000c1e9900 */
[----:B0-----:R-:W-:-:S06]  /*0670*/  IMAD.WIDE R16, R17, 0x4, R14 ;  /* 0x0000000411107825 */ /* 0x001fcc00078e020e */
[----:B------:R-:W2:Y:S01]  /*0680*/  LDG.E.CONSTANT R16, desc[UR6][R16.64+-0x4] ;  /* 0xfffffc0610107981 */ /* 0x000ea2000c1e9900 */
[----:B------:R-:W-:Y:S01]  /*0690*/  BSSY.RECONVERGENT B0, `(.L_x_289) ;  /* 0x000003b000007945 */ /* 0x000fe20003800200 */
[----:B--2--5:R-:W-:-:S13]  /*06a0*/  ISETP.GE.AND P0, PT, R22, R16, PT ;  /* 0x000000101600720c */ /* 0x024fda0003f06270 */
[----:B------:R-:W-:Y:S05]  /*06b0*/  @P0 BRA `(.L_x_290) ;  /* 0x0000000000e00947 */ /* 0x000fea0003800000 */
[----:B------:R-:W2:Y:S01]  /*06c0*/  LDG.E.CONSTANT R25, desc[UR6][R8.64] ;  /* 0x0000000608197981 */ /* 0x000ea2000c1e9900 */
[----:B------:R-:W0:Y:S01]  /*06d0*/  LDC.64 R18, c[0x0][0x398] ;  /* 0x0000e600ff127b82 */ /* 0x000e220000000a00 */
[----:B--2---:R-:W-:Y:S01]  /*06e0*/  IADD3 R17, PT, PT, R22, R25, RZ ;  /* 0x0000001916117210 */ /* 0x004fe20007ffe0ff */
[----:B------:R-:W-:-:S04]  /*06f0*/  IMAD.IADD R27, R16, 0x1, R25 ;  /* 0x00000001101b7824 */ /* 0x000fc800078e0219 */
[----:B0-----:R-:W-:-:S04]  /*0700*/  IMAD.WIDE R16, R17, 0x4, R18 ;  /* 0x0000000411107825 */ /* 0x001fc800078e0212 */
[----:B------:R-:W-:Y:S02]  /*0710*/  IMAD.WIDE R18, R27, 0x4, R18 ;  /* 0x000000041b127825 */ /* 0x000fe400078e0212 */
[----:B------:R-:W2:Y:S04]  /*0720*/  LDG.E.CONSTANT R16, desc[UR6][R16.64] ;  /* 0x0000000610107981 */ /* 0x000ea8000c1e9900 */
[----:B------:R-:W2:Y:S02]  /*0730*/  LDG.E.CONSTANT R19, desc[UR6][R18.64] ;  /* 0x0000000612137981 */ /* 0x000ea4000c1e9900 */
[----:B--2---:R-:W-:-:S13]  /*0740*/  ISETP.GE.AND P0, PT, R16, R19, PT ;  /* 0x000000131000720c */ /* 0x004fda0003f06270 */
[----:B------:R-:W-:Y:S05]  /*0750*/  @P0 BRA `(.L_x_290) ;  /* 0x0000000000b80947 */ /* 0x000fea0003800000 */
[----:B------:R-:W2:Y:S01]  /*0760*/  LDG.E.CONSTANT R27, desc[UR6][R2.64] ;  /* 0x00000006021b7981 */ /* 0x000ea2000c1e9900 */
[----:B------:R-:W0:Y:S01]  /*0770*/  LDC.64 R16, c[0x0][0x3d8] ;  /* 0x0000f600ff107b82 */ /* 0x000e220000000a00 */
[----:B------:R-:W1:Y:S02]  /*0780*/  LDCU UR5, c[0x0][0x380] ;  /* 0x00007000ff0577ac */ /* 0x000e640008000800 */
[----:B------:R-:W3:Y:S01]  /*0790*/  LDG.E.U8.CONSTANT R18, desc[UR6][R10.64] ;  /* 0x000000060a127981 */ /* 0x000ee2000c1e9100 */
[----:B--2---:R-:W-:-:S05]  /*07a0*/  IADD3 R27, PT, PT, R27, R0, RZ ;  /* 0x000000001b1b7210 */ /* 0x004fca0007ffe0ff */
[----:B0-----:R-:W-:Y:S02]  /*07b0*/  IMAD.WIDE R26, R27, 0x4, R16 ;  /* 0x000000041b1a7825 */ /* 0x001fe400078e0210 */
[----:B------:R-:W0:Y:S03]  /*07c0*/  LDC.64 R16, c[0x0][0x3e8] ;  /* 0x0000fa00ff107b82 */ /* 0x000e260000000a00 */
[----:B------:R-:W1:Y:S01]  /*07d0*/  LDG.E.CONSTANT R19, desc[UR6][R26.64] ;  /* 0x000000061a137981 */ /* 0x000e62000c1e9900 */
[----:B---3--:R-:W-:Y:S01]  /*07e0*/  ISETP.NE.AND P0, PT, R18, RZ, PT ;  /* 0x000000ff1200720c */ /* 0x008fe20003f05270 */
[----:B------:R-:W-:Y:S02]  /*07f0*/  IMAD.MOV.U32 R29, RZ, RZ, 0x1 ;  /* 0x00000001ff1d7424 */ /* 0x000fe400078e00ff */
[----:B-1----:R-:W-:-:S04]  /*0800*/  IMAD R19, R20, UR5, R19 ;  /* 0x0000000514137c24 */ /* 0x002fc8000f8e0213 */
[----:B0-----:R-:W-:-:S05]  /*0810*/  IMAD.WIDE R16, R19, 0x4, R16 ;  /* 0x0000000413107825 */ /* 0x001fca00078e0210 */
[----:B------:R0:W-:Y:S01]  /*0820*/  REDG.E.OR.STRONG.GPU desc[UR6][R16.64], R29 ;  /* 0x0000001d1000798e */ /* 0x0001e2000f12e106 */
[----:B------:R-:W-:Y:S05]  /*0830*/  @!P0 BRA `(.L_x_291) ;  /* 0x0000000000708947 */ /* 0x000fea0003800000 */
[----:B------:R-:W2:Y:S02]  /*0840*/  LDG.E.CONSTANT R13, desc[UR6][R12.64+-0x4] ;  /* 0xfffffc060c0d7981 */ /* 0x000ea4000c1e9900 */
[----:B--2---:R-:W-:-:S05]  /*0850*/  IMAD.WIDE R14, R13, 0x4, R14 ;  /* 0x000000040d0e7825 */ /* 0x004fca00078e020e */
[----:B0-----:R-:W2:Y:S01]  /*0860*/  LDG.E.CONSTANT R16, desc[UR6][R14.64] ;  /* 0x000000060e107981 */ /* 0x001ea2000c1e9900 */
[----:B------:R-:W-:Y:S01]  /*0870*/  BSSY.RECONVERGENT B1, `(.L_x_292) ;  /* 0x000000b000017945 */ /* 0x000fe20003800200 */
[----:B--2---:R-:W-:-:S13]  /*0880*/  ISETP.GT.AND P0, PT, R16, R22, PT ;  /* 0x000000161000720c */ /* 0x004fda0003f04270 */
[----:B------:R-:W-:Y:S05]  /*0890*/  @P0 BRA `(.L_x_293) ;  /* 0x0000000000200947 */ /* 0x000fea0003800000 */
[----:B------:R-:W-:Y:S01]  /*08a0*/  HFMA2 R17, -RZ, RZ, 0, 0 ;  /* 0x00000000ff117431 */ /* 0x000fe200000001ff */
[----:B------:R-:W-:Y:S06]  /*08b0*/  BSSY.RECONVERGENT B2, `(.L_x_293) ;  /* 0x0000006000027945 */ /* 0x000fec0003800200 */
.L_x_294:
[----:B------:R-:W-:-:S05]  /*08c0*/  IMAD.WIDE.U32 R12, R17, 0x4, R14 ;  /* 0x00000004110c7825 */ /* 0x000fca00078e000e */
[----:B------:R-:W2:Y:S01]  /*08d0*/  LDG.E.CONSTANT R16, desc[UR6][R12.64+0x4] ;  /* 0x000004060c107981 */ /* 0x000ea2000c1e9900 */
[----:B------:R-:W-:Y:S01]  /*08e0*/  VIADD R17, R17, 0x1 ;  /* 0x0000000111117836 */ /* 0x000fe20000000000 */
[----:B--2---:R-:W-:-:S13]  /*08f0*/  ISETP.GT.AND P0, PT, R16, R22, PT ;  /* 0x000000161000720c */ /* 0x004fda0003f04270 */
[----:B------:R-:W-:Y:S05]  /*0900*/  @!P0 BRA `(.L_x_294) ;  /* 0xfffffffc00ec8947 */ /* 0x000fea000383ffff */
[----:B------:R-:W-:Y:S05]  /*0910*/  BSYNC.RECONVERGENT B2 ;  /* 0x0000000000027941 */ /* 0x000fea0003800200 */
.L_x_293:
[----:B------:R-:W-:Y:S05]  /*0920*/  BSYNC.RECONVERGENT B1 ;  /* 0x0000000000017941 */ /* 0x000fea0003800200 */
.L_x_292:
[----:B------:R-:W0:Y:S01]  /*0930*/  LDC.64 R14, c[0x0][0x408] ;  /* 0x00010200ff0e7b82 */ /* 0x000e220000000a00 */
[----:B------:R-:W-:Y:S01]  /*0940*/  IADD3 R25, PT, PT, R25, R16, RZ ;  /* 0x0000001019197210 */ /* 0x000fe20007ffe0ff */
[----:B------:R-:W2:Y:S06]  /*0950*/  LDG.E.CONSTANT R18, desc[UR6][R6.64] ;  /* 0x0000000606127981 */ /* 0x000eac000c1e9900 */
[----:B------:R-:W1:Y:S08]  /*0960*/  LDC.64 R12, c[0x0][0x410] ;  /* 0x00010400ff0c7b82 */ /* 0x000e700000000a00 */
[----:B------:R-:W3:Y:S01]  /*0970*/  LDC.64 R16, c[0x0][0x428] ;  /* 0x00010a00ff107b82 */ /* 0x000ee20000000a00 */
[----:B0-----:R-:W-:-:S06]  /*0980*/  IMAD.WIDE R14, R25, 0x4, R14 ;  /* 0x00000004190e7825 */ /* 0x001fcc00078e020e */
[----:B------:R-:W2:Y:S01]  /*0990*/  LDG.E.CONSTANT R15, desc[UR6][R14.64] ;  /* 0x000000060e0f7981 */ /* 0x000ea2000c1e9900 */
[----:B-1----:R-:W-:-:S06]  /*09a0*/  IMAD.WIDE R12, R25, 0x4, R12 ;  /* 0x00000004190c7825 */ /* 0x002fcc00078e020c */
[----:B------:R-:W2:Y:S01]  /*09b0*/  LDG.E.CONSTANT R12, desc[UR6][R12.64] ;  /* 0x000000060c0c7981 */ /* 0x000ea2000c1e9900 */
[----:B---3--:R-:W-:Y:S01]  /*09c0*/  IMAD.WIDE R16, R19, 0x4, R16 ;  /* 0x0000000413107825 */ /* 0x008fe200078e0210 */
[----:B--2---:R-:W-:-:S05]  /*09d0*/  IADD3 R19, PT, PT, R12, R15, R18 ;  /* 0x0000000f0c137210 */ /* 0x004fca0007ffe012 */
[----:B------:R0:W-:Y:S01]  /*09e0*/  REDG.E.ADD.STRONG.GPU desc[UR6][R16.64], R19 ;  /* 0x000000131000798e */ /* 0x0001e2000c12e106 */
[----:B------:R-:W-:Y:S05]  /*09f0*/  BRA `(.L_x_290) ;  /* 0x0000000000107947 */ /* 0x000fea0003800000 */
.L_x_291:
[----:B------:R-:W2:Y:S01]  /*0a00*/  LDG.E.CONSTANT R15, desc[UR6][R4.64] ;  /* 0x00000006040f7981 */ /* 0x000ea2000c1e9900 */
[----:B------:R-:W1:Y:S02]  /*0a10*/  LDC.64 R12, c[0x0][0x428] ;  /* 0x00010a00ff0c7b82 */ /* 0x000e640000000a00 */
[----:B-1----:R-:W-:-:S05]  /*0a20*/  IMAD.WIDE R12, R19, 0x4, R12 ;  /* 0x00000004130c7825 */ /* 0x002fca00078e020c */
[----:B--2---:R1:W-:Y:S02]  /*0a30*/  REDG.E.ADD.STRONG.GPU desc[UR6][R12.64], R15 ;  /* 0x0000000f0c00798e */ /* 0x0043e4000c12e106 */
.L_x_290:
[----:B------:R-:W-:Y:S05]  /*0a40*/  BSYNC.RECONVERGENT B0 ;  /* 0x0000000000007941 */ /* 0x000fea0003800200 */
.L_x_289:
[----:B------:R-:W-:-:S05]  /*0a50*/  VIADD R0, R0, UR4 ;  /* 0x0000000400007c36 */ /* 0x000fca0008000000 */
[----:B------:R-:W-:-:S13]  /*0a60*/  ISETP.GE.AND P0, PT, R0, R21, PT ;  /* 0x000000150000720c */ /* 0x000fda0003f06270 */
[----:B------:R-:W-:Y:S05]  /*0a70*/  @!P0 BRA `(.L_x_295) ;  /* 0xfffffff800e88947 */ /* 0x000fea000383ffff */
[----:B------:R-:W-:Y:S05]  /*0a80*/  EXIT ;  /* 0x000000000000794d */ /* 0x000fea0003800000 */
.L_x_296:
        /* <DEDUP_REMOVED lines=15> */
.L_x_362:


//--------------------- .text._Z23count_chain_offset_sizePiS_S_S_S_S_S_S_S_ --------------------------
	.section	.text._Z23count_chain_offset_sizePiS_S_S_S_S_S_S_S_,"ax",@progbits
	.align	128
        .global         _Z23count_chain_offset_sizePiS_S_S_S_S_S_S_S_
        .type           _Z23count_chain_offset_sizePiS_S_S_S_S_S_S_S_,@function
        .size           _Z23count_chain_offset_sizePiS_S_S_S_S_S_S_S_,(.L_x_363 - _Z23count_chain_offset_sizePiS_S_S_S_S_S_S_S_)
        .other          _Z23count_chain_offset_sizePiS_S_S_S_S_S_S_S_,@"STO_CUDA_ENTRY STV_DEFAULT"
_Z23count_chain_offset_sizePiS_S_S_S_S_S_S_S_:
.text._Z23count_chain_offset_sizePiS_S_S_S_S_S_S_S_:
[----:B------:R-:W-:Y:S01]  /*0000*/  LDC R1, c[0x0][0x37c] ;  /* 0x0000df00ff017b82 */ /* 0x000fe20000000800 */
[----:B------:R-:W0:Y:S07]  /*0010*/  S2R R0, SR_CTAID.X ;  /* 0x0000000000007919 */ /* 0x000e2e0000002500 */
[----:B------:R-:W0:Y:S01]  /*0020*/  LDC.64 R2, c[0x0][0x3b0] ;  /* 0x0000ec00ff027b82 */ /* 0x000e220000000a00 */
[----:B------:R-:W1:Y:S01]  /*0030*/  LDCU.64 UR6, c[0x0][0x358] ;  /* 0x00006b00ff0677ac */ /* 0x000e620008000a00 */
[----:B0-----:R-:W-:-:S05]  /*0040*/  IMAD.WIDE.U32 R2, R0, 0x4, R2 ;  /* 0x0000000400027825 */ /* 0x001fca00078e0002 */
[----:B-1----:R-:W2:Y:S01]  /*0050*/  LDG.E.CONSTANT R10, desc[UR6][R2.64] ;  /* 0x00000006020a7981 */ /* 0x002ea2000c1e9900 */
[----:B------:R-:W-:Y:S01]  /*0060*/  BSSY.RECONVERGENT B0, `(.L_x_297) ;  /* 0x0000021000007945 */ /* 0x000fe20003800200 */
[----:B------:R-:W-:Y:S01]  /*0070*/  HFMA2 R23, -RZ, RZ, -0.0 , 0 ;  /* 0x80000000ff177431 */ /* 0x000fe200000001ff */
[----:B------:R-:W2:Y:S02]  /*0080*/  S2R R11, SR_TID.X ;  /* 0x00000000000b7919 */ /* 0x000ea40000002100 */
[----:B--2---:R-:W-:-:S13]  /*0090*/  ISETP.GE.AND P0, PT, R11, R10, PT ;  /* 0x0000000a0b00720c */ /* 0x004fda0003f06270 */
[----:B------:R-:W-:Y:S05]  /*00a0*/  @P0 BRA `(.L_x_298) ;  /* 0x0000000000700947 */ /* 0x000fea0003800000 */
[----:B------:R-:W0:Y:S08]  /*00b0*/  LDC.64 R12, c[0x0][0x3a0] ;  /* 0x0000e800ff0c7b82 */ /* 0x000e300000000a00 */
[----:B------:R-:W1:Y:S08]  /*00c0*/  LDC.64 R14, c[0x0][0x390] ;  /* 0x0000e400ff0e7b82 */ /* 0x000e700000000a00 */
[----:B------:R-:W2:Y:S01]  /*00d0*/  LDC R24, c[0x0][0x360] ;  /* 0x0000d800ff187b82 */ /* 0x000ea20000000800 */
[----:B0-----:R-:W-:-:S07]  /*00e0*/  IMAD.WIDE.U32 R12, R0, 0x4, R12 ;  /* 0x00000004000c7825 */ /* 0x001fce00078e000c */
[----:B------:R-:W0:Y:S01]  /*00f0*/  LDC.64 R2, c[0x0][0x3a8] ;  /* 0x0000ea00ff027b82 */ /* 0x000e220000000a00 */
[----:B------:R3:W5:Y:S01]  /*0100*/  LDG.E.CONSTANT R16, desc[UR6][R12.64] ;  /* 0x000000060c107981 */ /* 0x000762000c1e9900 */
[----:B-1----:R-:W-:-:S06]  /*0110*/  IMAD.WIDE.U32 R14, R0, 0x4, R14 ;  /* 0x00000004000e7825 */ /* 0x002fcc00078e000e */
[----:B------:R-:W1:Y:S01]  /*0120*/  LDC.64 R4, c[0x0][0x398] ;  /* 0x0000e600ff047b82 */ /* 0x000e620000000a00 */
[----:B------:R3:W5:Y:S07]  /*0130*/  LDG.E.CONSTANT R22, desc[UR6][R14.64] ;  /* 0x000000060e167981 */ /* 0x00076e000c1e9900 */
[----:B------:R-:W4:Y:S08]  /*0140*/  LDC.64 R6, c[0x0][0x380] ;  /* 0x0000e000ff067b82 */ /* 0x000f300000000a00 */
[----:B------:R-:W0:Y:S01]  /*0150*/  LDC.64 R8, c[0x0][0x388] ;  /* 0x0000e200ff087b82 */ /* 0x000e220000000a00 */
[----:B------:R-:W-:Y:S01]  /*0160*/  MOV R23, 0x80000000 ;  /* 0x8000000000177802 */ /* 0x000fe20000000f00 */
[----:B--23--:R-:W-:-:S07]  /*0170*/  IMAD.MOV.U32 R17, RZ, RZ, R11 ;  /* 0x000000ffff117224 */ /* 0x00cfce00078e000b */
.L_x_299:
[----:B-----5:R-:W-:Y:S01]  /*0180*/  IADD3 R19, PT, PT, R16, R17, RZ ;  /* 0x0000001110137210 */ /* 0x020fe20007ffe0ff */
[----:B------:R-:W-:-:S04]  /*0190*/  IMAD.IADD R13, R22, 0x1, R17 ;  /* 0x00000001160d7824 */ /* 0x000fc800078e0211 */
[----:B0-----:R-:W-:-:S04]  /*01a0*/  IMAD.WIDE R18, R19, 0x4, R2 ;  /* 0x0000000413127825 */ /* 0x001fc800078e0202 */
[----:B------:R-:W-:Y:S02]  /*01b0*/  IMAD.WIDE R12, R13, 0x4, R8 ;  /* 0x000000040d0c7825 */ /* 0x000fe400078e0208 */
[----:B------:R-:W1:Y:S04]  /*01c0*/  LDG.E.CONSTANT R19, desc[UR6][R18.64] ;  /* 0x0000000612137981 */ /* 0x000e68000c1e9900 */
[----:B------:R-:W4:Y:S01]  /*01d0*/  LDG.E.CONSTANT R13, desc[UR6][R12.64] ;  /* 0x000000060c0d7981 */ /* 0x000f22000c1e9900 */
[----:B------:R-:W-:Y:S01]  /*01e0*/  IADD3 R17, PT, PT, R24, R17, RZ ;  /* 0x0000001118117210 */ /* 0x000fe20007ffe0ff */
[----:B-1----:R-:W-:-:S04]  /*01f0*/  IMAD.WIDE R20, R19, 0x4, R4 ;  /* 0x0000000413147825 */ /* 0x002fc800078e0204 */
[----:B----4-:R-:W-:Y:S02]  /*0200*/  IMAD.WIDE R14, R13, 0x4, R6 ;  /* 0x000000040d0e7825 */ /* 0x010fe400078e0206 */
[----:B------:R-:W2:Y:S04]  /*0210*/  LDG.E.CONSTANT R20, desc[UR6][R20.64] ;  /* 0x0000000614147981 */ /* 0x000ea8000c1e9900 */
[----:B------:R-:W3:Y:S01]  /*0220*/  LDG.E.CONSTANT R14, desc[UR6][R14.64] ;  /* 0x000000060e0e7981 */ /* 0x000ee2000c1e9900 */
[----:B------:R-:W-:Y:S02]  /*0230*/  ISETP.GE.AND P0, PT, R17, R10, PT ;  /* 0x0000000a1100720c */ /* 0x000fe40003f06270 */
[----:B--2---:R-:W-:-:S04]  /*0240*/  LOP3.LUT R25, RZ, R20, RZ, 0x33, !PT ;  /* 0x00000014ff197212 */ /* 0x004fc800078e33ff */
[----:B---3--:R-:W-:-:S07]  /*0250*/  VIADDMNMX R23, R14, R25, R23, !PT ;  /* 0x000000190e177246 */ /* 0x008fce0007800117 */
[----:B------:R-:W-:Y:S05]  /*0260*/  @!P0 BRA `(.L_x_299) ;  /* 0xfffffffc00c48947 */ /* 0x000fea000383ffff */
.L_x_298:
[----:B------:R-:W-:Y:S05]  /*0270*/  BSYNC.RECONVERGENT B0 ;  /* 0x0000000000007941 */ /* 0x000fea0003800200 */
.L_x_297:
[----:B------:R-:W0:Y:S01]  /*0280*/  S2UR UR5, SR_CgaCtaId ;  /* 0x00000000000579c3 */ /* 0x000e220000008800 */
[----:B------:R-:W-:Y:S01]  /*0290*/  UMOV UR4, 0x400 ;  /* 0x0000040000047882 */ /* 0x000fe20000000000 */
[----:B------:R-:W1:Y:S01]  /*02a0*/  LDCU UR8, c[0x0][0x360] ;  /* 0x00006c00ff0877ac */ /* 0x000e620008000800 */
[----:B------:R-:W-:Y:S01]  /*02b0*/  ISETP.NE.AND P0, PT, R11, RZ, PT ;  /* 0x000000ff0b00720c */ /* 0x000fe20003f05270 */
[----:B-1----:R-:W-:Y:S02]  /*02c0*/  UISETP.GE.U32.AND UP0, UPT, UR8, 0x2, UPT ;  /* 0x000000020800788c */ /* 0x002fe4000bf06070 */
[----:B0-----:R-:W-:-:S06]  /*02d0*/  ULEA UR4, UR5, UR4, 0x18 ;  /* 0x0000000405047291 */ /* 0x001fcc000f8ec0ff */
[----:B------:R-:W-:-:S05]  /*02e0*/  LEA R2, R11, UR4, 0x2 ;  /* 0x000000040b027c11 */ /* 0x000fca000f8e10ff */
[----:B------:R0:W-:Y:S01]  /*02f0*/  STS [R2], R23 ;  /* 0x0000001702007388 */ /* 0x0001e20000000800 */
[----:B------:R-:W-:Y:S06]  /*0300*/  BAR.SYNC.DEFER_BLOCKING 0x0 ;  /* 0x0000000000007b1d */ /* 0x000fec0000010000 */
[----:B------:R-:W-:Y:S05]  /*0310*/  BRA.U !UP0, `(.L_x_300) ;  /* 0x0000000108307547 */ /* 0x000fea000b800000 */
[----:B------:R-:W-:-:S07]  /*0320*/  IMAD.U32 R3, RZ, RZ, UR8 ;  /* 0x00000008ff037e24 */ /* 0x000fce000f8e00ff */
.L_x_301:
[----:B------:R-:W-:-:S04]  /*0330*/  SHF.R.U32.HI R6, RZ, 0x1, R3 ;  /* 0x00000001ff067819 */ /* 0x000fc80000011603 */
[----:B------:R-:W-:-:S13]  /*0340*/  ISETP.GE.U32.AND P1, PT, R11, R6, PT ;  /* 0x000000060b00720c */ /* 0x000fda0003f26070 */
[----:B------:R-:W-:Y:S01]  /*0350*/  @!P1 LEA R5, R6, R2, 0x2 ;  /* 0x0000000206059211 */ /* 0x000fe200078e10ff */
[----:B------:R-:W-:Y:S05]  /*0360*/  @!P1 LDS R4, [R2] ;  /* 0x0000000002049984 */ /* 0x000fea0000000800 */
[----:B------:R-:W1:Y:S02]  /*0370*/  @!P1 LDS R5, [R5] ;  /* 0x0000000005059984 */ /* 0x000e640000000800 */
[----:B-1----:R-:W-:-:S05]  /*0380*/  @!P1 VIMNMX R7, PT, PT, R4, R5, !PT ;  /* 0x0000000504079248 */ /* 0x002fca0007fe0100 */
[----:B------:R1:W-:Y:S01]  /*0390*/  @!P1 STS [R2], R7 ;  /* 0x0000000702009388 */ /* 0x0003e20000000800 */
[----:B------:R-:W-:Y:S01]  /*03a0*/  BAR.SYNC.DEFER_BLOCKING 0x0 ;  /* 0x0000000000007b1d */ /* 0x000fe20000010000 */
[----:B------:R-:W-:Y:S01]  /*03b0*/  ISETP.GT.U32.AND P1, PT, R3, 0x3, PT ;  /* 0x000000030300780c */ /* 0x000fe20003f24070 */
[----:B------:R-:W-:-:S12]  /*03c0*/  IMAD.MOV.U32 R3, RZ, RZ, R6 ;  /* 0x000000ffff037224 */ /* 0x000fd800078e0006 */
[----:B-1----:R-:W-:Y:S05]  /*03d0*/  @P1 BRA `(.L_x_301) ;  /* 0xfffffffc00d41947 */ /* 0x002fea000383ffff */
.L_x_300:
[----:B------:R-:W-:Y:S05]  /*03e0*/  @P0 EXIT ;  /* 0x000000000000094d */ /* 0x000fea0003800000 */
[----:B------:R-:W1:Y:S01]  /*03f0*/  S2UR UR5, SR_CgaCtaId ;  /* 0x00000000000579c3 */ /* 0x000e620000008800 */
[----:B------:R-:W-:-:S07]  /*0400*/  UMOV UR4, 0x400 ;  /* 0x0000040000047882 */ /* 0x000fce0000000000 */
[----:B0-----:R-:W0:Y:S08]  /*0410*/  LDC.64 R2, c[0x0][0x3c0] ;  /* 0x0000f000ff027b82 */ /* 0x001e300000000a00 */
[----:B------:R-:W2:Y:S01]  /*0420*/  LDC.64 R4, c[0x0][0x3b8] ;  /* 0x0000ee00ff047b82 */ /* 0x000ea20000000a00 */
[----:B-1----:R-:W-:Y:S01]  /*0430*/  ULEA UR4, UR5, UR4, 0x18 ;  /* 0x0000000405047291 */ /* 0x002fe2000f8ec0ff */
[----:B0-----:R-:W-:-:S08]  /*0440*/  IMAD.WIDE.U32 R2, R0, 0x4, R2 ;  /* 0x0000000400027825 */ /* 0x001fd000078e0002 */
[----:B------:R-:W0:Y:S01]  /*0450*/  LDS R7, [UR4] ;  /* 0x00000004ff077984 */ /* 0x000e220008000800 */
[----:B--2---:R-:W-:-:S04]  /*0460*/  IMAD.WIDE.U32 R4, R0, 0x4, R4 ;  /* 0x0000000400047825 */ /* 0x004fc800078e0004 */
[----:B0-----:R-:W-:Y:S01]  /*0470*/  IMAD R9, R10, R7, R7 ;  /* 0x000000070a097224 */ /* 0x001fe200078e0207 */
[----:B------:R-:W-:Y:S04]  /*0480*/  STG.E desc[UR6][R2.64], R7 ;  /* 0x0000000702007986 */ /* 0x000fe8000c101906 */
[----:B------:R-:W-:Y:S01]  /*0490*/  STG.E desc[UR6][R4.64], R9 ;  /* 0x0000000904007986 */ /* 0x000fe2000c101906 */
[----:B------:R-:W-:Y:S05]  /*04a0*/  EXIT ;  /* 0x000000000000794d */ /* 0x000fea0003800000 */
.L_x_302:
        /* <DEDUP_REMOVED lines=13> */
.L_x_363:


//--------------------- .text._Z15reduceMaxKernelPKiPii --------------------------
	.section	.text._Z15reduceMaxKernelPKiPii,"ax",@progbits
	.align	128
        .global         _Z15reduceMaxKernelPKiPii
        .type           _Z15reduceMaxKernelPKiPii,@function
        .size           _Z15reduceMaxKernelPKiPii,(.L_x_364 - _Z15reduceMaxKernelPKiPii)
        .other          _Z15reduceMaxKernelPKiPii,@"STO_CUDA_ENTRY STV_DEFAULT"
_Z15reduceMaxKernelPKiPii:
.text._Z15reduceMaxKernelPKiPii:
[----:B------:R-:W-:Y:S01]  /*0000*/  LDC R1, c[0x0][0x37c] ;  /* 0x0000df00ff017b82 */ /* 0x000fe20000000800 */
[----:B------:R-:W0:Y:S01]  /*0010*/  S2R R0, SR_CTAID.X ;  /* 0x0000000000007919 */ /* 0x000e220000002500 */
[----:B------:R-:W0:Y:S01]  /*0020*/  LDCU UR8, c[0x0][0x360] ;  /* 0x00006c00ff0877ac */ /* 0x000e220008000800 */
[----:B------:R-:W1:Y:S01]  /*0030*/  S2R R8, SR_TID.X ;  /* 0x0000000000087919 */ /* 0x000e620000002100 */
[----:B------:R-:W2:Y:S01]  /*0040*/  LDCU UR4, c[0x0][0x390] ;  /* 0x00007200ff0477ac */ /* 0x000ea20008000800 */
[----:B------:R-:W3:Y:S01]  /*0050*/  LDCU.64 UR6, c[0x0][0x358] ;  /* 0x00006b00ff0677ac */ /* 0x000ee20008000a00 */
[----:B0-----:R-:W-:-:S04]  /*0060*/  IMAD R2, R0, UR8, RZ ;  /* 0x0000000800027c24 */ /* 0x001fc8000f8e02ff */
[----:B-1----:R-:W-:-:S04]  /*0070*/  IMAD R3, R2, 0x2, R8 ;  /* 0x0000000202037824 */ /* 0x002fc800078e0208 */
[C---:B------:R-:W-:Y:S01]  /*0080*/  VIADD R9, R3.reuse, UR8 ;  /* 0x0000000803097c36 */ /* 0x040fe20008000000 */
[----:B--2---:R-:W-:-:S04]  /*0090*/  ISETP.GE.AND P0, PT, R3, UR4, PT ;  /* 0x0000000403007c0c */ /* 0x004fc8000bf06270 */
[----:B------:R-:W-:-:S09]  /*00a0*/  ISETP.GE.AND P1, PT, R9, UR4, PT ;  /* 0x0000000409007c0c */ /* 0x000fd2000bf26270 */
[----:B------:R-:W0:Y:S08]  /*00b0*/  @!P0 LDC.64 R4, c[0x0][0x380] ;  /* 0x0000e000ff048b82 */ /* 0x000e300000000a00 */
[----:B------:R-:W1:Y:S01]  /*00c0*/  @!P1 LDC.64 R6, c[0x0][0x380] ;  /* 0x0000e000ff069b82 */ /* 0x000e620000000a00 */
[----:B0-----:R-:W-:-:S04]  /*00d0*/  @!P0 IMAD.WIDE R4, R3, 0x4, R4 ;  /* 0x0000000403048825 */ /* 0x001fc800078e0204 */
[----:B------:R-:W-:Y:S02]  /*00e0*/  IMAD.MOV.U32 R3, RZ, RZ, -0x80000000 ;  /* 0x80000000ff037424 */ /* 0x000fe400078e00ff */
[----:B-1----:R-:W-:-:S04]  /*00f0*/  @!P1 IMAD.WIDE R6, R9, 0x4, R6 ;  /* 0x0000000409069825 */ /* 0x002fc800078e0206 */
[----:B---3--:R-:W2:Y:S04]  /*0100*/  @!P0 LDG.E.CONSTANT R3, desc[UR6][R4.64] ;  /* 0x0000000604038981 */ /* 0x008ea8000c1e9900 */
[----:B------:R-:W2:Y:S01]  /*0110*/  @!P1 LDG.E.CONSTANT R6, desc[UR6][R6.64] ;  /* 0x0000000606069981 */ /* 0x000ea2000c1e9900 */
[----:B------:R-:W0:Y:S01]  /*0120*/  S2UR UR5, SR_CgaCtaId ;  /* 0x00000000000579c3 */ /* 0x000e220000008800 */
[----:B------:R-:W-:Y:S01]  /*0130*/  UMOV UR4, 0x400 ;  /* 0x0000040000047882 */ /* 0x000fe20000000000 */
[----:B------:R-:W-:Y:S02]  /*0140*/  UISETP.GE.U32.AND UP0, UPT, UR8, 0x42, UPT ;  /* 0x000000420800788c */ /* 0x000fe4000bf06070 */
[----:B0-----:R-:W-:-:S06]  /*0150*/  ULEA UR4, UR5, UR4, 0x18 ;  /* 0x0000000405047291 */ /* 0x001fcc000f8ec0ff */
[----:B------:R-:W-:Y:S02]  /*0160*/  LEA R2, R8, UR4, 0x2 ;  /* 0x0000000408027c11 */ /* 0x000fe4000f8e10ff */
[----:B--2---:R-:W-:-:S05]  /*0170*/  @!P1 VIMNMX R3, PT, PT, R3, R6, !PT ;  /* 0x0000000603039248 */ /* 0x004fca0007fe0100 */
[----:B------:R0:W-:Y:S01]  /*0180*/  STS [R2], R3 ;  /* 0x0000000302007388 */ /* 0x0001e20000000800 */
[----:B------:R-:W-:Y:S06]  /*0190*/  BAR.SYNC.DEFER_BLOCKING 0x0 ;  /* 0x0000000000007b1d */ /* 0x000fec0000010000 */
[----:B------:R-:W-:Y:S05]  /*01a0*/  BRA.U !UP0, `(.L_x_303) ;  /* 0x00000001083c7547 */ /* 0x000fea000b800000 */
[----:B0-----:R-:W-:-:S07]  /*01b0*/  IMAD.U32 R3, RZ, RZ, UR8 ;  /* 0x00000008ff037e24 */ /* 0x001fce000f8e00ff */
.L_x_306:
[--C-:B------:R-:W-:Y:S01]  /*01c0*/  IMAD.MOV.U32 R6, RZ, RZ, R3.reuse ;  /* 0x000000ffff067224 */ /* 0x100fe200078e0003 */
[----:B------:R-:W-:Y:S01]  /*01d0*/  SHF.R.U32.HI R3, RZ, 0x1, R3 ;  /* 0x00000001ff037819 */ /* 0x000fe20000011603 */
[----:B------:R-:W-:Y:S03]  /*01e0*/  BSSY.RECONVERGENT B0, `(.L_x_304) ;  /* 0x0000008000007945 */ /* 0x000fe60003800200 */
[----:B------:R-:W-:-:S13]  /*01f0*/  ISETP.GE.U32.AND P0, PT, R8, R3, PT ;  /* 0x000000030800720c */ /* 0x000fda0003f06070 */
[----:B0-----:R-:W-:Y:S05]  /*0200*/  @P0 BRA `(.L_x_305) ;  /* 0x0000000000140947 */ /* 0x001fea0003800000 */
[----:B------:R-:W-:Y:S01]  /*0210*/  IMAD R4, R3, 0x4, R2 ;  /* 0x0000000403047824 */ /* 0x000fe200078e0202 */
[----:B------:R-:W-:Y:S05]  /*0220*/  LDS R5, [R2] ;  /* 0x0000000002057984 */ /* 0x000fea0000000800 */
[----:B------:R-:W0:Y:S02]  /*0230*/  LDS R4, [R4] ;  /* 0x0000000004047984 */ /* 0x000e240000000800 */
[----:B0-----:R-:W-:-:S13]  /*0240*/  ISETP.GT.AND P0, PT, R4, R5, PT ;  /* 0x000000050400720c */ /* 0x001fda0003f04270 */
[----:B------:R0:W-:Y:S02]  /*0250*/  @P0 STS [R2], R4 ;  /* 0x0000000402000388 */ /* 0x0001e40000000800 */
.L_x_305:
[----:B------:R-:W-:Y:S05]  /*0260*/  BSYNC.RECONVERGENT B0 ;  /* 0x0000000000007941 */ /* 0x000fea0003800200 */
.L_x_304:
[----:B------:R-:W-:Y:S01]  /*0270*/  BAR.SYNC.DEFER_BLOCKING 0x0 ;  /* 0x0000000000007b1d */ /* 0x000fe20000010000 */
[----:B------:R-:W-:-:S13]  /*0280*/  ISETP.GT.U32.AND P0, PT, R6, 0x83, PT ;  /* 0x000000830600780c */ /* 0x000fda0003f04070 */
[----:B------:R-:W-:Y:S05]  /*0290*/  @P0 BRA `(.L_x_306) ;  /* 0xfffffffc00c80947 */ /* 0x000fea000383ffff */
.L_x_303:
[----:B------:R-:W-:-:S13]  /*02a0*/  ISETP.GT.U32.AND P0, PT, R8, 0x1f, PT ;  /* 0x0000001f0800780c */ /* 0x000fda0003f04070 */
[----:B------:R-:W-:Y:S05]  /*02b0*/  @P0 EXIT ;  /* 0x000000000000094d */ /* 0x000fea0003800000 */
[C---:B0-----:R-:W-:Y:S01]  /*02c0*/  VIADD R3, R8.reuse, 0x20 ;  /* 0x0000002008037836 */ /* 0x041fe20000000000 */
[----:B------:R-:W-:Y:S01]  /*02d0*/  BSSY.RECONVERGENT B0, `(.L_x_307) ;  /* 0x0000013000007945 */ /* 0x000fe20003800200 */
[C---:B------:R-:W-:Y:S01]  /*02e0*/  VIADD R4, R8.reuse, 0x10 ;  /* 0x0000001008047836 */ /* 0x040fe20000000000 */
[C---:B------:R-:W-:Y:S01]  /*02f0*/  ISETP.NE.AND P0, PT, R8.reuse, RZ, PT ;  /* 0x000000ff0800720c */ /* 0x040fe20003f05270 */
[C---:B------:R-:W-:Y:S01]  /*0300*/  VIADD R5, R8.reuse, 0x4 ;  /* 0x0000000408057836 */ /* 0x040fe20000000000 */
[----:B------:R-:W-:Y:S01]  /*0310*/  ISETP.GE.U32.AND P6, PT, R3, UR8, PT ;  /* 0x0000000803007c0c */ /* 0x000fe2000bfc6070 */
[----:B------:R-:W-:Y:S01]  /*0320*/  VIADD R6, R8, 0x2 ;  /* 0x0000000208067836 */ /* 0x000fe20000000000 */
[----:B------:R-:W-:Y:S01]  /*0330*/  ISETP.GE.U32.AND P1, PT, R4, UR8, PT ;  /* 0x0000000804007c0c */ /* 0x000fe2000bf26070 */
[C---:B------:R-:W-:Y:S01]  /*0340*/  VIADD R4, R8.reuse, 0x8 ;  /* 0x0000000808047836 */ /* 0x040fe20000000000 */
[----:B------:R-:W-:Y:S01]  /*0350*/  ISETP.GE.U32.AND P3, PT, R5, UR8, PT ;  /* 0x0000000805007c0c */ /* 0x000fe2000bf66070 */
[----:B------:R-:W-:Y:S01]  /*0360*/  VIADD R3, R8, 0x1 ;  /* 0x0000000108037836 */ /* 0x000fe20000000000 */
        /* <DEDUP_REMOVED lines=9> */
.L_x_308:
[----:B------:R-:W-:Y:S05]  /*0400*/  BSYNC.RECONVERGENT B0 ;  /* 0x0000000000007941 */ /* 0x000fea0003800200 */
.L_x_307:
[----:B------:R-:W-:Y:S04]  /*0410*/  BSSY.RECONVERGENT B0, `(.L_x_309) ;  /* 0x0000007000007945 */ /* 0x000fe80003800200 */
[----:B------:R-:W-:Y:S05]  /*0420*/  @P1 BRA `(.L_x_310) ;  /* 0x0000000000141947 */ /* 0x000fea0003800000 */
[----:B0-----:R-:W-:Y:S04]  /*0430*/  LDS R3, [R2+0x40] ;  /* 0x0000400002037984 */ /* 0x001fe80000000800 */
[----:B------:R-:W0:Y:S02]  /*0440*/  LDS R4, [R2] ;  /* 0x0000000002047984 */ /* 0x000e240000000800 */
[----:B0-----:R-:W-:-:S13]  /*0450*/  ISETP.GT.AND P1, PT, R3, R4, PT ;  /* 0x000000040300720c */ /* 0x001fda0003f24270 */
[----:B------:R-:W0:Y:S04]  /*0460*/  @P1 LDS R3, [R2+0x40] ;  /* 0x0000400002031984 */ /* 0x000e280000000800 */
[----:B0-----:R1:W-:Y:S02]  /*0470*/  @P1 STS [R2], R3 ;  /* 0x0000000302001388 */ /* 0x0013e40000000800 */
.L_x_310:
[----:B------:R-:W-:Y:S05]  /*0480*/  BSYNC.RECONVERGENT B0 ;  /* 0x0000000000007941 */ /* 0x000fea0003800200 */
.L_x_309:
[----:B------:R-:W-:Y:S04]  /*0490*/  BSSY.RECONVERGENT B0, `(.L_x_311) ;  /* 0x0000007000007945 */ /* 0x000fe80003800200 */
[----:B------:R-:W-:Y:S05]  /*04a0*/  @P2 BRA `(.L_x_312) ;  /* 0x0000000000142947 */ /* 0x000fea0003800000 */
[----:B01----:R-:W-:Y:S04]  /*04b0*/  LDS R3, [R2+0x20] ;  /* 0x0000200002037984 */ /* 0x003fe80000000800 */
[----:B------:R-:W0:Y:S02]  /*04c0*/  LDS R4, [R2] ;  /* 0x0000000002047984 */ /* 0x000e240000000800 */
[----:B0-----:R-:W-:-:S13]  /*04d0*/  ISETP.GT.AND P1, PT, R3, R4, PT ;  /* 0x000000040300720c */ /* 0x001fda0003f24270 */
[----:B------:R-:W0:Y:S04]  /*04e0*/  @P1 LDS R3, [R2+0x20] ;  /* 0x0000200002031984 */ /* 0x000e280000000800 */
[----:B0-----:R2:W-:Y:S02]  /*04f0*/  @P1 STS [R2], R3 ;  /* 0x0000000302001388 */ /* 0x0015e40000000800 */
.L_x_312:
[----:B------:R-:W-:Y:S05]  /*0500*/  BSYNC.RECONVERGENT B0 ;  /* 0x0000000000007941 */ /* 0x000fea0003800200 */
.L_x_311:
[----:B------:R-:W-:Y:S04]  /*0510*/  BSSY.RECONVERGENT B0, `(.L_x_313) ;  /* 0x0000007000007945 */ /* 0x000fe80003800200 */
[----:B------:R-:W-:Y:S05]  /*0520*/  @P3 BRA `(.L_x_314) ;  /* 0x0000000000143947 */ /* 0x000fea0003800000 */
[----:B012---:R-:W-:Y:S04]  /*0530*/  LDS R3, [R2+0x10] ;  /* 0x0000100002037984 */ /* 0x007fe80000000800 */
[----:B------:R-:W0:Y:S02]  /*0540*/  LDS R4, [R2] ;  /* 0x0000000002047984 */ /* 0x000e240000000800 */
[----:B0-----:R-:W-:-:S13]  /*0550*/  ISETP.GT.AND P1, PT, R3, R4, PT ;  /* 0x000000040300720c */ /* 0x001fda0003f24270 */
[----:B------:R-:W0:Y:S04]  /*0560*/  @P1 LDS R3, [R2+0x10] ;  /* 0x0000100002031984 */ /* 0x000e280000000800 */
[----:B0-----:R3:W-:Y:S02]  /*0570*/  @P1 STS [R2], R3 ;  /* 0x0000000302001388 */ /* 0x0017e40000000800 */
.L_x_314:
[----:B------:R-:W-:Y:S05]  /*0580*/  BSYNC.RECONVERGENT B0 ;  /* 0x0000000000007941 */ /* 0x000fea0003800200 */
.L_x_313:
[----:B------:R-:W-:Y:S04]  /*0590*/  BSSY.RECONVERGENT B0, `(.L_x_315) ;  /* 0x0000007000007945 */ /* 0x000fe80003800200 */
[----:B------:R-:W-:Y:S05]  /*05a0*/  @P4 BRA `(.L_x_316) ;  /* 0x0000000000144947 */ /* 0x000fea0003800000 */
[----:B0123--:R-:W-:Y:S04]  /*05b0*/  LDS R3, [R2+0x8] ;  /* 0x0000080002037984 */ /* 0x00ffe80000000800 */
[----:B------:R-:W0:Y:S02]  /*05c0*/  LDS R4, [R2] ;  /* 0x0000000002047984 */ /* 0x000e240000000800 */
[----:B0-----:R-:W-:-:S13]  /*05d0*/  ISETP.GT.AND P1, PT, R3, R4, PT ;  /* 0x000000040300720c */ /* 0x001fda0003f24270 */
[----:B------:R-:W0:Y:S04]  /*05e0*/  @P1 LDS R3, [R2+0x8] ;  /* 0x0000080002031984 */ /* 0x000e280000000800 */
[----:B0-----:R4:W-:Y:S02]  /*05f0*/  @P1 STS [R2], R3 ;  /* 0x0000000302001388 */ /* 0x0019e40000000800 */
.L_x_316:
[----:B------:R-:W-:Y:S05]  /*0600*/  BSYNC.RECONVERGENT B0 ;  /* 0x0000000000007941 */ /* 0x000fea0003800200 */
.L_x_315:
[----:B------:R-:W-:Y:S04]  /*0610*/  BSSY.RECONVERGENT B0, `(.L_x_317) ;  /* 0x0000007000007945 */ /* 0x000fe80003800200 */
[----:B------:R-:W-:Y:S05]  /*0620*/  @P5 BRA `(.L_x_318) ;  /* 0x0000000000145947 */ /* 0x000fea0003800000 */
[----:B01234-:R-:W-:Y:S04]  /*0630*/  LDS R3, [R2+0x4] ;  /* 0x0000040002037984 */ /* 0x01ffe80000000800 */
[----:B------:R-:W0:Y:S02]  /*0640*/  LDS R4, [R2] ;  /* 0x0000000002047984 */ /* 0x000e240000000800 */
[----:B0-----:R-:W-:-:S13]  /*0650*/  ISETP.GT.AND P1, PT, R3, R4, PT ;  /* 0x000000040300720c */ /* 0x001fda0003f24270 */
[----:B------:R-:W0:Y:S04]  /*0660*/  @P1 LDS R3, [R2+0x4] ;  /* 0x0000040002031984 */ /* 0x000e280000000800 */
[----:B0-----:R0:W-:Y:S02]  /*0670*/  @P1 STS [R2], R3 ;  /* 0x0000000302001388 */ /* 0x0011e40000000800 */
.L_x_318:
[----:B------:R-:W-:Y:S05]  /*0680*/  BSYNC.RECONVERGENT B0 ;  /* 0x0000000000007941 */ /* 0x000fea0003800200 */
.L_x_317:
[----:B------:R-:W-:Y:S05]  /*0690*/  @P0 EXIT ;  /* 0x000000000000094d */ /* 0x000fea0003800000 */
[----:B------:R-:W5:Y:S01]  /*06a0*/  S2UR UR5, SR_CgaCtaId ;  /* 0x00000000000579c3 */ /* 0x000f620000008800 */
[----:B------:R-:W-:-:S07]  /*06b0*/  UMOV UR4, 0x400 ;  /* 0x0000040000047882 */ /* 0x000fce0000000000 */
[----:B01234-:R-:W0:Y:S01]  /*06c0*/  LDC.64 R2, c[0x0][0x388] ;  /* 0x0000e200ff027b82 */ /* 0x01fe220000000a00 */
[----:B-----5:R-:W-:Y:S01]  /*06d0*/  ULEA UR4, UR5, UR4, 0x18 ;  /* 0x0000000405047291 */ /* 0x020fe2000f8ec0ff */
[----:B0-----:R-:W-:-:S08]  /*06e0*/  IMAD.WIDE.U32 R2, R0, 0x4, R2 ;  /* 0x0000000400027825 */ /* 0x001fd000078e0002 */
[----:B------:R-:W0:Y:S04]  /*06f0*/  LDS R5, [UR4] ;  /* 0x00000004ff057984 */ /* 0x000e280008000800 */
[----:B0-----:R-:W-:Y:S01]  /*0700*/  STG.E desc[UR6][R2.64], R5 ;  /* 0x0000000502007986 */ /* 0x001fe2000c101906 */
[----:B------:R-:W-:Y:S05]  /*0710*/  EXIT ;  /* 0x000000000000794d */ /* 0x000fea0003800000 */
.L_x_319:
        /* <DEDUP_REMOVED lines=14> */
.L_x_364:


//--------------------- .text._Z23count_chain_memory_sizePiS_S_S_S_S_S_S_ --------------------------
	.section	.text._Z23count_chain_memory_sizePiS_S_S_S_S_S_S_,"ax",@progbits
	.align	128
        .global         _Z23count_chain_memory_sizePiS_S_S_S_S_S_S_
        .type           _Z23count_chain_memory_sizePiS_S_S_S_S_S_S_,@function
        .size           _Z23count_chain_memory_sizePiS_S_S_S_S_S_S_,(.L_x_365 - _Z23count_chain_memory_sizePiS_S_S_S_S_S_S_)
        .other          _Z23count_chain_memory_sizePiS_S_S_S_S_S_S_,@"STO_CUDA_ENTRY STV_DEFAULT"
_Z23count_chain_memory_sizePiS_S_S_S_S_S_S_:
.text._Z23count_chain_memory_sizePiS_S_S_S_S_S_S_:
[----:B------:R-:W-:Y:S01]  /*0000*/  LDC R1, c[0x0][0x37c] ;  /* 0x0000df00ff017b82 */ /* 0x000fe20000000800 */
[----:B------:R-:W0:Y:S07]  /*0010*/  S2R R0, SR_CTAID.X ;  /* 0x0000000000007919 */ /* 0x000e2e0000002500 */
[----:B------:R-:W0:Y:S01]  /*0020*/  LDC.64 R2, c[0x0][0x398] ;  /* 0x0000e600ff027b82 */ /* 0x000e220000000a00 */
[----:B------:R-:W1:Y:S01]  /*0030*/  LDCU.64 UR6, c[0x0][0x358] ;  /* 0x00006b00ff0677ac */ /* 0x000e620008000a00 */
[----:B0-----:R-:W-:-:S05]  /*0040*/  IMAD.WIDE.U32 R2, R0, 0x4, R2 ;  /* 0x0000000400027825 */ /* 0x001fca00078e0002 */
[----:B-1----:R-:W2:Y:S01]  /*0050*/  LDG.E.CONSTANT R10, desc[UR6][R2.64] ;  /* 0x00000006020a7981 */ /* 0x002ea2000c1e9900 */
[----:B------:R-:W-:Y:S01]  /*0060*/  BSSY.RECONVERGENT B0, `(.L_x_320) ;  /* 0x0000027000007945 */ /* 0x000fe20003800200 */
[----:B------:R-:W-:Y:S01]  /*0070*/  IMAD.MOV.U32 R21, RZ, RZ, RZ ;  /* 0x000000ffff157224 */ /* 0x000fe200078e00ff */
        /* <DEDUP_REMOVED lines=14> */
[----:B------:R-:W-:-:S02]  /*0160*/  HFMA2 R21, -RZ, RZ, 0, 0 ;  /* 0x00000000ff157431 */ /* 0x000fc400000001ff */
[----:B--23--:R-:W-:-:S07]  /*0170*/  IMAD.MOV.U32 R17, RZ, RZ, R11 ;  /* 0x000000ffff117224 */ /* 0x00cfce00078e000b */
.L_x_322:
[----:B-----5:R-:W-:Y:S01]  /*0180*/  IADD3 R15, PT, PT, R16, R17, RZ ;  /* 0x00000011100f7210 */ /* 0x020fe20007ffe0ff */
[----:B------:R-:W-:-:S04]  /*0190*/  IMAD.IADD R13, R20, 0x1, R17 ;  /* 0x00000001140d7824 */ /* 0x000fc800078e0211 */
[----:B0-----:R-:W-:-:S04]  /*01a0*/  IMAD.WIDE R14, R15, 0x4, R2 ;  /* 0x000000040f0e7825 */ /* 0x001fc800078e0202 */
[----:B------:R-:W-:Y:S02]  /*01b0*/  IMAD.WIDE R12, R13, 0x4, R8 ;  /* 0x000000040d0c7825 */ /* 0x000fe400078e0208 */
[----:B------:R-:W1:Y:S04]  /*01c0*/  LDG.E.CONSTANT R15, desc[UR6][R14.64] ;  /* 0x000000060e0f7981 */ /* 0x000e68000c1e9900 */
[----:B------:R-:W4:Y:S01]  /*01d0*/  LDG.E.CONSTANT R13, desc[UR6][R12.64] ;  /* 0x000000060c0d7981 */ /* 0x000f22000c1e9900 */
[----:B-1----:R-:W-:-:S04]  /*01e0*/  IMAD.WIDE R18, R15, 0x4, R4 ;  /* 0x000000040f127825 */ /* 0x002fc800078e0204 */
[----:B----4-:R-:W-:Y:S02]  /*01f0*/  IMAD.WIDE R24, R13, 0x4, R6 ;  /* 0x000000040d187825 */ /* 0x010fe400078e0206 */
[----:B------:R-:W2:Y:S04]  /*0200*/  LDG.E.CONSTANT R18, desc[UR6][R18.64] ;  /* 0x0000000612127981 */ /* 0x000ea8000c1e9900 */
[----:B------:R-:W3:Y:S01]  /*0210*/  LDG.E.CONSTANT R24, desc[UR6][R24.64] ;  /* 0x0000000618187981 */ /* 0x000ee2000c1e9900 */
[----:B------:R-:W-:-:S04]  /*0220*/  IADD3 R17, PT, PT, R22, R17, RZ ;  /* 0x0000001116117210 */ /* 0x000fc80007ffe0ff */
[----:B------:R-:W-:Y:S02]  /*0230*/  ISETP.GE.AND P1, PT, R17, R10, PT ;  /* 0x0000000a1100720c */ /* 0x000fe40003f26270 */
[----:B--2---:R-:W-:-:S04]  /*0240*/  LOP3.LUT R23, RZ, R18, RZ, 0x33, !PT ;  /* 0x00000012ff177212 */ /* 0x004fc800078e33ff */
[----:B---3--:R-:W-:-:S04]  /*0250*/  IADD3 R26, PT, PT, R24, R23, RZ ;  /* 0x00000017181a7210 */ /* 0x008fc80007ffe0ff */
[----:B------:R-:W-:-:S13]  /*0260*/  ISETP.GE.AND P0, PT, R26, 0x2, PT ;  /* 0x000000021a00780c */ /* 0x000fda0003f06270 */
[----:B------:R-:W-:-:S04]  /*0270*/  @P0 IMAD.IADD R23, R24, 0x1, -R18 ;  /* 0x0000000118170824 */ /* 0x000fc800078e0a12 */
[----:B------:R-:W-:-:S05]  /*0280*/  @P0 IMAD R23, R26, R23, RZ ;  /* 0x000000171a170224 */ /* 0x000fca00078e02ff */
[----:B------:R-:W-:-:S04]  /*0290*/  @P0 LEA.HI R23, R23, R23, RZ, 0x1 ;  /* 0x0000001717170211 */ /* 0x000fc800078f08ff */
[----:B------:R-:W-:-:S05]  /*02a0*/  @P0 SHF.R.S32.HI R26, RZ, 0x1, R23 ;  /* 0x00000001ff1a0819 */ /* 0x000fca0000011417 */
[----:B------:R-:W-:Y:S01]  /*02b0*/  IMAD.IADD R21, R26, 0x1, R21 ;  /* 0x000000011a157824 */ /* 0x000fe200078e0215 */
[----:B------:R-:W-:Y:S06]  /*02c0*/  @!P1 BRA `(.L_x_322) ;  /* 0xfffffffc00ac9947 */ /* 0x000fec000383ffff */
.L_x_321:
[----:B------:R-:W-:Y:S05]  /*02d0*/  BSYNC.RECONVERGENT B0 ;  /* 0x0000000000007941 */ /* 0x000fea0003800200 */
.L_x_320:
        /* <DEDUP_REMOVED lines=10> */
[----:B------:R-:W-:-:S07]  /*0380*/  MOV R3, UR8 ;  /* 0x0000000800037c02 */ /* 0x000fce0008000f00 */
.L_x_324:
[----:B------:R-:W-:-:S04]  /*0390*/  SHF.R.U32.HI R6, RZ, 0x1, R3 ;  /* 0x00000001ff067819 */ /* 0x000fc80000011603 */
[----:B------:R-:W-:-:S13]  /*03a0*/  ISETP.GE.U32.AND P1, PT, R11, R6, PT ;  /* 0x000000060b00720c */ /* 0x000fda0003f26070 */
[----:B------:R-:W-:Y:S01]  /*03b0*/  @!P1 IMAD R4, R6, 0x4, R2 ;  /* 0x0000000406049824 */ /* 0x000fe200078e0202 */
[----:B------:R-:W-:Y:S05]  /*03c0*/  @!P1 LDS R5, [R2] ;  /* 0x0000000002059984 */ /* 0x000fea0000000800 */
[----:B------:R-:W1:Y:S02]  /*03d0*/  @!P1 LDS R4, [R4] ;  /* 0x0000000004049984 */ /* 0x000e640000000800 */
[----:B-1----:R-:W-:-:S05]  /*03e0*/  @!P1 IADD3 R5, PT, PT, R4, R5, RZ ;  /* 0x0000000504059210 */ /* 0x002fca0007ffe0ff */
[----:B------:R1:W-:Y:S01]  /*03f0*/  @!P1 STS [R2], R5 ;  /* 0x0000000502009388 */ /* 0x0003e20000000800 */
[----:B------:R-:W-:Y:S01]  /*0400*/  BAR.SYNC.DEFER_BLOCKING 0x0 ;  /* 0x0000000000007b1d */ /* 0x000fe20000010000 */
[----:B------:R-:W-:Y:S01]  /*0410*/  ISETP.GT.U32.AND P1, PT, R3, 0x3, PT ;  /* 0x000000030300780c */ /* 0x000fe20003f24070 */
[----:B------:R-:W-:-:S12]  /*0420*/  IMAD.MOV.U32 R3, RZ, RZ, R6 ;  /* 0x000000ffff037224 */ /* 0x000fd800078e0006 */
[----:B-1----:R-:W-:Y:S05]  /*0430*/  @P1 BRA `(.L_x_324) ;  /* 0xfffffffc00d41947 */ /* 0x002fea000383ffff */
.L_x_323:
        /* <DEDUP_REMOVED lines=9> */
.L_x_325:
        /* <DEDUP_REMOVED lines=11> */
.L_x_365:


//--------------------- .text._Z5test2PiS_S_S_S_iS_S_S_ --------------------------
	.section	.text._Z5test2PiS_S_S_S_iS_S_S_,"ax",@progbits
	.align	128
        .global         _Z5test2PiS_S_S_S_iS_S_S_
        .type           _Z5test2PiS_S_S_S_iS_S_S_,@function
        .size           _Z5test2PiS_S_S_S_iS_S_S_,(.L_x_366 - _Z5test2PiS_S_S_S_iS_S_S_)
        .other          _Z5test2PiS_S_S_S_iS_S_S_,@"STO_CUDA_ENTRY STV_DEFAULT"
_Z5test2PiS_S_S_S_iS_S_S_:
.text._Z5test2PiS_S_S_S_iS_S_S_:
[----:B------:R-:W0:Y:S08]  /*0000*/  LDC R1, c[0x0][0x37c] ;  /* 0x0000df00ff017b82 */ /* 0x000e300000000800 */
[----:B------:R-:W1:Y:S01]  /*0010*/  LDC R0, c[0x0][0x3a8] ;  /* 0x0000ea00ff007b82 */ /* 0x000e620000000800 */
[----:B------:R-:W2:Y:S01]  /*0020*/  LDCU UR4, c[0x0][0x2f8] ;  /* 0x00005f00ff0477ac */ /* 0x000ea20008000800 */
[----:B0-----:R-:W-:Y:S01]  /*0030*/  IADD3 R1, PT, PT, R1, -0x10, RZ ;  /* 0xfffffff001017810 */ /* 0x001fe20007ffe0ff */
[----:B------:R-:W0:Y:S03]  /*0040*/  LDCU UR5, c[0x0][0x2fc] ;  /* 0x00005f80ff0577ac */ /* 0x000e260008000800 */
[----:B--2---:R-:W-:-:S02]  /*0050*/  IADD3 R26, P1, PT, R1, UR4, RZ ;  /* 0x00000004011a7c10 */ /* 0x004fc4000ff3e0ff */
[----:B-1----:R-:W-:-:S13]  /*0060*/  ISETP.GE.AND P0, PT, R0, 0x1, PT ;  /* 0x000000010000780c */ /* 0x002fda0003f06270 */
[----:B0-----:R-:W-:Y:S05]  /*0070*/  @!P0 EXIT ;  /* 0x000000000000894d */ /* 0x001fea0003800000 */
[----:B------:R-:W-:Y:S01]  /*0080*/  IADD3.X R2, PT, PT, RZ, UR5, RZ, P1, !PT ;  /* 0x00000005ff027c10 */ /* 0x000fe20008ffe4ff */
[----:B------:R-:W-:Y:S01]  /*0090*/  IMAD.MOV.U32 R16, RZ, RZ, RZ ;  /* 0x000000ffff107224 */ /* 0x000fe200078e00ff */
[----:B------:R-:W0:Y:S06]  /*00a0*/  LDCU.64 UR36, c[0x0][0x358] ;  /* 0x00006b00ff2477ac */ /* 0x000e2c0008000a00 */
.L_x_334:
[----:B0-----:R-:W1:Y:S02]  /*00b0*/  LDC.64 R30, c[0x0][0x3b0] ;  /* 0x0000ec00ff1e7b82 */ /* 0x001e640000000a00 */
[----:B-1----:R-:W-:-:S05]  /*00c0*/  IMAD.WIDE.U32 R30, R16, 0x4, R30 ;  /* 0x00000004101e7825 */ /* 0x002fca00078e001e */
[----:B0-----:R-:W2:Y:S01]  /*00d0*/  LDG.E R0, desc[UR36][R30.64] ;  /* 0x000000241e007981 */ /* 0x001ea2000c1e1900 */
[----:B------:R-:W-:Y:S01]  /*00e0*/  BSSY.RECONVERGENT B8, `(.L_x_326) ;  /* 0x000003a000087945 */ /* 0x000fe20003800200 */
[----:B--2---:R-:W-:-:S13]  /*00f0*/  ISETP.GE.AND P0, PT, R0, 0x1, PT ;  /* 0x000000010000780c */ /* 0x004fda0003f06270 */
[----:B------:R-:W-:Y:S05]  /*0100*/  @!P0 BRA `(.L_x_327) ;  /* 0x0000000000dc8947 */ /* 0x000fea0003800000 */
[----:B------:R-:W0:Y:S08]  /*0110*/  LDC.64 R28, c[0x0][0x3c0] ;  /* 0x0000f000ff1c7b82 */ /* 0x000e300000000a00 */
[----:B------:R-:W1:Y:S08]  /*0120*/  LDC.64 R24, c[0x0][0x3a0] ;  /* 0x0000e800ff187b82 */ /* 0x000e700000000a00 */
[----:B------:R-:W2:Y:S01]  /*0130*/  LDC.64 R22, c[0x0][0x388] ;  /* 0x0000e200ff167b82 */ /* 0x000ea20000000a00 */
[----:B0-----:R-:W-:-:S05]  /*0140*/  IMAD.WIDE.U32 R28, R16, 0x4, R28 ;  /* 0x00000004101c7825 */ /* 0x001fca00078e001c */
[----:B------:R0:W5:Y:S01]  /*0150*/  LDG.E R6, desc[UR36][R28.64] ;  /* 0x000000241c067981 */ /* 0x000162000c1e1900 */
[----:B------:R-:W-:Y:S02]  /*0160*/  HFMA2 R27, -RZ, RZ, 0, 0 ;  /* 0x00000000ff1b7431 */ /* 0x000fe400000001ff */
[----:B-1----:R-:W-:-:S04]  /*0170*/  IMAD.WIDE.U32 R24, R16, 0x4, R24 ;  /* 0x0000000410187825 */ /* 0x002fc800078e0018 */
[----:B0-2---:R-:W-:-:S07]  /*0180*/  IMAD.WIDE.U32 R22, R16, 0x4, R22 ;  /* 0x0000000410167825 */ /* 0x005fce00078e0016 */
.L_x_333:
[----:B0-----:R-:W0:Y:S01]  /*0190*/  LDC.64 R4, c[0x0][0x3b8] ;  /* 0x0000ee00ff047b82 */ /* 0x001e220000000a00 */
[----:B-----5:R-:W-:-:S04]  /*01a0*/  IMAD.IADD R3, R6, 0x1, R27 ;  /* 0x0000000106037824 */ /* 0x020fc800078e021b */
[----:B0-----:R-:W-:-:S06]  /*01b0*/  IMAD.WIDE R4, R3, 0x4, R4 ;  /* 0x0000000403047825 */ /* 0x001fcc00078e0204 */
[----:B------:R-:W2:Y:S01]  /*01c0*/  LDG.E R4, desc[UR36][R4.64] ;  /* 0x0000002404047981 */ /* 0x000ea2000c1e1900 */
[----:B------:R-:W-:Y:S01]  /*01d0*/  BSSY.RECONVERGENT B7, `(.L_x_328) ;  /* 0x0000027000077945 */ /* 0x000fe20003800200 */
[----:B--2---:R-:W-:-:S13]  /*01e0*/  ISETP.GE.AND P0, PT, R4, 0x1, PT ;  /* 0x000000010400780c */ /* 0x004fda0003f06270 */
[----:B------:R-:W-:Y:S05]  /*01f0*/  @!P0 BRA `(.L_x_329) ;  /* 0x0000000000908947 */ /* 0x000fea0003800000 */
[----:B------:R-:W-:Y:S01]  /*0200*/  BSSY.RECONVERGENT B6, `(.L_x_330) ;  /* 0x0000022000067945 */ /* 0x000fe20003800200 */
[----:B------:R-:W-:-:S07]  /*0210*/  MOV R18, RZ ;  /* 0x000000ff00127202 */ /* 0x000fce0000000f00 */
.L_x_332:
[----:B------:R-:W2:Y:S01]  /*0220*/  LDG.E R0, desc[UR36][R22.64] ;  /* 0x0000002416007981 */ /* 0x000ea2000c1e1900 */
[----:B------:R-:W0:Y:S08]  /*0230*/  LDC.64 R4, c[0x0][0x390] ;  /* 0x0000e400ff047b82 */ /* 0x000e300000000a00 */
[----:B------:R-:W1:Y:S08]  /*0240*/  LDC.64 R10, c[0x0][0x398] ;  /* 0x0000e600ff0a7b82 */ /* 0x000e700000000a00 */
[----:B------:R-:W3:Y:S01]  /*0250*/  LDC.64 R12, c[0x0][0x380] ;  /* 0x0000e000ff0c7b82 */ /* 0x000ee20000000a00 */
[----:B------:R-:W-:Y:S01]  /*0260*/  MOV R8, 0x0 ;  /* 0x0000000000087802 */ /* 0x000fe20000000f00 */
[----:B------:R-:W4:Y:S01]  /*0270*/  LDCU.64 UR4, c[0x4][0x20] ;  /* 0x01000400ff0477ac */ /* 0x000f220008000a00 */
[----:B--2---:R-:W-:-:S02]  /*0280*/  IMAD.IADD R3, R0, 0x1, R27 ;  /* 0x0000000100037824 */ /* 0x004fc400078e021b */
[----:B------:R-:W2:Y:S02]  /*0290*/  LDG.E R0, desc[UR36][R24.64] ;  /* 0x0000002418007981 */ /* 0x000ea4000c1e1900 */
[----:B0-----:R-:W-:-:S06]  /*02a0*/  IMAD.WIDE R4, R3, 0x4, R4 ;  /* 0x0000000403047825 */ /* 0x001fcc00078e0204 */
[----:B------:R-:W5:Y:S01]  /*02b0*/  LDG.E R5, desc[UR36][R4.64] ;  /* 0x0000002404057981 */ /* 0x000f62000c1e1900 */
[----:B--2---:R-:W-:Y:S01]  /*02c0*/  IADD3 R3, PT, PT, R0, R27, RZ ;  /* 0x0000001b00037210 */ /* 0x004fe20007ffe0ff */
[----:B-----5:R-:W-:-:S04]  /*02d0*/  IMAD.IADD R7, R5, 0x1, R18 ;  /* 0x0000000105077824 */ /* 0x020fc800078e0212 */
[----:B-1----:R-:W-:-:S04]  /*02e0*/  IMAD.WIDE R10, R3, 0x4, R10 ;  /* 0x00000004030a7825 */ /* 0x002fc800078e020a */
[----:B---3--:R-:W-:Y:S01]  /*02f0*/  IMAD.WIDE R12, R7, 0x4, R12 ;  /* 0x00000004070c7825 */ /* 0x008fe200078e020c */
[----:B------:R-:W2:Y:S04]  /*0300*/  LDG.E R17, desc[UR36][R10.64] ;  /* 0x000000240a117981 */ /* 0x000ea8000c1e1900 */
[----:B------:R-:W2:Y:S01]  /*0310*/  LDG.E R19, desc[UR36][R12.64] ;  /* 0x000000240c137981 */ /* 0x000ea2000c1e1900 */
[----:B------:R-:W0:Y:S01]  /*0320*/  LDC.64 R8, c[0x4][R8] ;  /* 0x0100000008087b82 */ /* 0x000e220000000a00 */
[----:B----4-:R-:W-:Y:S01]  /*0330*/  MOV R4, UR4 ;  /* 0x0000000400047c02 */ /* 0x010fe20008000f00 */
[----:B------:R-:W-:Y:S01]  /*0340*/  IMAD.U32 R5, RZ, RZ, UR5 ;  /* 0x00000005ff057e24 */ /* 0x000fe2000f8e00ff */
[----:B------:R-:W-:Y:S01]  /*0350*/  MOV R6, R26 ;  /* 0x0000001a00067202 */ /* 0x000fe20000000f00 */
[----:B------:R-:W-:Y:S01]  /*0360*/  IMAD.MOV.U32 R7, RZ, RZ, R2 ;  /* 0x000000ffff077224 */ /* 0x000fe200078e0002 */
[----:B0-2---:R1:W-:Y:S06]  /*0370*/  STL.128 [R1], R16 ;  /* 0x0000001001007387 */ /* 0x0053ec0000100c00 */
[----:B------:R-:W-:-:S07]  /*0380*/  LEPC R20, `(.L_x_331) ;  /* 0x000000001014794e */ /* 0x000fce0000000000 */
[----:B-1----:R-:W-:Y:S05]  /*0390*/  CALL.ABS.NOINC R8 ;  /* 0x0000000008007343 */ /* 0x002fea0003c00000 */
.L_x_331:
[----:B------:R-:W2:Y:S01]  /*03a0*/  LDG.E R6, desc[UR36][R28.64] ;  /* 0x000000241c067981 */ /* 0x000ea2000c1e1900 */
[----:B------:R-:W0:Y:S01]  /*03b0*/  LDC.64 R4, c[0x0][0x3b8] ;  /* 0x0000ee00ff047b82 */ /* 0x000e220000000a00 */
[----:B--2---:R-:W-:-:S05]  /*03c0*/  IADD3 R3, PT, PT, R6, R27, RZ ;  /* 0x0000001b06037210 */ /* 0x004fca0007ffe0ff */
[----:B0-----:R-:W-:-:S06]  /*03d0*/  IMAD.WIDE R4, R3, 0x4, R4 ;  /* 0x0000000403047825 */ /* 0x001fcc00078e0204 */
[----:B------:R-:W2:Y:S01]  /*03e0*/  LDG.E R5, desc[UR36][R4.64] ;  /* 0x0000002404057981 */ /* 0x000ea2000c1e1900 */
[----:B------:R-:W-:-:S05]  /*03f0*/  VIADD R18, R18, 0x1 ;  /* 0x0000000112127836 */ /* 0x000fca0000000000 */
[----:B--2---:R-:W-:-:S13]  /*0400*/  ISETP.GE.AND P0, PT, R18, R5, PT ;  /* 0x000000051200720c */ /* 0x004fda0003f06270 */
[----:B------:R-:W-:Y:S05]  /*0410*/  @!P0 BRA `(.L_x_332) ;  /* 0xfffffffc00808947 */ /* 0x000fea000383ffff */
[----:B------:R-:W-:Y:S05]  /*0420*/  BSYNC.RECONVERGENT B6 ;  /* 0x0000000000067941 */ /* 0x000fea0003800200 */
.L_x_330:
[----:B------:R0:W5:Y:S02]  /*0430*/  LDG.E R0, desc[UR36][R30.64] ;  /* 0x000000241e007981 */ /* 0x000164000c1e1900 */
.L_x_329:
[----:B------:R-:W-:Y:S05]  /*0440*/  BSYNC.RECONVERGENT B7 ;  /* 0x0000000000077941 */ /* 0x000fea0003800200 */
.L_x_328:
[----:B------:R-:W-:-:S04]  /*0450*/  IADD3 R27, PT, PT, R27, 0x1, RZ ;  /* 0x000000011b1b7810 */ /* 0x000fc80007ffe0ff */
[----:B-----5:R-:W-:-:S13]  /*0460*/  ISETP.GE.AND P0, PT, R27, R0, PT ;  /* 0x000000001b00720c */ /* 0x020fda0003f06270 */
[----:B------:R-:W-:Y:S05]  /*0470*/  @!P0 BRA `(.L_x_333) ;  /* 0xfffffffc00448947 */ /* 0x000fea000383ffff */
.L_x_327:
[----:B------:R-:W-:Y:S05]  /*0480*/  BSYNC.RECONVERGENT B8 ;  /* 0x0000000000087941 */ /* 0x000fea0003800200 */
.L_x_326:
[----:B------:R-:W1:Y:S01]  /*0490*/  LDCU UR4, c[0x0][0x3a8] ;  /* 0x00007500ff0477ac */ /* 0x000e620008000800 */
[----:B------:R-:W-:-:S05]  /*04a0*/  VIADD R16, R16, 0x1 ;  /* 0x0000000110107836 */ /* 0x000fca0000000000 */
[----:B-1----:R-:W-:-:S13]  /*04b0*/  ISETP.NE.AND P0, PT, R16, UR4, PT ;  /* 0x0000000410007c0c */ /* 0x002fda000bf05270 */
[----:B------:R-:W-:Y:S05]  /*04c0*/  @P0 BRA `(.L_x_334) ;  /* 0xfffffff800f80947 */ /* 0x000fea000383ffff */
[----:B------:R-:W-:Y:S05]  /*04d0*/  EXIT ;  /* 0x000000000000794d */ /* 0x000fea0003800000 */
.L_x_335:
        /* <DEDUP_REMOVED lines=10> */
.L_x_366:


//--------------------- .text._Z5test1PiS_S_S_S_S_i --------------------------
	.section	.text._Z5test1PiS_S_S_S_S_i,"ax",@progbits
	.align	128
        .global         _Z5test1PiS_S_S_S_S_i
        .type           _Z5test1PiS_S_S_S_S_i,@function
        .size           _Z5test1PiS_S_S_S_S_i,(.L_x_367 - _Z5test1PiS_S_S_S_S_i)
        .other          _Z5test1PiS_S_S_S_S_i,@"STO_CUDA_ENTRY STV_DEFAULT"
_Z5test1PiS_S_S_S_S_i:
.text._Z5test1PiS_S_S_S_S_i:
[----:B------:R-:W0:Y:S01]  /*0000*/  LDC R1, c[0x0][0x37c] ;  /* 0x0000df00ff017b82 */ /* 0x000e220000000800 */
[----:B------:R-:W1:Y:S01]  /*0010*/  LDCU UR6, c[0x0][0x3b0] ;  /* 0x00007600ff0677ac */ /* 0x000e620008000800 */
[----:B0-----:R-:W-:Y:S01]  /*0020*/  VIADD R1, R1, 0xfffffff0 ;  /* 0xfffffff001017836 */ /* 0x001fe20000000000 */
[----:B------:R-:W0:Y:S01]  /*0030*/  LDCU UR4, c[0x0][0x2f8] ;  /* 0x00005f00ff0477ac */ /* 0x000e220008000800 */
[----:B------:R-:W2:Y:S01]  /*0040*/  LDCU UR5, c[0x0][0x2fc] ;  /* 0x00005f80ff0577ac */ /* 0x000ea20008000800 */
[----:B-1----:R-:W-:Y:S02]  /*0050*/  IMAD.U32 R0, RZ, RZ, UR6 ;  /* 0x00000006ff007e24 */ /* 0x002fe4000f8e00ff */
[----:B0-----:R-:W-:-:S03]  /*0060*/  IADD3 R23, P1, PT, R1, UR4, RZ ;  /* 0x0000000401177c10 */ /* 0x001fc6000ff3e0ff */
[----:B------:R-:W-:Y:S02]  /*0070*/  ISETP.GE.AND P0, PT, R0, 0x1, PT ;  /* 0x000000010000780c */ /* 0x000fe40003f06270 */
[----:B--2---:R-:W-:-:S11]  /*0080*/  IMAD.X R22, RZ, RZ, UR5, P1 ;  /* 0x00000005ff167e24 */ /* 0x004fd600088e06ff */
[----:B------:R-:W-:Y:S05]  /*0090*/  @!P0 BRA `(.L_x_336) ;  /* 0x0000000000d88947 */ /* 0x000fea0003800000 */
[----:B------:R-:W-:Y:S01]  /*00a0*/  HFMA2 R2, -RZ, RZ, 0, 0 ;  /* 0x00000000ff027431 */ /* 0x000fe200000001ff */
[----:B------:R-:W-:Y:S01]  /*00b0*/  BSSY.RECONVERGENT B8, `(.L_x_336) ;  /* 0x0000034000087945 */ /* 0x000fe20003800200 */
[----:B------:R-:W0:Y:S05]  /*00c0*/  LDCU.64 UR36, c[0x0][0x358] ;  /* 0x00006b00ff2477ac */ /* 0x000e2a0008000a00 */
.L_x_342:
[----:B------:R-:W1:Y:S02]  /*00d0*/  LDC.64 R18, c[0x0][0x3a8] ;  /* 0x0000ea00ff127b82 */ /* 0x000e640000000a00 */
[----:B-1----:R-:W-:-:S05]  /*00e0*/  IMAD.WIDE.U32 R18, R2, 0x4, R18 ;  /* 0x0000000402127825 */ /* 0x002fca00078e0012 */
[----:B0-----:R-:W2:Y:S01]  /*00f0*/  LDG.E R0, desc[UR36][R18.64] ;  /* 0x0000002412007981 */ /* 0x001ea2000c1e1900 */
[----:B------:R-:W-:Y:S01]  /*0100*/  BSSY.RECONVERGENT B7, `(.L_x_337) ;  /* 0x000001f000077945 */ /* 0x000fe20003800200 */
[----:B--2---:R-:W-:-:S13]  /*0110*/  ISETP.GE.AND P0, PT, R0, 0x1, PT ;  /* 0x000000010000780c */ /* 0x004fda0003f06270 */
[----:B------:R-:W-:Y:S05]  /*0120*/  @!P0 BRA `(.L_x_338) ;  /* 0x0000000000708947 */ /* 0x000fea0003800000 */
[----:B------:R-:W0:Y:S02]  /*0130*/  LDCU.64 UR4, c[0x0][0x3a0] ;  /* 0x00007400ff0477ac */ /* 0x000e240008000a00 */
[----:B0-----:R-:W-:-:S04]  /*0140*/  LEA R16, P0, R2, UR4, 0x2 ;  /* 0x0000000402107c11 */ /* 0x001fc8000f8010ff */
[----:B------:R-:W-:-:S05]  /*0150*/  LEA.HI.X R17, R2, UR5, RZ, 0x2, P0 ;  /* 0x0000000502117c11 */ /* 0x000fca00080f14ff */
[----:B------:R-:W2:Y:S01]  /*0160*/  LDG.E R3, desc[UR36][R16.64] ;  /* 0x0000002410037981 */ /* 0x000ea2000c1e1900 */
[----:B------:R-:W-:Y:S01]  /*0170*/  BSSY.RECONVERGENT B6, `(.L_x_338) ;  /* 0x0000017000067945 */ /* 0x000fe20003800200 */
[----:B--2---:R-:W-:-:S07]  /*0180*/  IMAD.MOV.U32 R24, RZ, RZ, R3 ;  /* 0x000000ffff187224 */ /* 0x004fce00078e0003 */
.L_x_340:
[----:B------:R-:W0:Y:S01]  /*0190*/  LDC.64 R8, c[0x0][0x380] ;  /* 0x0000e000ff087b82 */ /* 0x000e220000000a00 */
[C---:B------:R-:W-:Y:S01]  /*01a0*/  IMAD.IADD R3, R24.reuse, 0x1, -R3 ;  /* 0x0000000118037824 */ /* 0x040fe200078e0a03 */
[----:B------:R-:W-:Y:S01]  /*01b0*/  MOV R0, 0x0 ;  /* 0x0000000000007802 */ /* 0x000fe20000000f00 */
[----:B------:R-:W1:Y:S01]  /*01c0*/  LDCU.64 UR4, c[0x4][0x8] ;  /* 0x01000100ff0477ac */ /* 0x000e620008000a00 */
[----:B0-----:R-:W-:-:S06]  /*01d0*/  IMAD.WIDE R8, R24, 0x4, R8 ;  /* 0x0000000418087825 */ /* 0x001fcc00078e0208 */
[----:B------:R-:W2:Y:S01]  /*01e0*/  LDG.E R8, desc[UR36][R8.64] ;  /* 0x0000002408087981 */ /* 0x000ea2000c1e1900 */
[----:B------:R0:W3:Y:S01]  /*01f0*/  LDC.64 R10, c[0x4][R0] ;  /* 0x01000000000a7b82 */ /* 0x0000e20000000a00 */
[----:B-1----:R-:W-:Y:S01]  /*0200*/  MOV R4, UR4 ;  /* 0x0000000400047c02 */ /* 0x002fe20008000f00 */
[----:B------:R-:W-:Y:S01]  /*0210*/  IMAD.U32 R5, RZ, RZ, UR5 ;  /* 0x00000005ff057e24 */ /* 0x000fe2000f8e00ff */
[----:B------:R0:W-:Y:S01]  /*0220*/  STL.64 [R1], R2 ;  /* 0x0000000201007387 */ /* 0x0001e20000100a00 */
[----:B------:R-:W-:Y:S01]  /*0230*/  IMAD.MOV.U32 R6, RZ, RZ, R23 ;  /* 0x000000ffff067224 */ /* 0x000fe200078e0017 */
[----:B------:R-:W-:Y:S02]  /*0240*/  MOV R7, R22 ;  /* 0x0000001600077202 */ /* 0x000fe40000000f00 */
[----:B--23--:R0:W-:Y:S05]  /*0250*/  STL [R1+0x8], R8 ;  /* 0x0000080801007387 */ /* 0x00c1ea0000100800 */
[----:B------:R-:W-:-:S07]  /*0260*/  LEPC R20, `(.L_x_339) ;  /* 0x000000001014794e */ /* 0x000fce0000000000 */
[----:B0-----:R-:W-:Y:S05]  /*0270*/  CALL.ABS.NOINC R10 ;  /* 0x000000000a007343 */ /* 0x001fea0003c00000 */
.L_x_339:
[----:B------:R-:W2:Y:S04]  /*0280*/  LDG.E R3, desc[UR36][R16.64] ;  /* 0x0000002410037981 */ /* 0x000ea8000c1e1900 */
[----:B------:R-:W2:Y:S01]  /*0290*/  LDG.E R0, desc[UR36][R18.64] ;  /* 0x0000002412007981 */ /* 0x000ea2000c1e1900 */
[----:B------:R-:W-:Y:S02]  /*02a0*/  VIADD R24, R24, 0x1 ;  /* 0x0000000118187836 */ /* 0x000fe40000000000 */
[----:B--2---:R-:W-:-:S05]  /*02b0*/  IMAD.IADD R5, R3, 0x1, R0 ;  /* 0x0000000103057824 */ /* 0x004fca00078e0200 */
[----:B------:R-:W-:-:S13]  /*02c0*/  ISETP.GE.AND P0, PT, R24, R5, PT ;  /* 0x000000051800720c */ /* 0x000fda0003f06270 */
[----:B------:R-:W-:Y:S05]  /*02d0*/  @!P0 BRA `(.L_x_340) ;  /* 0xfffffffc00ac8947 */ /* 0x000fea000383ffff */
[----:B------:R-:W-:Y:S05]  /*02e0*/  BSYNC.RECONVERGENT B6 ;  /* 0x0000000000067941 */ /* 0x000fea0003800200 */
.L_x_338:
[----:B------:R-:W-:Y:S05]  /*02f0*/  BSYNC.RECONVERGENT B7 ;  /* 0x0000000000077941 */ /* 0x000fea0003800200 */
.L_x_337:
[----:B------:R-:W-:Y:S01]  /*0300*/  MOV R3, 0x0 ;  /* 0x0000000000037802 */ /* 0x000fe20000000f00 */
[----:B------:R0:W-:Y:S01]  /*0310*/  STL [R1], R0 ;  /* 0x0000000001007387 */ /* 0x0001e20000100800 */
[----:B------:R-:W1:Y:S01]  /*0320*/  LDCU.64 UR4, c[0x4][0x10] ;  /* 0x01000200ff0477ac */ /* 0x000e620008000a00 */
[----:B------:R-:W-:Y:S01]  /*0330*/  IMAD.MOV.U32 R6, RZ, RZ, R23 ;  /* 0x000000ffff067224 */ /* 0x000fe200078e0017 */
[----:B------:R0:W2:Y:S01]  /*0340*/  LDC.64 R8, c[0x4][R3] ;  /* 0x0100000003087b82 */ /* 0x0000a20000000a00 */
[----:B------:R-:W-:Y:S02]  /*0350*/  MOV R7, R22 ;  /* 0x0000001600077202 */ /* 0x000fe40000000f00 */
[----:B-1----:R-:W-:Y:S01]  /*0360*/  MOV R4, UR4 ;  /* 0x0000000400047c02 */ /* 0x002fe20008000f00 */
[----:B0-----:R-:W-:-:S07]  /*0370*/  IMAD.U32 R5, RZ, RZ, UR5 ;  /* 0x00000005ff057e24 */ /* 0x001fce000f8e00ff */
[----:B------:R-:W-:-:S07]  /*0380*/  LEPC R20, `(.L_x_341) ;  /* 0x000000001014794e */ /* 0x000fce0000000000 */
[----:B--2---:R-:W-:Y:S05]  /*0390*/  CALL.ABS.NOINC R8 ;  /* 0x0000000008007343 */ /* 0x004fea0003c00000 */
.L_x_341:
[----:B------:R-:W0:Y:S01]  /*03a0*/  LDCU UR4, c[0x0][0x3b0] ;  /* 0x00007600ff0477ac */ /* 0x000e220008000800 */
[----:B------:R-:W-:Y:S02]  /*03b0*/  VIADD R2, R2, 0x1 ;  /* 0x0000000102027836 */ /* 0x000fe40000000000 */
[----:B0-----:R-:W-:-:S05]  /*03c0*/  IMAD.U32 R0, RZ, RZ, UR4 ;  /* 0x00000004ff007e24 */ /* 0x001fca000f8e00ff */
[----:B------:R-:W-:-:S13]  /*03d0*/  ISETP.NE.AND P0, PT, R2, R0, PT ;  /* 0x000000000200720c */ /* 0x000fda0003f05270 */
[----:B------:R-:W-:Y:S05]  /*03e0*/  @P0 BRA `(.L_x_342) ;  /* 0xfffffffc00380947 */ /* 0x000fea000383ffff */
[----:B------:R-:W-:Y:S05]  /*03f0*/  BSYNC.RECONVERGENT B8 ;  /* 0x0000000000087941 */ /* 0x000fea0003800200 */
.L_x_336:
[----:B------:R-:W-:Y:S01]  /*0400*/  MOV R2, 0x0 ;  /* 0x0000000000027802 */ /* 0x000fe20000000f00 */
[----:B------:R0:W-:Y:S01]  /*0410*/  STL [R1], R0 ;  /* 0x0000000001007387 */ /* 0x0001e20000100800 */
[----:B------:R-:W1:Y:S01]  /*0420*/  LDCU.64 UR4, c[0x4][0x18] ;  /* 0x01000300ff0477ac */ /* 0x000e620008000a00 */
[----:B------:R-:W-:Y:S01]  /*0430*/  IMAD.MOV.U32 R6, RZ, RZ, R23 ;  /* 0x000000ffff067224 */ /* 0x000fe200078e0017 */
[----:B------:R-:W-:Y:S02]  /*0440*/  MOV R7, R22 ;  /* 0x0000001600077202 */ /* 0x000fe40000000f00 */
[----:B------:R-:W2:Y:S01]  /*0450*/  LDC.64 R2, c[0x4][R2] ;  /* 0x0100000002027b82 */ /* 0x000ea20000000a00 */
[----:B-1----:R-:W-:Y:S01]  /*0460*/  MOV R4, UR4 ;  /* 0x0000000400047c02 */ /* 0x002fe20008000f00 */
[----:B0-----:R-:W-:-:S07]  /*0470*/  IMAD.U32 R5, RZ, RZ, UR5 ;  /* 0x00000005ff057e24 */ /* 0x001fce000f8e00ff */
[----:B------:R-:W-:-:S07]  /*0480*/  LEPC R20, `(.L_x_343) ;  /* 0x000000001014794e */ /* 0x000fce0000000000 */
[----:B--2---:R-:W-:Y:S05]  /*0490*/  CALL.ABS.NOINC R2 ;  /* 0x0000000002007343 */ /* 0x004fea0003c00000 */
.L_x_343:
[----:B------:R-:W-:Y:S05]  /*04a0*/  EXIT ;  /* 0x000000000000794d */ /* 0x000fea0003800000 */
.L_x_344:
        /* <DEDUP_REMOVED lines=13> */
.L_x_367:


//--------------------- .nv.global.init           --------------------------
	.section	.nv.global.init,"aw",@progbits
.nv.global.init:
	.type		$str$6,@object
	.size		$str$6,($str$10 - $str$6)
$str$6:
        /*0000*/ 	.byte	0x0a, 0x00
	.type		$str$10,@object
	.size		$str$10,($str$2 - $str$10)
$str$10:
        /*0002*/ 	.byte	0x0a, 0x0a, 0x00
	.type		$str$2,@object
	.size		$str$2,($str - $str$2)
$str$2:
        /*0005*/ 	.byte	0x25, 0x64, 0x0a, 0x00
	.type		$str,@object
	.size		$str,($str$1 - $str)
$str:
        /*0009*/ 	.byte	0x69, 0x5b, 0x25, 0x64, 0x5d, 0x6a, 0x5b, 0x25, 0x64, 0x5d, 0x20, 0x3d, 0x20, 0x25, 0x64, 0x20
        /*0019*/ 	.byte	0x00
	.type		$str$1,@object
	.size		$str$1,($str$9 - $str$1)
$str$1:
        /*001a*/ 	.byte	0x73, 0x65, 0x71, 0x75, 0x65, 0x6e, 0x63, 0x65, 0x5f, 0x6c, 0x65, 0x6e, 0x3a, 0x25, 0x64, 0x0a
        /*002a*/ 	.byte	0x00
	.type		$str$9,@object
	.size		$str$9,($str$8 - $str$9)
$str$9:
        /*002b*/ 	.byte	0x64, 0x5f, 0x74, 0x72, 0x65, 0x65, 0x5f, 0x6e, 0x6f, 0x64, 0x65, 0x5f, 0x63, 0x68, 0x61, 0x69
        /*003b*/ 	.byte	0x6e, 0x5f, 0x73, 0x69, 0x64, 0x3a, 0x25, 0x64, 0x20, 0x00
	.type		$str$8,@object
	.size		$str$8,($str$11 - $str$8)
$str$8:
        /*0045*/ 	.byte	0x64, 0x5f, 0x74, 0x72, 0x65, 0x65, 0x5f, 0x6e, 0x6f, 0x64, 0x65, 0x5f, 0x63, 0x68, 0x61, 0x69
        /*0055*/ 	.byte	0x6e, 0x5f, 0x6f, 0x66, 0x66, 0x73, 0x65, 0x74, 0x3a, 0x25, 0x64, 0x20, 0x00
	.type		$str$11,@object
	.size		$str$11,($str$7 - $str$11)
$str$11:
        /*0062*/ 	.byte	0x74, 0x74, 0x5f, 0x74, 0x72, 0x65, 0x65, 0x5f, 0x6e, 0x6f, 0x64, 0x65, 0x5f, 0x63, 0x68, 0x61
        /*0072*/ 	.byte	0x69, 0x6e, 0x5f, 0x6f, 0x66, 0x66, 0x73, 0x65, 0x74, 0x3a, 0x25, 0x64, 0x20, 0x00
	.type		$str$7,@object
	.size		$str$7,($str$5 - $str$7)
$str$7:
        /*0080*/ 	.byte	0x64, 0x5f, 0x74, 0x72, 0x65, 0x65, 0x5f, 0x6e, 0x6f, 0x64, 0x65, 0x5f, 0x63, 0x68, 0x61, 0x69
        /*0090*/ 	.byte	0x6e, 0x5f, 0x75, 0x74, 0x69, 0x6c, 0x69, 0x74, 0x79, 0x3a, 0x25, 0x64, 0x20, 0x00
	.type		$str$5,@object
	.size		$str$5,($str$3 - $str$5)
$str$5:
        /*009e*/ 	.byte	0x64, 0x5f, 0x74, 0x72, 0x65, 0x65, 0x5f, 0x6e, 0x6f, 0x64, 0x65, 0x5f, 0x63, 0x68, 0x61, 0x69
        /*00ae*/ 	.byte	0x6e, 0x5f, 0x69, 0x6e, 0x73, 0x74, 0x61, 0x6e, 0x63, 0x65, 0x3a, 0x25, 0x64, 0x20, 0x00
	.type		$str$3,@object
	.size		$str$3,($str$4 - $str$3)
$str$3:
        /*00bd*/ 	.byte	0x69, 0x74, 0x65, 0x6d, 0x5b, 0x25, 0x64, 0x5d, 0x73, 0x69, 0x64, 0x5b, 0x25, 0x64, 0x5d, 0x69
        /*00cd*/ 	.byte	0x6e, 0x73, 0x74, 0x61, 0x6e, 0x63, 0x65, 0x5b, 0x25, 0x64, 0x5d, 0x20, 0x3d, 0x20, 0x25, 0x64
        /*00dd*/ 	.byte	0x20, 0x0a, 0x00
	.type		$str$4,@object
	.size		$str$4,(.L_4 - $str$4)
$str$4:
        /*00e0*/ 	.byte	0x54, 0x68, 0x72, 0x65, 0x61, 0x64, 0x20, 0x25, 0x64, 0x20, 0x65, 0x6e, 0x63, 0x6f, 0x75, 0x6e
        /*00f0*/ 	.byte	0x74, 0x65, 0x72, 0x65, 0x64, 0x20, 0x61, 0x6e, 0x20, 0x65, 0x72, 0x72, 0x6f, 0x72, 0x20, 0x61
        /*0100*/ 	.byte	0x6e, 0x64, 0x20, 0x69, 0x73, 0x20, 0x65, 0x78, 0x69, 0x74, 0x69, 0x6e, 0x67, 0x21, 0x0a, 0x00
.L_4:


//--------------------- .nv.shared._Z6testttPii   --------------------------
	.section	.nv.shared._Z6testttPii,"aw",@nobits
	.sectionflags	@""
	.align	16
	.zero		1024


//--------------------- .nv.shared.reserved.0     --------------------------
	.section	.nv.shared.reserved.0,"aw",@nobits
	.weak		__nv_reservedSMEM_offset_0_alias
	.size		__nv_reservedSMEM_offset_0_alias, 0, 64
	.other		__nv_reservedSMEM_offset_0_alias,@"STO_CUDA_RESERVED_SHARED STV_DEFAULT"
__nv_reservedSMEM_offset_0_alias:
	.zero		0
	.zero		64


//--------------------- .nv.shared._Z28find_s_extension_project_numPiS_S_S_S_S_S_S_S_S_S_S_S_iS_iS_i --------------------------
	.section	.nv.shared._Z28find_s_extension_project_numPiS_S_S_S_S_S_S_S_S_S_S_S_iS_iS_i,"aw",@nobits
	.sectionflags	@""
	.align	16
	.zero		1024


//--------------------- .nv.shared._Z5testtPiS_iS_iS_i --------------------------
	.section	.nv.shared._Z5testtPiS_iS_iS_i,"aw",@nobits
	.sectionflags	@""
	.align	16
	.zero		1024


//--------------------- .nv.shared._Z31build_d_tree_node_chain_utilityPiS_iS_S_S_iS_ --------------------------
	.section	.nv.shared._Z31build_d_tree_node_chain_utilityPiS_iS_S_S_iS_,"aw",@nobits
	.sectionflags	@""
	.align	16
	.zero		1024


//--------------------- .nv.shared._Z20subtractFirstElementPiii --------------------------
	.section	.nv.shared._Z20subtractFirstElementPiii,"aw",@nobits
	.sectionflags	@""
	.align	16
	.zero		1024


//--------------------- .nv.shared._Z19get_chain_start_lenPiS_S_S_S_S_iS_S_S_S_S_ --------------------------
	.section	.nv.shared._Z19get_chain_start_lenPiS_S_S_S_S_iS_S_S_S_S_,"aw",@nobits
	.sectionflags	@""
	.align	16
	.zero		1024


//--------------------- .nv.shared._Z13scatterKernelPKiS0_Pii --------------------------
	.section	.nv.shared._Z13scatterKernelPKiS0_Pii,"aw",@nobits
	.sectionflags	@""
	.align	16
	.zero		1024


//--------------------- .nv.shared._Z21addBlockOffsetsKernelPiPKiii --------------------------
	.section	.nv.shared._Z21addBlockOffsetsKernelPiPKiii,"aw",@nobits
	.sectionflags	@""
	.align	16
	.zero		1024


//--------------------- .nv.shared._Z19scanBlockSumsKernelPi --------------------------
	.section	.nv.shared._Z19scanBlockSumsKernelPi,"aw",@nobits
	.sectionflags	@""
	.align	16
	.zero		1024


//--------------------- .nv.shared._Z15blockScanKernelPKiPiS1_ii --------------------------
	.section	.nv.shared._Z15blockScanKernelPKiPiS1_ii,"aw",@nobits
	.sectionflags	@""
	.align	16
	.zero		1024


//--------------------- .nv.shared._Z29single_item_peu_utility_countPiS_S_S_S_S_iPbS0_ --------------------------
	.section	.nv.shared._Z29single_item_peu_utility_countPiS_S_S_S_S_iPbS0_,"aw",@nobits
	.sectionflags	@""
	.align	16
.nv.shared._Z29single_item_peu_utility_countPiS_S_S_S_S_iPbS0_:
	.zero		9216


//--------------------- .nv.shared._Z33single_item_peu_utility_count_maxiPiS_S_S_S_S_S_S_S_S_S_S_S_S_Pb --------------------------
	.section	.nv.shared._Z33single_item_peu_utility_count_maxiPiS_S_S_S_S_S_S_S_S_S_S_S_S_Pb,"aw",@nobits
	.sectionflags	@""
	.align	16
.nv.shared._Z33single_item_peu_utility_count_maxiPiS_S_S_S_S_S_S_S_S_S_S_S_S_Pb:
	.zero		9216


//--------------------- .nv.shared._Z18Arr_MultiplicationPiS_i --------------------------
	.section	.nv.shared._Z18Arr_MultiplicationPiS_i,"aw",@nobits
	.sectionflags	@""
	.align	16
	.zero		1024


//--------------------- .nv.shared._Z17reduceSum2DkernelPKiPii --------------------------
	.section	.nv.shared._Z17reduceSum2DkernelPKiPii,"aw",@nobits
	.sectionflags	@""
	.align	16
	.zero		1024


//--------------------- .nv.shared._Z23single_item_TSU_pruningiiPiS_S_S_ --------------------------
	.section	.nv.shared._Z23single_item_TSU_pruningiiPiS_S_S_,"aw",@nobits
	.sectionflags	@""
	.align	16
	.zero		1024


//--------------------- .nv.shared._Z49sum_i_candidate_TSU_chain_sid_num_Segments_LargeNPKiS0_iiPi --------------------------
	.section	.nv.shared._Z49sum_i_candidate_TSU_chain_sid_num_Segments_LargeNPKiS0_iiPi,"aw",@nobits
	.sectionflags	@""
	.align	16
	.zero		1024


//--------------------- .nv.shared._Z29count_single_item_i_candidateiPiS_S_S_S_S_S_S_S_S_S_S_S_S_S_S_S_PbS_S_S_ --------------------------
	.section	.nv.shared._Z29count_single_item_i_candidateiPiS_S_S_S_S_S_S_S_S_S_S_S_S_S_S_S_PbS_S_S_,"aw",@nobits
	.sectionflags	@""
	.align	16
	.zero		1024


//--------------------- .nv.shared._Z29count_single_item_s_candidateiPiS_S_S_S_S_S_S_S_S_S_S_S_S_S_PbS_S_S_S_S_ --------------------------
	.section	.nv.shared._Z29count_single_item_s_candidateiPiS_S_S_S_S_S_S_S_S_S_S_S_S_S_PbS_S_S_S_S_,"aw",@nobits
	.sectionflags	@""
	.align	16
.nv.shared._Z29count_single_item_s_candidateiPiS_S_S_S_S_S_S_S_S_S_S_S_S_S_PbS_S_S_S_S_:
	.zero		1040


//--------------------- .nv.shared._Z23count_chain_offset_sizePiS_S_S_S_S_S_S_S_ --------------------------
	.section	.nv.shared._Z23count_chain_offset_sizePiS_S_S_S_S_S_S_S_,"aw",@nobits
	.sectionflags	@""
	.align	16
.nv.shared._Z23count_chain_offset_sizePiS_S_S_S_S_S_S_S_:
	.zero		5120


//--------------------- .nv.shared._Z15reduceMaxKernelPKiPii --------------------------
	.section	.nv.shared._Z15reduceMaxKernelPKiPii,"aw",@nobits
	.sectionflags	@""
	.align	16
	.zero		1024


//--------------------- .nv.shared._Z23count_chain_memory_sizePiS_S_S_S_S_S_S_ --------------------------
	.section	.nv.shared._Z23count_chain_memory_sizePiS_S_S_S_S_S_S_,"aw",@nobits
	.sectionflags	@""
	.align	16
.nv.shared._Z23count_chain_memory_sizePiS_S_S_S_S_S_S_:
	.zero		5120


//--------------------- .nv.shared._Z5test2PiS_S_S_S_iS_S_S_ --------------------------
	.section	.nv.shared._Z5test2PiS_S_S_S_iS_S_S_,"aw",@nobits
	.sectionflags	@""
	.align	16
	.zero		1024


//--------------------- .nv.shared._Z5test1PiS_S_S_S_S_i --------------------------
	.section	.nv.shared._Z5test1PiS_S_S_S_S_i,"aw",@nobits
	.sectionflags	@""
	.align	16
	.zero		1024


//--------------------- .nv.constant0._Z6testttPii --------------------------
	.section	.nv.constant0._Z6testttPii,"a",@progbits
	.sectionflags	@""
	.align	4
.nv.constant0._Z6testttPii:
	.zero		908


//--------------------- .nv.constant0._Z28find_s_extension_project_numPiS_S_S_S_S_S_S_S_S_S_S_S_iS_iS_i --------------------------
	.section	.nv.constant0._Z28find_s_extension_project_numPiS_S_S_S_S_S_S_S_S_S_S_S_iS_iS_i,"a",@progbits
	.sectionflags	@""
	.align	4
.nv.constant0._Z28find_s_extension_project_numPiS_S_S_S_S_S_S_S_S_S_S_S_iS_iS_i:
	.zero		1036


//--------------------- .nv.constant0._Z5testtPiS_iS_iS_i --------------------------
	.section	.nv.constant0._Z5testtPiS_iS_iS_i,"a",@progbits
	.sectionflags	@""
	.align	4
.nv.constant0._Z5testtPiS_iS_iS_i:
	.zero		948


//--------------------- .nv.constant0._Z31build_d_tree_node_chain_utilityPiS_iS_S_S_iS_ --------------------------
	.section	.nv.constant0._Z31build_d_tree_node_chain_utilityPiS_iS_S_S_iS_,"a",@progbits
	.sectionflags	@""
	.align	4
.nv.constant0._Z31build_d_tree_node_chain_utilityPiS_iS_S_S_iS_:
	.zero		960


//--------------------- .nv.constant0._Z20subtractFirstElementPiii --------------------------
	.section	.nv.constant0._Z20subtractFirstElementPiii,"a",@progbits
	.sectionflags	@""
	.align	4
.nv.constant0._Z20subtractFirstElementPiii:
	.zero		912


//--------------------- .nv.constant0._Z19get_chain_start_lenPiS_S_S_S_S_iS_S_S_S_S_ --------------------------
	.section	.nv.constant0._Z19get_chain_start_lenPiS_S_S_S_S_iS_S_S_S_S_,"a",@progbits
	.sectionflags	@""
	.align	4
.nv.constant0._Z19get_chain_start_lenPiS_S_S_S_S_iS_S_S_S_S_:
	.zero		992


//--------------------- .nv.constant0._Z13scatterKernelPKiS0_Pii --------------------------
	.section	.nv.constant0._Z13scatterKernelPKiS0_Pii,"a",@progbits
	.sectionflags	@""
	.align	4
.nv.constant0._Z13scatterKernelPKiS0_Pii:
	.zero		924


//--------------------- .nv.constant0._Z21addBlockOffsetsKernelPiPKiii --------------------------
	.section	.nv.constant0._Z21addBlockOffsetsKernelPiPKiii,"a",@progbits
	.sectionflags	@""
	.align	4
.nv.constant0._Z21addBlockOffsetsKernelPiPKiii:
	.zero		920


//--------------------- .nv.constant0._Z19scanBlockSumsKernelPi --------------------------
	.section	.nv.constant0._Z19scanBlockSumsKernelPi,"a",@progbits
	.sectionflags	@""
	.align	4
.nv.constant0._Z19scanBlockSumsKernelPi:
	.zero		904


//--------------------- .nv.constant0._Z15blockScanKernelPKiPiS1_ii --------------------------
	.section	.nv.constant0._Z15blockScanKernelPKiPiS1_ii,"a",@progbits
	.sectionflags	@""
	.align	4
.nv.constant0._Z15blockScanKernelPKiPiS1_ii:
	.zero		928


//--------------------- .nv.constant0._Z29single_item_peu_utility_countPiS_S_S_S_S_iPbS0_ --------------------------
	.section	.nv.constant0._Z29single_item_peu_utility_countPiS_S_S_S_S_iPbS0_,"a",@progbits
	.sectionflags	@""
	.align	4
.nv.constant0._Z29single_item_peu_utility_countPiS_S_S_S_S_iPbS0_:
	.zero		968


//--------------------- .nv.constant0._Z33single_item_peu_utility_count_maxiPiS_S_S_S_S_S_S_S_S_S_S_S_S_Pb --------------------------
	.section	.nv.constant0._Z33single_item_peu_utility_count_maxiPiS_S_S_S_S_S_S_S_S_S_S_S_S_Pb,"a",@progbits
	.sectionflags	@""
	.align	4
.nv.constant0._Z33single_item_peu_utility_count_maxiPiS_S_S_S_S_S_S_S_S_S_S_S_S_Pb:
	.zero		1024


//--------------------- .nv.constant0._Z18Arr_MultiplicationPiS_i --------------------------
	.section	.nv.constant0._Z18Arr_MultiplicationPiS_i,"a",@progbits
	.sectionflags	@""
	.align	4
.nv.constant0._Z18Arr_MultiplicationPiS_i:
	.zero		916


//--------------------- .nv.constant0._Z17reduceSum2DkernelPKiPii --------------------------
	.section	.nv.constant0._Z17reduceSum2DkernelPKiPii,"a",@progbits
	.sectionflags	@""
	.align	4
.nv.constant0._Z17reduceSum2DkernelPKiPii:
	.zero		916


//--------------------- .nv.constant0._Z23single_item_TSU_pruningiiPiS_S_S_ --------------------------
	.section	.nv.constant0._Z23single_item_TSU_pruningiiPiS_S_S_,"a",@progbits
	.sectionflags	@""
	.align	4
.nv.constant0._Z23single_item_TSU_pruningiiPiS_S_S_:
	.zero		936


//--------------------- .nv.constant0._Z49sum_i_candidate_TSU_chain_sid_num_Segments_LargeNPKiS0_iiPi --------------------------
	.section	.nv.constant0._Z49sum_i_candidate_TSU_chain_sid_num_Segments_LargeNPKiS0_iiPi,"a",@progbits
	.sectionflags	@""
	.align	4
.nv.constant0._Z49sum_i_candidate_TSU_chain_sid_num_Segments_LargeNPKiS0_iiPi:
	.zero		928


//--------------------- .nv.constant0._Z29count_single_item_i_candidateiPiS_S_S_S_S_S_S_S_S_S_S_S_S_S_S_S_PbS_S_S_ --------------------------
	.section	.nv.constant0._Z29count_single_item_i_candidateiPiS_S_S_S_S_S_S_S_S_S_S_S_S_S_S_S_PbS_S_S_,"a",@progbits
	.sectionflags	@""
	.align	4
.nv.constant0._Z29count_single_item_i_candidateiPiS_S_S_S_S_S_S_S_S_S_S_S_S_S_S_S_PbS_S_S_:
	.zero		1072


//--------------------- .nv.constant0._Z29count_single_item_s_candidateiPiS_S_S_S_S_S_S_S_S_S_S_S_S_S_PbS_S_S_S_S_ --------------------------
	.section	.nv.constant0._Z29count_single_item_s_candidateiPiS_S_S_S_S_S_S_S_S_S_S_S_S_S_PbS_S_S_S_S_,"a",@progbits
	.sectionflags	@""
	.align	4
.nv.constant0._Z29count_single_item_s_candidateiPiS_S_S_S_S_S_S_S_S_S_S_S_S_S_PbS_S_S_S_S_:
	.zero		1072


//--------------------- .nv.constant0._Z23count_chain_offset_sizePiS_S_S_S_S_S_S_S_ --------------------------
	.section	.nv.constant0._Z23count_chain_offset_sizePiS_S_S_S_S_S_S_S_,"a",@progbits
	.sectionflags	@""
	.align	4
.nv.constant0._Z23count_chain_offset_sizePiS_S_S_S_S_S_S_S_:
	.zero		968


//--------------------- .nv.constant0._Z15reduceMaxKernelPKiPii --------------------------
	.section	.nv.constant0._Z15reduceMaxKernelPKiPii,"a",@progbits
	.sectionflags	@""
	.align	4
.nv.constant0._Z15reduceMaxKernelPKiPii:
	.zero		916


//--------------------- .nv.constant0._Z23count_chain_memory_sizePiS_S_S_S_S_S_S_ --------------------------
	.section	.nv.constant0._Z23count_chain_memory_sizePiS_S_S_S_S_S_S_,"a",@progbits
	.sectionflags	@""
	.align	4
.nv.constant0._Z23count_chain_memory_sizePiS_S_S_S_S_S_S_:
	.zero		960


//--------------------- .nv.constant0._Z5test2PiS_S_S_S_iS_S_S_ --------------------------
	.section	.nv.constant0._Z5test2PiS_S_S_S_iS_S_S_,"a",@progbits
	.sectionflags	@""
	.align	4
.nv.constant0._Z5test2PiS_S_S_S_iS_S_S_:
	.zero		968


//--------------------- .nv.constant0._Z5test1PiS_S_S_S_S_i --------------------------
	.section	.nv.constant0._Z5test1PiS_S_S_S_S_i,"a",@progbits
	.sectionflags	@""
	.align	4
.nv.constant0._Z5test1PiS_S_S_S_S_i:
	.zero		948


//--------------------- SYMBOLS --------------------------

	.type		.nv.reservedSmem.offset0,@object
	.size		.nv.reservedSmem.offset0,0x4
	.type		.nv.reservedSmem.cap,@object
	.size		.nv.reservedSmem.cap,0x4
	.type		vprintf,@function
